	.target	sm_90a

	.elftype	@"ET_EXEC"


//--------------------- .note.nv.tkinfo           --------------------------
	.section	.note.nv.tkinfo,"",@"SHT_NOTE"
	.sectionflags	@"SHF_NOTE_NV_TKINFO"
	.tkinfo
        /*0018*/ 	.word	0x00000002
        /*0030*/ 	.string	""
        /*0030*/ 	.string	"ptxas"
        /*0030*/ 	.string	"Cuda compilation tools, release 13.0, V13.0.88"
        /*0030*/ 	.string	"Build cuda_13.0.r13.0/compiler.36424714_0"
        /*0030*/ 	.string	"-v  -suppress-debug-info  -lineinfo  -arch sm_90a "



//--------------------- .note.nv.cuinfo           --------------------------
	.section	.note.nv.cuinfo,"",@"SHT_NOTE"
	.sectionflags	@"SHF_NOTE_NV_CUINFO"
        /*0018*/ 	.short	0x0002
        /*001a*/ 	.short	0x005a
        /*001c*/ 	.short	0x0082
	.zero		2


//--------------------- .nv.info                  --------------------------
	.section	.nv.info,"",@"SHT_CUDA_INFO"
	.align	4


	//----- nvinfo : EIATTR_REGCOUNT
	.align		4
        /*0000*/ 	.byte	0x04, 0x2f
        /*0002*/ 	.short	(.L_1 - .L_0)
	.align		4
.L_0:
        /*0004*/ 	.word	index@(matmul_kernel)
        /*0008*/ 	.word	0x00000020


	//----- nvinfo : EIATTR_FRAME_SIZE
	.align		4
.L_1:
        /*000c*/ 	.byte	0x04, 0x11
        /*000e*/ 	.short	(.L_3 - .L_2)
	.align		4
.L_2:
        /*0010*/ 	.word	index@(matmul_kernel)
        /*0014*/ 	.word	0x00001308


	//----- nvinfo : EIATTR_MIN_STACK_SIZE
	.align		4
.L_3:
        /*0018*/ 	.byte	0x04, 0x12
        /*001a*/ 	.short	(.L_5 - .L_4)
	.align		4
.L_4:
        /*001c*/ 	.word	index@(matmul_kernel)
        /*0020*/ 	.word	0x00001308
.L_5:


//--------------------- .nv.compat                --------------------------
	.section	.nv.compat,"",@"SHT_CUDA_COMPAT_INFO"
	.align	4
        /*0000*/ 	.byte	0x02, 0x09, 0x01, 0x00, 0x02, 0x02, 0x01, 0x00, 0x02, 0x05, 0x05, 0x00, 0x03, 0x07, 0x01, 0x01
        /*0010*/ 	.byte	0x02, 0x03, 0x00, 0x00, 0x02, 0x06, 0x01, 0x00, 0x04, 0x0b, 0x08, 0x00, 0x00, 0x00, 0x00, 0x00
        /*0020*/ 	.byte	0x00, 0x00, 0x00, 0x00


//--------------------- .nv.info.matmul_kernel    --------------------------
	.section	.nv.info.matmul_kernel,"",@"SHT_CUDA_INFO"
	.sectionflags	@""
	.align	4


	//----- nvinfo : EIATTR_CUDA_API_VERSION
	.align		4
        /*0000*/ 	.byte	0x04, 0x37
        /*0002*/ 	.short	(.L_7 - .L_6)
.L_6:
        /*0004*/ 	.word	0x00000082


	//----- nvinfo : EIATTR_KPARAM_INFO
	.align		4
.L_7:
        /*0008*/ 	.byte	0x04, 0x17
        /*000a*/ 	.short	(.L_9 - .L_8)
.L_8:
        /*000c*/ 	.word	0x00000000
        /*0010*/ 	.short	0x000d
        /*0012*/ 	.short	0x0048
        /*0014*/ 	.byte	0x00, 0xf4, 0x21, 0x00


	//----- nvinfo : EIATTR_KPARAM_INFO
	.align		4
.L_9:
        /*0018*/ 	.byte	0x04, 0x17
        /*001a*/ 	.short	(.L_11 - .L_10)
.L_10:
        /*001c*/ 	.word	0x00000000
        /*0020*/ 	.short	0x000c
        /*0022*/ 	.short	0x0040
        /*0024*/ 	.byte	0x00, 0xf4, 0x21, 0x00


	//----- nvinfo : EIATTR_KPARAM_INFO
	.align		4
.L_11:
        /*0028*/ 	.byte	0x04, 0x17
        /*002a*/ 	.short	(.L_13 - .L_12)
.L_12:
        /*002c*/ 	.word	0x00000000
        /*0030*/ 	.short	0x000b
        /*0032*/ 	.short	0x0038
        /*0034*/ 	.byte	0x00, 0xf0, 0x11, 0x00


	//----- nvinfo : EIATTR_KPARAM_INFO
	.align		4
.L_13:
        /*0038*/ 	.byte	0x04, 0x17
        /*003a*/ 	.short	(.L_15 - .L_14)
.L_14:
        /*003c*/ 	.word	0x00000000
        /*0040*/ 	.short	0x000a
        /*0042*/ 	.short	0x0034
        /*0044*/ 	.byte	0x00, 0xf0, 0x11, 0x00


	//----- nvinfo : EIATTR_KPARAM_INFO
	.align		4
.L_15:
        /*0048*/ 	.byte	0x04, 0x17
        /*004a*/ 	.short	(.L_17 - .L_16)
.L_16:
        /*004c*/ 	.word	0x00000000
        /*0050*/ 	.short	0x0009
        /*0052*/ 	.short	0x0030
        /*0054*/ 	.byte	0x00, 0xf0, 0x11, 0x00


	//----- nvinfo : EIATTR_KPARAM_INFO
	.align		4
.L_17:
        /*0058*/ 	.byte	0x04, 0x17
        /*005a*/ 	.short	(.L_19 - .L_18)
.L_18:
        /*005c*/ 	.word	0x00000000
        /*0060*/ 	.short	0x0008
        /*0062*/ 	.short	0x002c
        /*0064*/ 	.byte	0x00, 0xf0, 0x11, 0x00


	//----- nvinfo : EIATTR_KPARAM_INFO
	.align		4
.L_19:
        /*0068*/ 	.byte	0x04, 0x17
        /*006a*/ 	.short	(.L_21 - .L_20)
.L_20:
        /*006c*/ 	.word	0x00000000
        /*0070*/ 	.short	0x0007
        /*0072*/ 	.short	0x0028
        /*0074*/ 	.byte	0x00, 0xf0, 0x11, 0x00


	//----- nvinfo : EIATTR_KPARAM_INFO
	.align		4
.L_21:
        /*0078*/ 	.byte	0x04, 0x17
        /*007a*/ 	.short	(.L_23 - .L_22)
.L_22:
        /*007c*/ 	.word	0x00000000
        /*0080*/ 	.short	0x0006
        /*0082*/ 	.short	0x0024
        /*0084*/ 	.byte	0x00, 0xf0, 0x11, 0x00


	//----- nvinfo : EIATTR_KPARAM_INFO
	.align		4
.L_23:
        /*0088*/ 	.byte	0x04, 0x17
        /*008a*/ 	.short	(.L_25 - .L_24)
.L_24:
        /*008c*/ 	.word	0x00000000
        /*0090*/ 	.short	0x0005
        /*0092*/ 	.short	0x0020
        /*0094*/ 	.byte	0x00, 0xf0, 0x11, 0x00


	//----- nvinfo : EIATTR_KPARAM_INFO
	.align		4
.L_25:
        /*0098*/ 	.byte	0x04, 0x17
        /*009a*/ 	.short	(.L_27 - .L_26)
.L_26:
        /*009c*/ 	.word	0x00000000
        /*00a0*/ 	.short	0x0004
        /*00a2*/ 	.short	0x001c
        /*00a4*/ 	.byte	0x00, 0xf0, 0x11, 0x00


	//----- nvinfo : EIATTR_KPARAM_INFO
	.align		4
.L_27:
        /*00a8*/ 	.byte	0x04, 0x17
        /*00aa*/ 	.short	(.L_29 - .L_28)
.L_28:
        /*00ac*/ 	.word	0x00000000
        /*00b0*/ 	.short	0x0003
        /*00b2*/ 	.short	0x0018
        /*00b4*/ 	.byte	0x00, 0xf0, 0x11, 0x00


	//----- nvinfo : EIATTR_KPARAM_INFO
	.align		4
.L_29:
        /*00b8*/ 	.byte	0x04, 0x17
        /*00ba*/ 	.short	(.L_31 - .L_30)
.L_30:
        /*00bc*/ 	.word	0x00000000
        /*00c0*/ 	.short	0x0002
        /*00c2*/ 	.short	0x0010
        /*00c4*/ 	.byte	0x00, 0xf4, 0x21, 0x00


	//----- nvinfo : EIATTR_KPARAM_INFO
	.align		4
.L_31:
        /*00c8*/ 	.byte	0x04, 0x17
        /*00ca*/ 	.short	(.L_33 - .L_32)
.L_32:
        /*00cc*/ 	.word	0x00000000
        /*00d0*/ 	.short	0x0001
        /*00d2*/ 	.short	0x0008
        /*00d4*/ 	.byte	0x00, 0xf4, 0x21, 0x00


	//----- nvinfo : EIATTR_KPARAM_INFO
	.align		4
.L_33:
        /*00d8*/ 	.byte	0x04, 0x17
        /*00da*/ 	.short	(.L_35 - .L_34)
.L_34:
        /*00dc*/ 	.word	0x00000000
        /*00e0*/ 	.short	0x0000
        /*00e2*/ 	.short	0x0000
        /*00e4*/ 	.byte	0x00, 0xf4, 0x21, 0x00


	//----- nvinfo : EIATTR_SPARSE_MMA_MASK
	.align		4
.L_35:
        /*00e8*/ 	.byte	0x03, 0x50
        /*00ea*/ 	.short	0x0000


	//----- nvinfo : EIATTR_MAXREG_COUNT
	.align		4
        /*00ec*/ 	.byte	0x03, 0x1b
        /*00ee*/ 	.short	0x00ff


	//----- nvinfo : EIATTR_NUM_BARRIERS
	.align		4
        /*00f0*/ 	.byte	0x02, 0x4c
        /*00f2*/ 	.byte	0x01
	.zero		1


	//----- nvinfo : EIATTR_ANNOTATIONS
	.align		4
        /*00f4*/ 	.byte	0x04, 0x55
        /*00f6*/ 	.short	(.L_37 - .L_36)


	//   ....[0]....
.L_36:
        /*00f8*/ 	.word	0x00000001
        /*00fc*/ 	.byte	0x30, 0x05, 0x00, 0x00, 0x01, 0x00, 0x00, 0x00, 0x50, 0x05, 0x00, 0x00, 0x01, 0x00, 0x00, 0x00
        /* <DEDUP_REMOVED lines=2672> */
        /*a80c*/ 	.byte	0x40, 0x0a, 0x03, 0x00


	//----- nvinfo : EIATTR_MERCURY_ISA_VERSION
	.align		4
.L_37:
        /*a810*/ 	.byte	0x03, 0x5f
        /*a812*/ 	.short	0x0101


	//----- nvinfo : EIATTR_EXIT_INSTR_OFFSETS
	.align		4
        /*a814*/ 	.byte	0x04, 0x1c
        /*a816*/ 	.short	(.L_39 - .L_38)


	//   ....[0]....
.L_38:
        /*a818*/ 	.word	0x00030be0


	//   ....[1]....
        /*a81c*/ 	.word	0x00030c10


	//----- nvinfo : EIATTR_REQNTID
	.align		4
.L_39:
        /*a820*/ 	.byte	0x04, 0x10
        /*a822*/ 	.short	(.L_41 - .L_40)
.L_40:
        /*a824*/ 	.word	0x00000080
        /*a828*/ 	.word	0x00000001
        /*a82c*/ 	.word	0x00000001


	//----- nvinfo : EIATTR_CBANK_PARAM_SIZE
	.align		4
.L_41:
        /*a830*/ 	.byte	0x03, 0x19
        /*a832*/ 	.short	0x0050


	//----- nvinfo : EIATTR_PARAM_CBANK
	.align		4
        /*a834*/ 	.byte	0x04, 0x0a
        /*a836*/ 	.short	(.L_43 - .L_42)
	.align		4
.L_42:
        /*a838*/ 	.word	index@(.nv.constant0.matmul_kernel)
        /*a83c*/ 	.short	0x0210
        /*a83e*/ 	.short	0x0050


	//----- nvinfo : EIATTR_SW_WAR
	.align		4
.L_43:
        /*a840*/ 	.byte	0x04, 0x36
        /*a842*/ 	.short	(.L_45 - .L_44)
.L_44:
        /*a844*/ 	.word	0x00000008
.L_45:


//--------------------- .nv.callgraph             --------------------------
	.section	.nv.callgraph,"",@"SHT_CUDA_CALLGRAPH"
	.align	4
	.sectionentsize	8
	.align		4
        /*0000*/ 	.word	0x00000000
	.align		4
        /*0004*/ 	.word	0xffffffff
	.align		4
        /*0008*/ 	.word	0x00000000
	.align		4
        /*000c*/ 	.word	0xfffffffe
	.align		4
        /*0010*/ 	.word	0x00000000
	.align		4
        /*0014*/ 	.word	0xfffffffd
	.align		4
        /*0018*/ 	.word	0x00000000
	.align		4
        /*001c*/ 	.word	0xfffffffc


//--------------------- .text.matmul_kernel       --------------------------
	.section	.text.matmul_kernel,"ax",@progbits
	.align	128
        .global         matmul_kernel
        .type           matmul_kernel,@function
        .size           matmul_kernel,(.L_x_4 - matmul_kernel)
        .other          matmul_kernel,@"STO_CUDA_ENTRY STV_DEFAULT"
matmul_kernel:
.text.matmul_kernel:
[----:B------:R-:W0:Y:S08]  /*0000*/  LDC R1, c[0x0][0x28] ;  /* 0x00000a00ff017b82 */ /* 0x000e300000000800 */
[----:B------:R-:W1:Y:S01]  /*0010*/  LDC.64 R4, c[0x0][0x228] ;  /* 0x00008a00ff047b82 */ /* 0x000e620000000a00 */
[----:B------:R-:W2:Y:S01]  /*0020*/  S2R R14, SR_TID.X ;  /* 0x00000000000e7919 */ /* 0x000ea20000002100 */
[----:B0-----:R-:W-:Y:S01]  /*0030*/  VIADD R1, R1, 0xffffecf8 ;  /* 0xffffecf801017836 */ /* 0x001fe20000000000 */
[----:B------:R-:W-:Y:S01]  /*0040*/  UMOV UR4, 0x400 ;  /* 0x0000040000047882 */ /* 0x000fe20000000000 */
[----:B------:R-:W-:-:S04]  /*0050*/  ULDC.64 UR10, c[0x0][0x208] ;  /* 0x00008200000a7ab9 */ /* 0x000fc80000000a00 */
[----:B------:R-:W0:Y:S01]  /*0060*/  S2UR UR5, SR_CgaCtaId ;  /* 0x00000000000579c3 */ /* 0x000e220000008800 */
[----:B-1----:R-:W-:-:S05]  /*0070*/  VIADD R0, R5, 0xff ;  /* 0x000000ff05007836 */ /* 0x002fca0000000000 */
[----:B------:R-:W-:Y:S01]  /*0080*/  SHF.R.S32.HI R3, RZ, 0x1f, R0 ;  /* 0x0000001fff037819 */ /* 0x000fe20000011400 */
[----:B0-----:R-:W-:-:S03]  /*0090*/  ULEA UR5, UR5, UR4, 0x18 ;  /* 0x0000000405057291 */ /* 0x001fc6000f8ec03f */
[----:B------:R-:W-:-:S04]  /*00a0*/  LEA.HI R3, R3, R0, RZ, 0x8 ;  /* 0x0000000003037211 */ /* 0x000fc800078f40ff */
[----:B------:R-:W-:Y:S02]  /*00b0*/  SHF.R.S32.HI R0, RZ, 0x8, R3 ;  /* 0x00000008ff007819 */ /* 0x000fe40000011403 */
[----:B------:R-:W0:Y:S03]  /*00c0*/  S2R R3, SR_CTAID.X ;  /* 0x0000000000037919 */ /* 0x000e260000002500 */
[----:B------:R-:W-:-:S05]  /*00d0*/  IMAD.SHL.U32 R0, R0, 0x8, RZ ;  /* 0x0000000800007824 */ /* 0x000fca00078e00ff */
[-C--:B------:R-:W-:Y:S02]  /*00e0*/  IABS R9, R0.reuse ;  /* 0x0000000000097213 */ /* 0x080fe40000000000 */
[----:B------:R-:W-:Y:S02]  /*00f0*/  IABS R12, R0 ;  /* 0x00000000000c7213 */ /* 0x000fe40000000000 */
[----:B------:R-:W1:Y:S08]  /*0100*/  I2F.RP R2, R9 ;  /* 0x0000000900027306 */ /* 0x000e700000209400 */
[----:B-1----:R-:W1:Y:S01]  /*0110*/  MUFU.RCP R2, R2 ;  /* 0x0000000200027308 */ /* 0x002e620000001000 */
[----:B0-----:R-:W-:Y:S01]  /*0120*/  IABS R10, R3 ;  /* 0x00000003000a7213 */ /* 0x001fe20000000000 */
[----:B-1----:R-:W-:-:S02]  /*0130*/  VIADD R6, R2, 0xffffffe ;  /* 0x0ffffffe02067836 */ /* 0x002fc40000000000 */
[----:B------:R-:W-:-:S04]  /*0140*/  IMAD.MOV R2, RZ, RZ, -R12 ;  /* 0x000000ffff027224 */ /* 0x000fc800078e0a0c */
[----:B------:R0:W1:Y:S02]  /*0150*/  F2I.FTZ.U32.TRUNC.NTZ R7, R6 ;  /* 0x0000000600077305 */ /* 0x000064000021f000 */
[----:B0-----:R-:W-:Y:S02]  /*0160*/  IMAD.MOV.U32 R6, RZ, RZ, RZ ;  /* 0x000000ffff067224 */ /* 0x001fe400078e00ff */
[----:B-1----:R-:W-:-:S04]  /*0170*/  IMAD.MOV R8, RZ, RZ, -R7 ;  /* 0x000000ffff087224 */ /* 0x002fc800078e0a07 */
[----:B------:R-:W-:Y:S02]  /*0180*/  IMAD R11, R8, R9, RZ ;  /* 0x00000009080b7224 */ /* 0x000fe400078e02ff */
[----:B------:R-:W-:Y:S02]  /*0190*/  IMAD.MOV.U32 R8, RZ, RZ, R10 ;  /* 0x000000ffff087224 */ /* 0x000fe400078e000a */
[----:B------:R-:W-:-:S06]  /*01a0*/  IMAD.HI.U32 R7, R7, R11, R6 ;  /* 0x0000000b07077227 */ /* 0x000fcc00078e0006 */
[----:B------:R-:W-:-:S04]  /*01b0*/  IMAD.HI.U32 R7, R7, R8, RZ ;  /* 0x0000000807077227 */ /* 0x000fc800078e00ff */
[----:B------:R-:W-:-:S05]  /*01c0*/  IMAD R2, R7, R2, R8 ;  /* 0x0000000207027224 */ /* 0x000fca00078e0208 */
[----:B------:R-:W-:-:S13]  /*01d0*/  ISETP.GT.U32.AND P1, PT, R9, R2, PT ;  /* 0x000000020900720c */ /* 0x000fda0003f24070 */
[----:B------:R-:W-:Y:S02]  /*01e0*/  @!P1 IMAD.IADD R2, R2, 0x1, -R9 ;  /* 0x0000000102029824 */ /* 0x000fe400078e0a09 */
[----:B------:R-:W-:Y:S01]  /*01f0*/  @!P1 VIADD R7, R7, 0x1 ;  /* 0x0000000107079836 */ /* 0x000fe20000000000 */
[----:B------:R-:W-:Y:S02]  /*0200*/  ISETP.NE.AND P1, PT, R0, RZ, PT ;  /* 0x000000ff0000720c */ /* 0x000fe40003f25270 */
[----:B------:R-:W-:Y:S02]  /*0210*/  ISETP.GE.U32.AND P0, PT, R2, R9, PT ;  /* 0x000000090200720c */ /* 0x000fe40003f06070 */
[----:B------:R-:W-:-:S04]  /*0220*/  LOP3.LUT R2, R3, R0, RZ, 0x3c, !PT ;  /* 0x0000000003027212 */ /* 0x000fc800078e3cff */
[----:B------:R-:W-:Y:S01]  /*0230*/  ISETP.GE.AND P2, PT, R2, RZ, PT ;  /* 0x000000ff0200720c */ /* 0x000fe20003f46270 */
[----:B------:R-:W-:-:S06]  /*0240*/  VIADD R2, R4, 0xf ;  /* 0x0000000f04027836 */ /* 0x000fcc0000000000 */
[----:B------:R-:W-:-:S04]  /*0250*/  @P0 VIADD R7, R7, 0x1 ;  /* 0x0000000107070836 */ /* 0x000fc80000000000 */
[----:B------:R-:W-:Y:S01]  /*0260*/  IMAD.MOV.U32 R6, RZ, RZ, R7 ;  /* 0x000000ffff067224 */ /* 0x000fe200078e0007 */
[----:B------:R-:W-:-:S03]  /*0270*/  SHF.R.S32.HI R7, RZ, 0x1f, R2 ;  /* 0x0000001fff077819 */ /* 0x000fc60000011402 */
[----:B------:R-:W-:Y:S01]  /*0280*/  @!P2 IMAD.MOV R6, RZ, RZ, -R6 ;  /* 0x000000ffff06a224 */ /* 0x000fe200078e0a06 */
[----:B------:R-:W-:Y:S02]  /*0290*/  @!P1 LOP3.LUT R6, RZ, R0, RZ, 0x33, !PT ;  /* 0x00000000ff069212 */ /* 0x000fe400078e33ff */
[----:B------:R-:W-:-:S03]  /*02a0*/  LEA.HI R7, R7, R2, RZ, 0x4 ;  /* 0x0000000207077211 */ /* 0x000fc600078f20ff */
[----:B------:R-:W-:Y:S02]  /*02b0*/  IMAD.SHL.U32 R2, R6, 0x8, RZ ;  /* 0x0000000806027824 */ /* 0x000fe400078e00ff */
[----:B------:R-:W-:-:S03]  /*02c0*/  IMAD.MOV R6, RZ, RZ, -R6 ;  /* 0x000000ffff067224 */ /* 0x000fc600078e0a06 */
[----:B------:R-:W-:Y:S01]  /*02d0*/  LEA.HI.SX32 R7, R7, -R2, 0x1c ;  /* 0x8000000207077211 */ /* 0x000fe200078fe2ff */
[----:B------:R-:W-:Y:S02]  /*02e0*/  IMAD R13, R0, R6, R3 ;  /* 0x00000006000d7224 */ /* 0x000fe400078e0203 */
[----:B------:R-:W-:Y:S01]  /*02f0*/  IMAD.MOV.U32 R6, RZ, RZ, RZ ;  /* 0x000000ffff067224 */ /* 0x000fe200078e00ff */
[----:B------:R-:W-:-:S04]  /*0300*/  VIMNMX R8, R7, 0x8, PT ;  /* 0x0000000807087848 */ /* 0x000fc80003fe0100 */
[-C--:B------:R-:W-:Y:S02]  /*0310*/  IABS R10, R8.reuse ;  /* 0x00000008000a7213 */ /* 0x080fe40000000000 */
[----:B------:R-:W-:Y:S02]  /*0320*/  IABS R0, R8 ;  /* 0x0000000800007213 */ /* 0x000fe40000000000 */
[----:B------:R-:W0:Y:S08]  /*0330*/  I2F.RP R9, R10 ;  /* 0x0000000a00097306 */ /* 0x000e300000209400 */
[----:B0-----:R-:W0:Y:S02]  /*0340*/  MUFU.RCP R9, R9 ;  /* 0x0000000900097308 */ /* 0x001e240000001000 */
[----:B0-----:R-:W-:-:S06]  /*0350*/  VIADD R7, R9, 0xffffffe ;  /* 0x0ffffffe09077836 */ /* 0x001fcc0000000000 */
[----:B------:R-:W0:Y:S02]  /*0360*/  F2I.FTZ.U32.TRUNC.NTZ R7, R7 ;  /* 0x0000000700077305 */ /* 0x000e24000021f000 */
[----:B0-----:R-:W-:-:S04]  /*0370*/  IMAD.MOV R11, RZ, RZ, -R7 ;  /* 0x000000ffff0b7224 */ /* 0x001fc800078e0a07 */
[----:B------:R-:W-:Y:S01]  /*0380*/  IMAD.MOV.U32 R3, RZ, RZ, R11 ;  /* 0x000000ffff037224 */ /* 0x000fe200078e000b */
[----:B------:R-:W-:-:S03]  /*0390*/  IABS R11, R13 ;  /* 0x0000000d000b7213 */ /* 0x000fc60000000000 */
[----:B------:R-:W-:-:S04]  /*03a0*/  IMAD R3, R3, R10, RZ ;  /* 0x0000000a03037224 */ /* 0x000fc800078e02ff */
[----:B------:R-:W-:-:S04]  /*03b0*/  IMAD.HI.U32 R6, R7, R3, R6 ;  /* 0x0000000307067227 */ /* 0x000fc800078e0006 */
[----:B------:R-:W-:Y:S02]  /*03c0*/  IMAD.MOV R3, RZ, RZ, -R0 ;  /* 0x000000ffff037224 */ /* 0x000fe400078e0a00 */
[----:B------:R-:W-:Y:S02]  /*03d0*/  IMAD.HI.U32 R0, R6, R11, RZ ;  /* 0x0000000b06007227 */ /* 0x000fe400078e00ff */
[----:B------:R-:W0:Y:S02]  /*03e0*/  LDC R6, c[0x0][0x230] ;  /* 0x00008c00ff067b82 */ /* 0x000e240000000800 */
[----:B------:R-:W-:-:S05]  /*03f0*/  IMAD R3, R0, R3, R11 ;  /* 0x0000000300037224 */ /* 0x000fca00078e020b */
[----:B------:R-:W-:-:S13]  /*0400*/  ISETP.GT.U32.AND P1, PT, R10, R3, PT ;  /* 0x000000030a00720c */ /* 0x000fda0003f24070 */
[----:B------:R-:W-:Y:S02]  /*0410*/  @!P1 IMAD.IADD R3, R3, 0x1, -R10 ;  /* 0x0000000103039824 */ /* 0x000fe400078e0a0a */
[----:B------:R-:W-:Y:S01]  /*0420*/  @!P1 VIADD R0, R0, 0x1 ;  /* 0x0000000100009836 */ /* 0x000fe20000000000 */
[----:B------:R-:W-:Y:S01]  /*0430*/  ISETP.NE.AND P1, PT, R8, RZ, PT ;  /* 0x000000ff0800720c */ /* 0x000fe20003f25270 */
[----:B0-----:R-:W-:Y:S01]  /*0440*/  VIADD R6, R6, 0x7f ;  /* 0x0000007f06067836 */ /* 0x001fe20000000000 */
[----:B------:R-:W-:Y:S02]  /*0450*/  ISETP.GE.U32.AND P0, PT, R3, R10, PT ;  /* 0x0000000a0300720c */ /* 0x000fe40003f06070 */
[----:B------:R-:W-:-:S04]  /*0460*/  LOP3.LUT R3, R13, R8, RZ, 0x3c, !PT ;  /* 0x000000080d037212 */ /* 0x000fc800078e3cff */
[----:B------:R-:W-:-:S07]  /*0470*/  ISETP.GE.AND P2, PT, R3, RZ, PT ;  /* 0x000000ff0300720c */ /* 0x000fce0003f46270 */
[----:B------:R-:W-:Y:S01]  /*0480*/  @P0 VIADD R0, R0, 0x1 ;  /* 0x0000000100000836 */ /* 0x000fe20000000000 */
[----:B------:R-:W-:-:S05]  /*0490*/  ISETP.GT.AND P0, PT, R6, 0x7f, PT ;  /* 0x0000007f0600780c */ /* 0x000fca0003f04270 */
[----:B------:R-:W-:Y:S01]  /*04a0*/  @!P2 IMAD.MOV R0, RZ, RZ, -R0 ;  /* 0x000000ffff00a224 */ /* 0x000fe200078e0a00 */
[----:B------:R-:W-:-:S05]  /*04b0*/  @!P1 LOP3.LUT R0, RZ, R8, RZ, 0x33, !PT ;  /* 0x00000008ff009212 */ /* 0x000fca00078e33ff */
[----:B------:R-:W-:Y:S02]  /*04c0*/  IMAD.MOV R3, RZ, RZ, -R0 ;  /* 0x000000ffff037224 */ /* 0x000fe400078e0a00 */
[----:B------:R-:W-:Y:S02]  /*04d0*/  IMAD.SHL.U32 R0, R0, 0x100, RZ ;  /* 0x0000010000007824 */ /* 0x000fe400078e00ff */
[----:B------:R-:W-:-:S04]  /*04e0*/  IMAD R3, R8, R3, R13 ;  /* 0x0000000308037224 */ /* 0x000fc800078e020d */
[----:B------:R-:W-:Y:S01]  /*04f0*/  IMAD.IADD R3, R2, 0x1, R3 ;  /* 0x0000000102037824 */ /* 0x000fe200078e0203 */
[----:B--2---:R-:W-:-:S05]  /*0500*/  LOP3.LUT R2, R14, 0xf, RZ, 0xc0, !PT ;  /* 0x0000000f0e027812 */ /* 0x004fca00078ec0ff */
[----:B------:R-:W-:Y:S01]  /*0510*/  IMAD R2, R3, 0x10, R2 ;  /* 0x0000001003027824 */ /* 0x000fe200078e0202 */
[----:B------:R-:W-:-:S04]  /*0520*/  SHF.R.U32.HI R3, RZ, 0x4, R14 ;  /* 0x00000004ff037819 */ /* 0x000fc8000001160e */
[----:B------:R0:W-:Y:S01]  /*0530*/  STL [R1+0xb04], R2 ;  /* 0x000b040201007387 */ /* 0x0001e20000100800 */
[----:B------:R-:W-:-:S03]  /*0540*/  SGXT.U32 R7, R3, 0x3 ;  /* 0x000000030307781a */ /* 0x000fc60000000000 */
[----:B------:R1:W-:Y:S01]  /*0550*/  STL [R1+0x134], R0 ;  /* 0x0001340001007387 */ /* 0x0003e20000100800 */
[C---:B------:R-:W-:Y:S02]  /*0560*/  LOP3.LUT R6, R7.reuse, 0x10, RZ, 0xfc, !PT ;  /* 0x0000001007067812 */ /* 0x040fe400078efcff */
[C---:B------:R-:W-:Y:S02]  /*0570*/  LOP3.LUT R3, R7.reuse, 0x18, RZ, 0xfc, !PT ;  /* 0x0000001807037812 */ /* 0x040fe400078efcff */
[C---:B------:R-:W-:Y:S02]  /*0580*/  LOP3.LUT R6, R7.reuse, 0x28, RZ, 0xfc, !PT ;  /* 0x0000002807067812 */ /* 0x040fe400078efcff */
[C---:B0-----:R-:W-:Y:S02]  /*0590*/  LOP3.LUT R2, R7.reuse, 0x8, RZ, 0xfc, !PT ;  /* 0x0000000807027812 */ /* 0x041fe400078efcff */
[C---:B------:R-:W-:Y:S02]  /*05a0*/  LOP3.LUT R2, R7.reuse, 0x20, RZ, 0xfc, !PT ;  /* 0x0000002007027812 */ /* 0x040fe400078efcff */
[----:B------:R-:W-:-:S02]  /*05b0*/  LOP3.LUT R3, R7, 0x30, RZ, 0xfc, !PT ;  /* 0x0000003007037812 */ /* 0x000fc400078efcff */
[C---:B------:R-:W-:Y:S02]  /*05c0*/  LOP3.LUT R2, R7.reuse, 0x40, RZ, 0xfc, !PT ;  /* 0x0000004007027812 */ /* 0x040fe400078efcff */
[C---:B------:R-:W-:Y:S02]  /*05d0*/  LOP3.LUT R6, R7.reuse, 0x48, RZ, 0xfc, !PT ;  /* 0x0000004807067812 */ /* 0x040fe400078efcff */
[C---:B------:R-:W-:Y:S02]  /*05e0*/  LOP3.LUT R3, R7.reuse, 0x50, RZ, 0xfc, !PT ;  /* 0x0000005007037812 */ /* 0x040fe400078efcff */
[C---:B------:R-:W-:Y:S02]  /*05f0*/  LOP3.LUT R2, R7.reuse, 0x58, RZ, 0xfc, !PT ;  /* 0x0000005807027812 */ /* 0x040fe400078efcff */
[C---:B------:R-:W-:Y:S02]  /*0600*/  LOP3.LUT R6, R7.reuse, 0x60, RZ, 0xfc, !PT ;  /* 0x0000006007067812 */ /* 0x040fe400078efcff */
[----:B------:R-:W-:-:S02]  /*0610*/  LOP3.LUT R3, R7, 0x68, RZ, 0xfc, !PT ;  /* 0x0000006807037812 */ /* 0x000fc400078efcff */
[----:B------:R-:W-:Y:S01]  /*0620*/  LOP3.LUT R2, R7, 0x70, RZ, 0xfc, !PT ;  /* 0x0000007007027812 */ /* 0x000fe200078efcff */
[----:B-1----:R-:W-:Y:S06]  /*0630*/  @P0 BRA `(.L_x_0) ;  /* 0x0000000000380947 */ /* 0x002fec0003800000 */
[C---:B------:R-:W-:Y:S01]  /*0640*/  IMAD.SHL.U32 R0, R14.reuse, 0x20, RZ ;  /* 0x000000200e007824 */ /* 0x040fe200078e00ff */
[----:B------:R-:W-:Y:S01]  /*0650*/  CS2R R16, SRZ ;  /* 0x0000000000107805 */ /* 0x000fe2000001ff00 */
[----:B------:R-:W-:Y:S01]  /*0660*/  IMAD.SHL.U32 R2, R14, 0x10, RZ ;  /* 0x000000100e027824 */ /* 0x000fe200078e00ff */
[----:B------:R-:W-:Y:S02]  /*0670*/  CS2R R18, SRZ ;  /* 0x0000000000127805 */ /* 0x000fe4000001ff00 */
[----:B------:R-:W-:Y:S02]  /*0680*/  CS2R R12, SRZ ;  /* 0x00000000000c7805 */ /* 0x000fe4000001ff00 */
[----:B------:R-:W-:Y:S02]  /*0690*/  LOP3.LUT R0, R0, 0x60, RZ, 0xc0, !PT ;  /* 0x0000006000007812 */ /* 0x000fe400078ec0ff */
[----:B------:R-:W-:Y:S01]  /*06a0*/  CS2R R14, SRZ ;  /* 0x00000000000e7805 */ /* 0x000fe2000001ff00 */
[----:B------:R0:W-:Y:S01]  /*06b0*/  STL [R1+0xaf8], R2 ;  /* 0x000af80201007387 */ /* 0x0001e20000100800 */
[----:B------:R-:W-:-:S02]  /*06c0*/  CS2R R8, SRZ ;  /* 0x0000000000087805 */ /* 0x000fc4000001ff00 */
[----:B------:R-:W-:Y:S02]  /*06d0*/  CS2R R10, SRZ ;  /* 0x00000000000a7805 */ /* 0x000fe4000001ff00 */
[----:B------:R-:W-:Y:S01]  /*06e0*/  CS2R R4, SRZ ;  /* 0x0000000000047805 */ /* 0x000fe2000001ff00 */
[----:B------:R0:W-:Y:S01]  /*06f0*/  STL [R1+0xafc], R0 ;  /* 0x000afc0001007387 */ /* 0x0001e20000100800 */
[----:B------:R-:W-:Y:S01]  /*0700*/  CS2R R6, SRZ ;  /* 0x0000000000067805 */ /* 0x000fe2000001ff00 */
[----:B------:R-:W-:Y:S06]  /*0710*/  BRA `(.L_x_1) ;  /* 0x000002f000747947 */ /* 0x000fec0003800000 */
.L_x_0:
[----:B------:R-:W-:Y:S01]  /*0720*/  IABS R0, R5 ;  /* 0x0000000500007213 */ /* 0x000fe20000000000 */
[----:B------:R0:W-:Y:S01]  /*0730*/  STL [R1+0xca0], R5 ;  /* 0x000ca00501007387 */ /* 0x0001e20000100800 */
[----:B------:R-:W-:Y:S01]  /*0740*/  IMAD.MOV.U32 R10, RZ, RZ, RZ ;  /* 0x000000ffff0a7224 */ /* 0x000fe200078e00ff */
[----:B------:R-:W-:Y:S01]  /*0750*/  ULDC UR12, c[0x0][0x238] ;  /* 0x00008e00000c7ab9 */ /* 0x000fe20000000800 */
[----:B------:R-:W-:Y:S01]  /*0760*/  ULDC UR7, c[0x0][0x23c] ;  /* 0x00008f0000077ab9 */ /* 0x000fe20000000800 */
[----:B------:R-:W-:Y:S01]  /*0770*/  ULDC.64 UR8, c[0x0][0x218] ;  /* 0x0000860000087ab9 */ /* 0x000fe20000000a00 */
[----:B------:R-:W-:Y:S01]  /*0780*/  ULDC UR4, c[0x0][0x240] ;  /* 0x0000900000047ab9 */ /* 0x000fe20000000800 */
[----:B------:R-:W-:Y:S01]  /*0790*/  ULDC UR6, c[0x0][0x234] ;  /* 0x00008d0000067ab9 */ /* 0x000fe20000000800 */
[----:B------:R-:W-:Y:S01]  /*07a0*/  ULDC UR13, c[0x0][0x238] ;  /* 0x00008e00000d7ab9 */ /* 0x000fe20000000800 */
[----:B0-----:R-:W2:Y:S01]  /*07b0*/  LDL R5, [R1+0x134] ;  /* 0x0001340001057983 */ /* 0x001ea20000100800 */
[----:B------:R-:W0:Y:S08]  /*07c0*/  I2F.RP R2, R0 ;  /* 0x0000000000027306 */ /* 0x000e300000209400 */
[----:B0-----:R-:W0:Y:S02]  /*07d0*/  MUFU.RCP R2, R2 ;  /* 0x0000000200027308 */ /* 0x001e240000001000 */
[----:B0-----:R-:W-:-:S06]  /*07e0*/  VIADD R11, R2, 0xffffffe ;  /* 0x0ffffffe020b7836 */ /* 0x001fcc0000000000 */
[----:B------:R-:W0:Y:S02]  /*07f0*/  F2I.FTZ.U32.TRUNC.NTZ R11, R11 ;  /* 0x0000000b000b7305 */ /* 0x000e24000021f000 */
[----:B0-----:R-:W-:-:S04]  /*0800*/  IMAD.MOV R3, RZ, RZ, -R11 ;  /* 0x000000ffff037224 */ /* 0x001fc800078e0a0b */
[----:B------:R-:W-:-:S04]  /*0810*/  IMAD R3, R3, R0, RZ ;  /* 0x0000000003037224 */ /* 0x000fc800078e02ff */
[----:B------:R-:W-:-:S04]  /*0820*/  IMAD.HI.U32 R10, R11, R3, R10 ;  /* 0x000000030b0a7227 */ /* 0x000fc800078e000a */
[C---:B--2---:R-:W-:Y:S02]  /*0830*/  VIADD R7, R5.reuse, 0xff ;  /* 0x000000ff05077836 */ /* 0x044fe40000000000 */
[C---:B------:R-:W-:Y:S02]  /*0840*/  VIADD R8, R5.reuse, 0xfe ;  /* 0x000000fe05087836 */ /* 0x040fe40000000000 */
[C---:B------:R-:W-:Y:S01]  /*0850*/  VIADD R6, R5.reuse, 0xfd ;  /* 0x000000fd05067836 */ /* 0x040fe20000000000 */
[----:B------:R-:W-:Y:S01]  /*0860*/  IABS R9, R7 ;  /* 0x0000000700097213 */ /* 0x000fe20000000000 */
[C---:B------:R-:W-:Y:S01]  /*0870*/  VIADD R15, R5.reuse, 0xfb ;  /* 0x000000fb050f7836 */ /* 0x040fe20000000000 */
[----:B------:R-:W-:Y:S01]  /*0880*/  IABS R3, R8 ;  /* 0x0000000800037213 */ /* 0x000fe20000000000 */
[----:B------:R-:W-:Y:S01]  /*0890*/  VIADD R19, R5, 0xf1 ;  /* 0x000000f105137836 */ /* 0x000fe20000000000 */
[----:B------:R-:W-:Y:S01]  /*08a0*/  IABS R13, R6 ;  /* 0x00000006000d7213 */ /* 0x000fe20000000000 */
[----:B------:R-:W-:Y:S01]  /*08b0*/  IMAD.HI.U32 R2, R10, R9, RZ ;  /* 0x000000090a027227 */ /* 0x000fe200078e00ff */
[----:B------:R-:W-:-:S02]  /*08c0*/  IABS R11, R15 ;  /* 0x0000000f000b7213 */ /* 0x000fc40000000000 */
[----:B------:R-:W-:Y:S01]  /*08d0*/  ISETP.GE.AND P6, PT, R8, RZ, PT ;  /* 0x000000ff0800720c */ /* 0x000fe20003fc6270 */
[----:B------:R-:W-:Y:S01]  /*08e0*/  IMAD.MOV R2, RZ, RZ, -R2 ;  /* 0x000000ffff027224 */ /* 0x000fe200078e0a02 */
[----:B------:R-:W-:Y:S01]  /*08f0*/  ISETP.GE.AND P3, PT, R7, RZ, PT ;  /* 0x000000ff0700720c */ /* 0x000fe20003f66270 */
[----:B------:R-:W-:Y:S01]  /*0900*/  IMAD.HI.U32 R14, R10, R3, RZ ;  /* 0x000000030a0e7227 */ /* 0x000fe200078e00ff */
[----:B------:R-:W-:Y:S02]  /*0910*/  ISETP.GE.AND P5, PT, R6, RZ, PT ;  /* 0x000000ff0600720c */ /* 0x000fe40003fa6270 */
[----:B------:R-:W-:Y:S01]  /*0920*/  IABS R20, R19 ;  /* 0x0000001300147213 */ /* 0x000fe20000000000 */
[C---:B------:R-:W-:Y:S02]  /*0930*/  IMAD R9, R0.reuse, R2, R9 ;  /* 0x0000000200097224 */ /* 0x040fe400078e0209 */
[----:B------:R-:W-:Y:S02]  /*0940*/  VIADD R2, R5, 0xfc ;  /* 0x000000fc05027836 */ /* 0x000fe40000000000 */
[----:B------:R-:W-:Y:S01]  /*0950*/  IMAD.MOV R14, RZ, RZ, -R14 ;  /* 0x000000ffff0e7224 */ /* 0x000fe200078e0a0e */
[----:B------:R-:W-:Y:S01]  /*0960*/  ISETP.GT.U32.AND P0, PT, R0, R9, PT ;  /* 0x000000090000720c */ /* 0x000fe20003f04070 */
[----:B------:R-:W-:Y:S01]  /*0970*/  IMAD.HI.U32 R12, R10, R13, RZ ;  /* 0x0000000d0a0c7227 */ /* 0x000fe200078e00ff */
[----:B------:R-:W-:-:S02]  /*0980*/  IABS R16, R2 ;  /* 0x0000000200107213 */ /* 0x000fc40000000000 */
[----:B------:R-:W-:Y:S01]  /*0990*/  ISETP.GE.AND P4, PT, R2, RZ, PT ;  /* 0x000000ff0200720c */ /* 0x000fe20003f86270 */
[C---:B------:R-:W-:Y:S02]  /*09a0*/  IMAD R3, R0.reuse, R14, R3 ;  /* 0x0000000e00037224 */ /* 0x040fe400078e0203 */
[----:B------:R-:W-:Y:S02]  /*09b0*/  IMAD.MOV.U32 R8, RZ, RZ, R11 ;  /* 0x000000ffff087224 */ /* 0x000fe400078e000b */
[----:B------:R-:W-:Y:S01]  /*09c0*/  IMAD.MOV.U32 R7, RZ, RZ, R16 ;  /* 0x000000ffff077224 */ /* 0x000fe200078e0010 */
[----:B------:R-:W-:Y:S01]  /*09d0*/  ISETP.GT.U32.AND P2, PT, R0, R3, PT ;  /* 0x000000030000720c */ /* 0x000fe20003f44070 */
[----:B------:R-:W-:Y:S02]  /*09e0*/  IMAD.MOV R14, RZ, RZ, -R12 ;  /* 0x000000ffff0e7224 */ /* 0x000fe400078e0a0c */
[----:B------:R-:W-:Y:S02]  /*09f0*/  @!P0 IMAD.IADD R9, R9, 0x1, -R0 ;  /* 0x0000000109098824 */ /* 0x000fe400078e0a00 */
[----:B------:R-:W-:-:S03]  /*0a00*/  IMAD.HI.U32 R12, R10, R8, RZ ;  /* 0x000000080a0c7227 */ /* 0x000fc600078e00ff */
[----:B------:R-:W-:Y:S01]  /*0a10*/  ISETP.GT.U32.AND P0, PT, R0, R9, PT ;  /* 0x000000090000720c */ /* 0x000fe20003f04070 */
[----:B------:R-:W-:-:S04]  /*0a20*/  IMAD.HI.U32 R11, R10, R7, RZ ;  /* 0x000000070a0b7227 */ /* 0x000fc800078e00ff */
[C---:B------:R-:W-:Y:S02]  /*0a30*/  IMAD R13, R0.reuse, R14, R13 ;  /* 0x0000000e000d7224 */ /* 0x040fe400078e020d */
[----:B------:R-:W-:Y:S02]  /*0a40*/  IMAD.MOV R12, RZ, RZ, -R12 ;  /* 0x000000ffff0c7224 */ /* 0x000fe400078e0a0c */
[----:B------:R-:W-:Y:S01]  /*0a50*/  IMAD.MOV R11, RZ, RZ, -R11 ;  /* 0x000000ffff0b7224 */ /* 0x000fe200078e0a0b */
[C---:B------:R-:W-:Y:S01]  /*0a60*/  ISETP.GT.U32.AND P1, PT, R0.reuse, R13, PT ;  /* 0x0000000d0000720c */ /* 0x040fe20003f24070 */
[C---:B------:R-:W-:Y:S02]  /*0a70*/  IMAD R6, R0.reuse, R12, R8 ;  /* 0x0000000c00067224 */ /* 0x040fe400078e0208 */
[----:B------:R-:W-:Y:S02]  /*0a80*/  @!P0 IMAD.IADD R9, R9, 0x1, -R0 ;  /* 0x0000000109098824 */ /* 0x000fe400078e0a00 */
[----:B------:R-:W-:-:S02]  /*0a90*/  IMAD R7, R0, R11, R7 ;  /* 0x0000000b00077224 */ /* 0x000fc400078e0207 */
[----:B------:R-:W-:Y:S02]  /*0aa0*/  IMAD.MOV.U32 R17, RZ, RZ, R9 ;  /* 0x000000ffff117224 */ /* 0x000fe400078e0009 */
[--C-:B------:R-:W-:Y:S01]  /*0ab0*/  @!P2 IMAD.IADD R3, R3, 0x1, -R0.reuse ;  /* 0x000000010303a824 */ /* 0x100fe200078e0a00 */
[C---:B------:R-:W-:Y:S01]  /*0ac0*/  ISETP.GT.U32.AND P0, PT, R0.reuse, R7, PT ;  /* 0x000000070000720c */ /* 0x040fe20003f04070 */
[----:B------:R-:W-:Y:S01]  /*0ad0*/  @!P3 IMAD.MOV R17, RZ, RZ, -R17 ;  /* 0x000000ffff11b224 */ /* 0x000fe200078e0a11 */
[C---:B------:R-:W-:Y:S01]  /*0ae0*/  ISETP.GT.U32.AND P3, PT, R0.reuse, R6, PT ;  /* 0x000000060000720c */ /* 0x040fe20003f64070 */
[----:B------:R-:W-:Y:S01]  /*0af0*/  VIADD R11, R5, 0xfa ;  /* 0x000000fa050b7836 */ /* 0x000fe20000000000 */
[C---:B------:R-:W-:Y:S01]  /*0b00*/  ISETP.GT.U32.AND P2, PT, R0.reuse, R3, PT ;  /* 0x000000030000720c */ /* 0x040fe20003f44070 */
[----:B------:R-:W-:Y:S01]  /*0b10*/  @!P1 IMAD.IADD R13, R13, 0x1, -R0 ;  /* 0x000000010d0d9824 */ /* 0x000fe200078e0a00 */
[----:B------:R0:W-:Y:S01]  /*0b20*/  STL [R1+0x3d0], R17 ;  /* 0x0003d01101007387 */ /* 0x0001e20000100800 */
[C---:B------:R-:W-:Y:S01]  /*0b30*/  VIADD R8, R5.reuse, 0xf9 ;  /* 0x000000f905087836 */ /* 0x040fe20000000000 */
[----:B------:R-:W-:Y:S01]  /*0b40*/  IABS R2, R11 ;  /* 0x0000000b00027213 */ /* 0x000fe20000000000 */
[----:B------:R-:W-:Y:S01]  /*0b50*/  VIADD R12, R5, 0xf8 ;  /* 0x000000f8050c7836 */ /* 0x000fe20000000000 */
[----:B------:R-:W-:Y:S01]  /*0b60*/  ISETP.GT.U32.AND P1, PT, R0, R13, PT ;  /* 0x0000000d0000720c */ /* 0x000fe20003f24070 */
[----:B------:R-:W-:Y:S01]  /*0b70*/  IMAD.HI.U32 R23, R10, R20, RZ ;  /* 0x000000140a177227 */ /* 0x000fe200078e00ff */
[----:B------:R-:W-:-:S02]  /*0b80*/  IABS R14, R8 ;  /* 0x00000008000e7213 */ /* 0x000fc40000000000 */
[----:B------:R-:W-:Y:S01]  /*0b90*/  IABS R9, R12 ;  /* 0x0000000c00097213 */ /* 0x000fe20000000000 */
[--C-:B------:R-:W-:Y:S02]  /*0ba0*/  @!P3 IMAD.IADD R6, R6, 0x1, -R0.reuse ;  /* 0x000000010606b824 */ /* 0x100fe400078e0a00 */
[--C-:B------:R-:W-:Y:S02]  /*0bb0*/  @!P0 IMAD.IADD R7, R7, 0x1, -R0.reuse ;  /* 0x0000000107078824 */ /* 0x100fe400078e0a00 */
[----:B------:R-:W-:Y:S01]  /*0bc0*/  IMAD.HI.U32 R16, R10, R2, RZ ;  /* 0x000000020a107227 */ /* 0x000fe200078e00ff */
[C---:B------:R-:W-:Y:S02]  /*0bd0*/  ISETP.GT.U32.AND P3, PT, R0.reuse, R6, PT ;  /* 0x000000060000720c */ /* 0x040fe40003f64070 */
[----:B------:R-:W-:Y:S01]  /*0be0*/  ISETP.GT.U32.AND P0, PT, R0, R7, PT ;  /* 0x000000070000720c */ /* 0x000fe20003f04070 */
[----:B------:R-:W-:Y:S01]  /*0bf0*/  @!P2 IMAD.IADD R3, R3, 0x1, -R0 ;  /* 0x000000010303a824 */ /* 0x000fe200078e0a00 */
[----:B------:R-:W-:Y:S01]  /*0c00*/  ISETP.GE.AND P2, PT, R15, RZ, PT ;  /* 0x000000ff0f00720c */ /* 0x000fe20003f46270 */
[----:B------:R-:W-:-:S02]  /*0c10*/  IMAD.MOV R16, RZ, RZ, -R16 ;  /* 0x000000ffff107224 */ /* 0x000fc400078e0a10 */
[----:B------:R-:W-:-:S04]  /*0c20*/  IMAD.HI.U32 R15, R10, R14, RZ ;  /* 0x0000000e0a0f7227 */ /* 0x000fc800078e00ff */
[C---:B------:R-:W-:Y:S02]  /*0c30*/  IMAD R2, R0.reuse, R16, R2 ;  /* 0x0000001000027224 */ /* 0x040fe400078e0202 */
[----:B------:R-:W-:Y:S02]  /*0c40*/  IMAD.MOV R15, RZ, RZ, -R15 ;  /* 0x000000ffff0f7224 */ /* 0x000fe400078e0a0f */
[----:B------:R-:W-:Y:S01]  /*0c50*/  @!P1 IMAD.IADD R13, R13, 0x1, -R0 ;  /* 0x000000010d0d9824 */ /* 0x000fe200078e0a00 */
[C---:B------:R-:W-:Y:S01]  /*0c60*/  ISETP.GT.U32.AND P1, PT, R0.reuse, R2, PT ;  /* 0x000000020000720c */ /* 0x040fe20003f24070 */
[----:B------:R-:W-:Y:S02]  /*0c70*/  IMAD R14, R0, R15, R14 ;  /* 0x0000000f000e7224 */ /* 0x000fe400078e020e */
[----:B0-----:R-:W-:Y:S02]  /*0c80*/  IMAD.MOV.U32 R17, RZ, RZ, R13 ;  /* 0x000000ffff117224 */ /* 0x001fe400078e000d */
[--C-:B------:R-:W-:Y:S01]  /*0c90*/  @!P3 IMAD.IADD R6, R6, 0x1, -R0.reuse ;  /* 0x000000010606b824 */ /* 0x100fe200078e0a00 */
[----:B------:R-:W-:Y:S01]  /*0ca0*/  ISETP.GT.U32.AND P3, PT, R0, R14, PT ;  /* 0x0000000e0000720c */ /* 0x000fe20003f64070 */
[----:B------:R-:W-:Y:S01]  /*0cb0*/  @!P0 IMAD.IADD R7, R7, 0x1, -R0 ;  /* 0x0000000107078824 */ /* 0x000fe200078e0a00 */
[----:B------:R-:W-:Y:S01]  /*0cc0*/  ISETP.GE.AND P0, PT, R12, RZ, PT ;  /* 0x000000ff0c00720c */ /* 0x000fe20003f06270 */
[----:B------:R-:W-:Y:S01]  /*0cd0*/  @!P5 IMAD.MOV R17, RZ, RZ, -R17 ;  /* 0x000000ffff11d224 */ /* 0x000fe200078e0a11 */
[----:B------:R-:W-:Y:S01]  /*0ce0*/  ISETP.GE.AND P5, PT, R8, RZ, PT ;  /* 0x000000ff0800720c */ /* 0x000fe20003fa6270 */
[----:B------:R-:W-:-:S02]  /*0cf0*/  IMAD.MOV.U32 R18, RZ, RZ, R3 ;  /* 0x000000ffff127224 */ /* 0x000fc400078e0003 */
[----:B------:R-:W-:Y:S02]  /*0d00*/  VIADD R8, R5, 0xf7 ;  /* 0x000000f705087836 */ /* 0x000fe40000000000 */
[----:B------:R-:W-:Y:S02]  /*0d10*/  IMAD.MOV.U32 R13, RZ, RZ, R7 ;  /* 0x000000ffff0d7224 */ /* 0x000fe400078e0007 */
[----:B------:R-:W-:Y:S01]  /*0d20*/  @!P6 IMAD.MOV R18, RZ, RZ, -R18 ;  /* 0x000000ffff12e224 */ /* 0x000fe200078e0a12 */
[----:B------:R-:W-:Y:S01]  /*0d30*/  ISETP.GE.AND P6, PT, R11, RZ, PT ;  /* 0x000000ff0b00720c */ /* 0x000fe20003fc6270 */
[----:B------:R-:W-:Y:S01]  /*0d40*/  @!P4 IMAD.MOV R13, RZ, RZ, -R13 ;  /* 0x000000ffff0dc224 */ /* 0x000fe200078e0a0d */
[----:B------:R-:W-:Y:S01]  /*0d50*/  ISETP.GE.AND P4, PT, R8, RZ, PT ;  /* 0x000000ff0800720c */ /* 0x000fe20003f86270 */
[----:B------:R-:W-:Y:S01]  /*0d60*/  @!P1 IMAD.IADD R2, R2, 0x1, -R0 ;  /* 0x0000000102029824 */ /* 0x000fe200078e0a00 */
[----:B------:R-:W-:Y:S01]  /*0d70*/  IABS R8, R8 ;  /* 0x0000000800087213 */ /* 0x000fe20000000000 */
[----:B------:R-:W-:Y:S01]  /*0d80*/  VIADD R7, R5, 0xf6 ;  /* 0x000000f605077836 */ /* 0x000fe20000000000 */
[----:B------:R-:W-:Y:S01]  /*0d90*/  STL [R1+0x3cc], R18 ;  /* 0x0003cc1201007387 */ /* 0x000fe20000100800 */
[----:B------:R-:W-:Y:S01]  /*0da0*/  IMAD.MOV.U32 R11, RZ, RZ, R6 ;  /* 0x000000ffff0b7224 */ /* 0x000fe200078e0006 */
[----:B------:R-:W-:Y:S01]  /*0db0*/  ISETP.GT.U32.AND P1, PT, R0, R2, PT ;  /* 0x000000020000720c */ /* 0x000fe20003f24070 */
[----:B------:R-:W-:Y:S01]  /*0dc0*/  @!P3 IMAD.IADD R14, R14, 0x1, -R0 ;  /* 0x000000010e0eb824 */ /* 0x000fe200078e0a00 */
[----:B------:R-:W-:Y:S01]  /*0dd0*/  IABS R6, R7 ;  /* 0x0000000700067213 */ /* 0x000fe20000000000 */
[----:B------:R-:W-:Y:S01]  /*0de0*/  @!P2 IMAD.MOV R11, RZ, RZ, -R11 ;  /* 0x000000ffff0ba224 */ /* 0x000fe200078e0a0b */
[----:B------:R-:W-:Y:S01]  /*0df0*/  ISETP.GE.AND P2, PT, R7, RZ, PT ;  /* 0x000000ff0700720c */ /* 0x000fe20003f46270 */
[----:B------:R-:W-:Y:S01]  /*0e00*/  IMAD.HI.U32 R3, R10, R9, RZ ;  /* 0x000000090a037227 */ /* 0x000fe200078e00ff */
[----:B------:R-:W-:Y:S01]  /*0e10*/  ISETP.GT.U32.AND P3, PT, R0, R14, PT ;  /* 0x0000000e0000720c */ /* 0x000fe20003f64070 */
[----:B------:R0:W-:Y:S02]  /*0e20*/  STL [R1+0x3c8], R17 ;  /* 0x0003c81101007387 */ /* 0x0001e40000100800 */
[----:B------:R-:W-:-:S02]  /*0e30*/  IMAD.MOV.U32 R7, RZ, RZ, R8 ;  /* 0x000000ffff077224 */ /* 0x000fc400078e0008 */
[----:B------:R-:W-:Y:S01]  /*0e40*/  IMAD.MOV R3, RZ, RZ, -R3 ;  /* 0x000000ffff037224 */ /* 0x000fe200078e0a03 */
[----:B------:R-:W-:Y:S01]  /*0e50*/  STL [R1+0x3c4], R13 ;  /* 0x0003c40d01007387 */ /* 0x000fe20000100800 */
[----:B------:R-:W-:-:S03]  /*0e60*/  IMAD.HI.U32 R15, R10, R7, RZ ;  /* 0x000000070a0f7227 */ /* 0x000fc600078e00ff */
[----:B------:R1:W-:Y:S01]  /*0e70*/  STL [R1+0xa4], R11 ;  /* 0x0000a40b01007387 */ /* 0x0003e20000100800 */
[----:B------:R-:W-:Y:S02]  /*0e80*/  IMAD R3, R0, R3, R9 ;  /* 0x0000000300037224 */ /* 0x000fe400078e0209 */
[----:B------:R-:W-:-:S04]  /*0e90*/  IMAD.HI.U32 R9, R10, R6, RZ ;  /* 0x000000060a097227 */ /* 0x000fc800078e00ff */
[----:B------:R-:W-:Y:S02]  /*0ea0*/  IMAD.MOV R15, RZ, RZ, -R15 ;  /* 0x000000ffff0f7224 */ /* 0x000fe400078e0a0f */
[----:B------:R-:W-:Y:S01]  /*0eb0*/  @!P1 IMAD.IADD R2, R2, 0x1, -R0 ;  /* 0x0000000102029824 */ /* 0x000fe200078e0a00 */
[C---:B------:R-:W-:Y:S01]  /*0ec0*/  ISETP.GT.U32.AND P1, PT, R0.reuse, R3, PT ;  /* 0x000000030000720c */ /* 0x040fe20003f24070 */
[----:B------:R-:W-:Y:S02]  /*0ed0*/  IMAD.MOV R9, RZ, RZ, -R9 ;  /* 0x000000ffff097224 */ /* 0x000fe400078e0a09 */
[C---:B------:R-:W-:Y:S02]  /*0ee0*/  IMAD R7, R0.reuse, R15, R7 ;  /* 0x0000000f00077224 */ /* 0x040fe400078e0207 */
[----:B------:R-:W-:Y:S02]  /*0ef0*/  IMAD R6, R0, R9, R6 ;  /* 0x0000000900067224 */ /* 0x000fe400078e0206 */
[----:B------:R-:W-:Y:S01]  /*0f00*/  @!P3 IMAD.IADD R14, R14, 0x1, -R0 ;  /* 0x000000010e0eb824 */ /* 0x000fe200078e0a00 */
[----:B------:R-:W-:Y:S01]  /*0f10*/  ISETP.GT.U32.AND P3, PT, R0, R7, PT ;  /* 0x000000070000720c */ /* 0x000fe20003f64070 */
[----:B0-----:R-:W-:-:S02]  /*0f20*/  IMAD.MOV.U32 R17, RZ, RZ, R2 ;  /* 0x000000ffff117224 */ /* 0x001fc400078e0002 */
[C---:B-1----:R-:W-:Y:S02]  /*0f30*/  VIADD R11, R5.reuse, 0xf5 ;  /* 0x000000f5050b7836 */ /* 0x042fe40000000000 */
[----:B------:R-:W-:Y:S01]  /*0f40*/  @!P6 IMAD.MOV R17, RZ, RZ, -R17 ;  /* 0x000000ffff11e224 */ /* 0x000fe200078e0a11 */
[----:B------:R-:W-:Y:S01]  /*0f50*/  ISETP.GT.U32.AND P6, PT, R0, R6, PT ;  /* 0x000000060000720c */ /* 0x000fe20003fc4070 */
[C---:B------:R-:W-:Y:S01]  /*0f60*/  VIADD R13, R5.reuse, 0xf4 ;  /* 0x000000f4050d7836 */ /* 0x040fe20000000000 */
[----:B------:R-:W-:Y:S01]  /*0f70*/  IABS R12, R11 ;  /* 0x0000000b000c7213 */ /* 0x000fe20000000000 */
[----:B------:R-:W-:Y:S01]  /*0f80*/  IMAD.MOV.U32 R16, RZ, RZ, R14 ;  /* 0x000000ffff107224 */ /* 0x000fe200078e000e */
[----:B------:R-:W-:Y:S01]  /*0f90*/  STL [R1+0xa8], R17 ;  /* 0x0000a81101007387 */ /* 0x000fe20000100800 */
[----:B------:R-:W-:Y:S01]  /*0fa0*/  VIADD R14, R5, 0xf3 ;  /* 0x000000f3050e7836 */ /* 0x000fe20000000000 */
[----:B------:R-:W-:Y:S01]  /*0fb0*/  IABS R8, R13 ;  /* 0x0000000d00087213 */ /* 0x000fe20000000000 */
[----:B------:R-:W-:-:S02]  /*0fc0*/  @!P3 IMAD.IADD R7, R7, 0x1, -R0 ;  /* 0x000000010707b824 */ /* 0x000fc400078e0a00 */
[----:B------:R-:W-:-:S03]  /*0fd0*/  IMAD.HI.U32 R15, R10, R12, RZ ;  /* 0x0000000c0a0f7227 */ /* 0x000fc600078e00ff */
[----:B------:R-:W-:Y:S01]  /*0fe0*/  ISETP.GT.U32.AND P3, PT, R0, R7, PT ;  /* 0x000000070000720c */ /* 0x000fe20003f64070 */
[----:B------:R-:W-:Y:S02]  /*0ff0*/  @!P6 IMAD.IADD R6, R6, 0x1, -R0 ;  /* 0x000000010606e824 */ /* 0x000fe400078e0a00 */
[----:B------:R-:W-:-:S03]  /*1000*/  IMAD.HI.U32 R9, R10, R8, RZ ;  /* 0x000000080a097227 */ /* 0x000fc600078e00ff */
[C---:B------:R-:W-:Y:S01]  /*1010*/  ISETP.GT.U32.AND P6, PT, R0.reuse, R6, PT ;  /* 0x000000060000720c */ /* 0x040fe20003fc4070 */
[----:B------:R-:W-:Y:S02]  /*1020*/  IMAD.MOV R2, RZ, RZ, -R15 ;  /* 0x000000ffff027224 */ /* 0x000fe400078e0a0f */
[----:B------:R-:W-:Y:S02]  /*1030*/  IMAD.MOV R9, RZ, RZ, -R9 ;  /* 0x000000ffff097224 */ /* 0x000fe400078e0a09 */
[----:B------:R-:W-:Y:S01]  /*1040*/  @!P5 IMAD.MOV R16, RZ, RZ, -R16 ;  /* 0x000000ffff10d224 */ /* 0x000fe200078e0a10 */
[----:B------:R-:W-:Y:S01]  /*1050*/  ISETP.GE.AND P5, PT, R11, RZ, PT ;  /* 0x000000ff0b00720c */ /* 0x000fe20003fa6270 */
[C---:B------:R-:W-:Y:S01]  /*1060*/  IMAD R2, R0.reuse, R2, R12 ;  /* 0x0000000200027224 */ /* 0x040fe200078e020c */
[----:B------:R-:W-:Y:S01]  /*1070*/  IABS R12, R14 ;  /* 0x0000000e000c7213 */ /* 0x000fe20000000000 */
[----:B------:R-:W-:Y:S01]  /*1080*/  VIADD R15, R5, 0xf2 ;  /* 0x000000f2050f7836 */ /* 0x000fe20000000000 */
[----:B------:R0:W-:Y:S01]  /*1090*/  STL [R1+0xb0], R16 ;  /* 0x0000b01001007387 */ /* 0x0001e20000100800 */
[----:B------:R-:W-:-:S02]  /*10a0*/  IMAD R8, R0, R9, R8 ;  /* 0x0000000900087224 */ /* 0x000fc400078e0208 */
[--C-:B------:R-:W-:Y:S01]  /*10b0*/  @!P3 IMAD.IADD R7, R7, 0x1, -R0.reuse ;  /* 0x000000010707b824 */ /* 0x100fe200078e0a00 */
[----:B------:R-:W-:Y:S01]  /*10c0*/  IABS R22, R15 ;  /* 0x0000000f00167213 */ /* 0x000fe20000000000 */
[--C-:B------:R-:W-:Y:S01]  /*10d0*/  @!P6 IMAD.IADD R6, R6, 0x1, -R0.reuse ;  /* 0x000000010606e824 */ /* 0x100fe200078e0a00 */
[C---:B------:R-:W-:Y:S01]  /*10e0*/  ISETP.GT.U32.AND P3, PT, R0.reuse, R2, PT ;  /* 0x000000020000720c */ /* 0x040fe20003f64070 */
[----:B------:R-:W-:Y:S01]  /*10f0*/  @!P1 IMAD.IADD R3, R3, 0x1, -R0 ;  /* 0x0000000103039824 */ /* 0x000fe200078e0a00 */
[----:B------:R-:W-:Y:S01]  /*1100*/  ISETP.GT.U32.AND P6, PT, R0, R8, PT ;  /* 0x000000080000720c */ /* 0x000fe20003fc4070 */
[----:B------:R-:W-:-:S03]  /*1110*/  IMAD.HI.U32 R21, R10, R22, RZ ;  /* 0x000000160a157227 */ /* 0x000fc600078e00ff */
[----:B------:R-:W-:Y:S01]  /*1120*/  ISETP.GT.U32.AND P1, PT, R0, R3, PT ;  /* 0x000000030000720c */ /* 0x000fe20003f24070 */
[----:B0-----:R-:W-:-:S04]  /*1130*/  IMAD.HI.U32 R16, R10, R12, RZ ;  /* 0x0000000c0a107227 */ /* 0x001fc800078e00ff */
[----:B------:R-:W-:Y:S02]  /*1140*/  IMAD.MOV R16, RZ, RZ, -R16 ;  /* 0x000000ffff107224 */ /* 0x000fe400078e0a10 */
[----:B------:R-:W-:Y:S02]  /*1150*/  IMAD.MOV R21, RZ, RZ, -R21 ;  /* 0x000000ffff157224 */ /* 0x000fe400078e0a15 */
[----:B------:R-:W-:Y:S02]  /*1160*/  IMAD R12, R0, R16, R12 ;  /* 0x00000010000c7224 */ /* 0x000fe400078e020c */
[----:B------:R-:W-:Y:S02]  /*1170*/  @!P3 IMAD.IADD R2, R2, 0x1, -R0 ;  /* 0x000000010202b824 */ /* 0x000fe400078e0a00 */
[C---:B------:R-:W-:Y:S01]  /*1180*/  IMAD R21, R0.reuse, R21, R22 ;  /* 0x0000001500157224 */ /* 0x040fe200078e0216 */
[----:B------:R-:W-:Y:S01]  /*1190*/  ISETP.GT.U32.AND P3, PT, R0, R12, PT ;  /* 0x0000000c0000720c */ /* 0x000fe20003f64070 */
[----:B------:R-:W-:-:S02]  /*11a0*/  @!P6 IMAD.IADD R8, R8, 0x1, -R0 ;  /* 0x000000010808e824 */ /* 0x000fc400078e0a00 */
[C---:B------:R-:W-:Y:S01]  /*11b0*/  VIADD R17, R5.reuse, 0xf0 ;  /* 0x000000f005117836 */ /* 0x040fe20000000000 */
[----:B------:R-:W-:Y:S01]  /*11c0*/  ISETP.GT.U32.AND P6, PT, R0, R21, PT ;  /* 0x000000150000720c */ /* 0x000fe20003fc4070 */
[----:B------:R-:W-:Y:S02]  /*11d0*/  VIADD R11, R5, 0xef ;  /* 0x000000ef050b7836 */ /* 0x000fe40000000000 */
[--C-:B------:R-:W-:Y:S01]  /*11e0*/  @!P1 IMAD.IADD R3, R3, 0x1, -R0.reuse ;  /* 0x0000000103039824 */ /* 0x100fe200078e0a00 */
[----:B------:R-:W-:Y:S01]  /*11f0*/  IABS R9, R17 ;  /* 0x0000001100097213 */ /* 0x000fe20000000000 */
[----:B------:R-:W-:Y:S01]  /*1200*/  IMAD.MOV R23, RZ, RZ, -R23 ;  /* 0x000000ffff177224 */ /* 0x000fe200078e0a17 */
[----:B------:R-:W-:Y:S01]  /*1210*/  ISETP.GE.AND P1, PT, R13, RZ, PT ;  /* 0x000000ff0d00720c */ /* 0x000fe20003f26270 */
[----:B------:R-:W-:Y:S01]  /*1220*/  IMAD.MOV.U32 R24, RZ, RZ, R3 ;  /* 0x000000ffff187224 */ /* 0x000fe200078e0003 */
[----:B------:R-:W-:Y:S01]  /*1230*/  IABS R13, R11 ;  /* 0x0000000b000d7213 */ /* 0x000fe20000000000 */
[----:B------:R-:W-:Y:S01]  /*1240*/  @!P3 IMAD.IADD R12, R12, 0x1, -R0 ;  /* 0x000000010c0cb824 */ /* 0x000fe200078e0a00 */
[----:B------:R-:W-:Y:S01]  /*1250*/  ISETP.GT.U32.AND P3, PT, R0, R2, PT ;  /* 0x000000020000720c */ /* 0x000fe20003f64070 */
[----:B------:R-:W-:-:S04]  /*1260*/  IMAD.HI.U32 R18, R10, R9, RZ ;  /* 0x000000090a127227 */ /* 0x000fc800078e00ff */
[C---:B------:R-:W-:Y:S02]  /*1270*/  IMAD R20, R0.reuse, R23, R20 ;  /* 0x0000001700147224 */ /* 0x040fe400078e0214 */
[----:B------:R-:W-:Y:S01]  /*1280*/  @!P6 IMAD.IADD R21, R21, 0x1, -R0 ;  /* 0x000000011515e824 */ /* 0x000fe200078e0a00 */
[----:B------:R-:W-:Y:S01]  /*1290*/  ISETP.GT.U32.AND P6, PT, R0, R12, PT ;  /* 0x0000000c0000720c */ /* 0x000fe20003fc4070 */
[----:B------:R-:W-:-:S04]  /*12a0*/  IMAD.HI.U32 R16, R10, R13, RZ ;  /* 0x0000000d0a107227 */ /* 0x000fc800078e00ff */
[----:B------:R-:W-:Y:S02]  /*12b0*/  IMAD.MOV R18, RZ, RZ, -R18 ;  /* 0x000000ffff127224 */ /* 0x000fe400078e0a12 */
[----:B------:R-:W-:Y:S01]  /*12c0*/  @!P2 IMAD.MOV R6, RZ, RZ, -R6 ;  /* 0x000000ffff06a224 */ /* 0x000fe200078e0a06 */
[C---:B------:R-:W-:Y:S01]  /*12d0*/  ISETP.GT.U32.AND P2, PT, R0.reuse, R20, PT ;  /* 0x000000140000720c */ /* 0x040fe20003f44070 */
[----:B------:R-:W-:Y:S02]  /*12e0*/  IMAD.MOV R16, RZ, RZ, -R16 ;  /* 0x000000ffff107224 */ /* 0x000fe400078e0a10 */
[C---:B------:R-:W-:Y:S02]  /*12f0*/  IMAD R9, R0.reuse, R18, R9 ;  /* 0x0000001200097224 */ /* 0x040fe400078e0209 */
[----:B------:R-:W-:Y:S01]  /*1300*/  @!P0 IMAD.MOV R24, RZ, RZ, -R24 ;  /* 0x000000ffff188224 */ /* 0x000fe200078e0a18 */
[----:B------:R-:W-:Y:S01]  /*1310*/  ISETP.GT.U32.AND P0, PT, R0, R8, PT ;  /* 0x000000080000720c */ /* 0x000fe20003f04070 */
[----:B------:R-:W-:-:S02]  /*1320*/  IMAD.MOV.U32 R22, RZ, RZ, R7 ;  /* 0x000000ffff167224 */ /* 0x000fc400078e0007 */
[----:B------:R-:W-:Y:S01]  /*1330*/  IMAD R13, R0, R16, R13 ;  /* 0x00000010000d7224 */ /* 0x000fe200078e020d */
[----:B------:R-:W-:Y:S01]  /*1340*/  STL [R1+0xb4], R24 ;  /* 0x0000b41801007387 */ /* 0x000fe20000100800 */
[----:B------:R-:W-:Y:S01]  /*1350*/  @!P3 IMAD.IADD R2, R2, 0x1, -R0 ;  /* 0x000000010202b824 */ /* 0x000fe200078e0a00 */
[C---:B------:R-:W-:Y:S01]  /*1360*/  ISETP.GT.U32.AND P3, PT, R0.reuse, R9, PT ;  /* 0x000000090000720c */ /* 0x040fe20003f64070 */
[C---:B------:R-:W-:Y:S02]  /*1370*/  VIADD R18, R5.reuse, 0xee ;  /* 0x000000ee05127836 */ /* 0x040fe40000000000 */
[----:B------:R-:W-:Y:S01]  /*1380*/  @!P4 IMAD.MOV R22, RZ, RZ, -R22 ;  /* 0x000000ffff16c224 */ /* 0x000fe200078e0a16 */
[----:B------:R-:W-:Y:S01]  /*1390*/  ISETP.GT.U32.AND P4, PT, R0, R21, PT ;  /* 0x000000150000720c */ /* 0x000fe20003f84070 */
[----:B------:R-:W-:Y:S01]  /*13a0*/  VIADD R3, R5, 0xed ;  /* 0x000000ed05037836 */ /* 0x000fe20000000000 */
[----:B------:R-:W-:Y:S01]  /*13b0*/  IABS R16, R18 ;  /* 0x0000001200107213 */ /* 0x000fe20000000000 */
[--C-:B------:R-:W-:Y:S01]  /*13c0*/  @!P6 IMAD.IADD R12, R12, 0x1, -R0.reuse ;  /* 0x000000010c0ce824 */ /* 0x100fe200078e0a00 */
[----:B------:R-:W-:Y:S01]  /*13d0*/  ISETP.GT.U32.AND P6, PT, R0, R13, PT ;  /* 0x0000000d0000720c */ /* 0x000fe20003fc4070 */
[----:B------:R-:W-:Y:S01]  /*13e0*/  @!P2 IMAD.IADD R20, R20, 0x1, -R0 ;  /* 0x000000011414a824 */ /* 0x000fe200078e0a00 */
[----:B------:R-:W-:Y:S01]  /*13f0*/  IABS R7, R3 ;  /* 0x0000000300077213 */ /* 0x000fe20000000000 */
[----:B------:R-:W-:Y:S01]  /*1400*/  IMAD.MOV.U32 R23, RZ, RZ, R2 ;  /* 0x000000ffff177224 */ /* 0x000fe200078e0002 */
[----:B------:R0:W-:Y:S01]  /*1410*/  STL [R1+0xb8], R22 ;  /* 0x0000b81601007387 */ /* 0x0001e20000100800 */
[--C-:B------:R-:W-:Y:S01]  /*1420*/  @!P0 IMAD.IADD R8, R8, 0x1, -R0.reuse ;  /* 0x0000000108088824 */ /* 0x100fe200078e0a00 */
[----:B------:R-:W-:Y:S01]  /*1430*/  ISETP.GE.AND P0, PT, R14, RZ, PT ;  /* 0x000000ff0e00720c */ /* 0x000fe20003f06270 */
[----:B------:R-:W-:Y:S01]  /*1440*/  @!P5 IMAD.MOV R23, RZ, RZ, -R23 ;  /* 0x000000ffff17d224 */ /* 0x000fe200078e0a17 */
[----:B------:R1:W-:Y:S01]  /*1450*/  STL [R1+0xbc], R6 ;  /* 0x0000bc0601007387 */ /* 0x0003e20000100800 */
[----:B------:R-:W-:Y:S01]  /*1460*/  ISETP.GT.U32.AND P5, PT, R0, R20, PT ;  /* 0x000000140000720c */ /* 0x000fe20003fa4070 */
[----:B------:R-:W-:Y:S01]  /*1470*/  IMAD.HI.U32 R14, R10, R7, RZ ;  /* 0x000000070a0e7227 */ /* 0x000fe200078e00ff */
[----:B------:R-:W-:Y:S01]  /*1480*/  ISETP.GE.AND P2, PT, R19, RZ, PT ;  /* 0x000000ff1300720c */ /* 0x000fe20003f46270 */
[----:B------:R-:W-:Y:S02]  /*1490*/  STL [R1+0xc0], R23 ;  /* 0x0000c01701007387 */ /* 0x000fe40000100800 */
[----:B------:R-:W-:Y:S01]  /*14a0*/  @!P3 IMAD.IADD R9, R9, 0x1, -R0 ;  /* 0x000000010909b824 */ /* 0x000fe200078e0a00 */
[----:B------:R-:W-:Y:S01]  /*14b0*/  ISETP.GE.AND P3, PT, R17, RZ, PT ;  /* 0x000000ff1100720c */ /* 0x000fe20003f66270 */
[----:B0-----:R-:W-:-:S02]  /*14c0*/  IMAD.MOV.U32 R22, RZ, RZ, R8 ;  /* 0x000000ffff167224 */ /* 0x001fc400078e0008 */
[----:B-1----:R-:W-:-:S04]  /*14d0*/  IMAD.HI.U32 R6, R10, R16, RZ ;  /* 0x000000100a067227 */ /* 0x002fc800078e00ff */
[----:B------:R-:W-:Y:S01]  /*14e0*/  @!P4 IMAD.IADD R21, R21, 0x1, -R0 ;  /* 0x000000011515c824 */ /* 0x000fe200078e0a00 */
[----:B------:R-:W-:Y:S01]  /*14f0*/  ISETP.GE.AND P4, PT, R15, RZ, PT ;  /* 0x000000ff0f00720c */ /* 0x000fe20003f86270 */
[----:B------:R-:W-:Y:S02]  /*1500*/  IMAD.MOV R6, RZ, RZ, -R6 ;  /* 0x000000ffff067224 */ /* 0x000fe400078e0a06 */
[----:B------:R-:W-:Y:S02]  /*1510*/  IMAD.MOV R14, RZ, RZ, -R14 ;  /* 0x000000ffff0e7224 */ /* 0x000fe400078e0a0e */
[----:B------:R-:W-:Y:S02]  /*1520*/  @!P6 IMAD.IADD R13, R13, 0x1, -R0 ;  /* 0x000000010d0de824 */ /* 0x000fe400078e0a00 */
[----:B------:R-:W-:Y:S01]  /*1530*/  @!P1 IMAD.MOV R22, RZ, RZ, -R22 ;  /* 0x000000ffff169224 */ /* 0x000fe200078e0a16 */
[C---:B------:R-:W-:Y:S01]  /*1540*/  ISETP.GT.U32.AND P1, PT, R0.reuse, R9, PT ;  /* 0x000000090000720c */ /* 0x040fe20003f24070 */
[C---:B------:R-:W-:Y:S01]  /*1550*/  IMAD R6, R0.reuse, R6, R16 ;  /* 0x0000000600067224 */ /* 0x040fe200078e0210 */
[C---:B------:R-:W-:Y:S01]  /*1560*/  ISETP.GT.U32.AND P6, PT, R0.reuse, R13, PT ;  /* 0x0000000d0000720c */ /* 0x040fe20003fc4070 */
[C---:B------:R-:W-:Y:S01]  /*1570*/  IMAD R7, R0.reuse, R14, R7 ;  /* 0x0000000e00077224 */ /* 0x040fe200078e0207 */
[----:B------:R-:W-:Y:S01]  /*1580*/  STL [R1+0xc8], R22 ;  /* 0x0000c81601007387 */ /* 0x000fe20000100800 */
[----:B------:R-:W-:Y:S01]  /*1590*/  @!P0 IMAD.MOV R12, RZ, RZ, -R12 ;  /* 0x000000ffff0c8224 */ /* 0x000fe200078e0a0c */
[----:B------:R-:W-:Y:S01]  /*15a0*/  ISETP.GT.U32.AND P0, PT, R0, R6, PT ;  /* 0x000000060000720c */ /* 0x000fe20003f04070 */
[----:B------:R-:W-:Y:S01]  /*15b0*/  @!P5 IMAD.IADD R20, R20, 0x1, -R0 ;  /* 0x000000011414d824 */ /* 0x000fe200078e0a00 */
[----:B------:R-:W-:Y:S01]  /*15c0*/  ISETP.GT.U32.AND P5, PT, R0, R7, PT ;  /* 0x000000070000720c */ /* 0x000fe20003fa4070 */
[----:B------:R-:W-:Y:S01]  /*15d0*/  IMAD.MOV.U32 R14, RZ, RZ, R21 ;  /* 0x000000ffff0e7224 */ /* 0x000fe200078e0015 */
[----:B------:R0:W-:Y:S01]  /*15e0*/  STL [R1+0xcc], R12 ;  /* 0x0000cc0c01007387 */ /* 0x0001e20000100800 */
[----:B------:R-:W-:-:S02]  /*15f0*/  VIADD R2, R5, 0xec ;  /* 0x000000ec05027836 */ /* 0x000fc40000000000 */
[----:B------:R-:W-:Y:S01]  /*1600*/  @!P4 IMAD.MOV R14, RZ, RZ, -R14 ;  /* 0x000000ffff0ec224 */ /* 0x000fe200078e0a0e */
[----:B------:R-:W-:Y:S01]  /*1610*/  ISETP.GE.AND P4, PT, R11, RZ, PT ;  /* 0x000000ff0b00720c */ /* 0x000fe20003f86270 */
[----:B------:R-:W-:Y:S01]  /*1620*/  @!P1 IMAD.IADD R9, R9, 0x1, -R0 ;  /* 0x0000000109099824 */ /* 0x000fe200078e0a00 */
[----:B------:R-:W-:Y:S01]  /*1630*/  IABS R11, R2 ;  /* 0x00000002000b7213 */ /* 0x000fe20000000000 */
[----:B------:R-:W-:Y:S01]  /*1640*/  VIADD R8, R5, 0xeb ;  /* 0x000000eb05087836 */ /* 0x000fe20000000000 */
[----:B------:R1:W-:Y:S01]  /*1650*/  STL [R1+0xd0], R14 ;  /* 0x0000d00e01007387 */ /* 0x0003e20000100800 */
[----:B------:R-:W-:Y:S01]  /*1660*/  IMAD.MOV.U32 R15, RZ, RZ, R20 ;  /* 0x000000ffff0f7224 */ /* 0x000fe200078e0014 */
[----:B------:R-:W-:Y:S01]  /*1670*/  ISETP.GE.AND P1, PT, R18, RZ, PT ;  /* 0x000000ff1200720c */ /* 0x000fe20003f26270 */
[----:B------:R-:W-:Y:S01]  /*1680*/  @!P6 IMAD.IADD R13, R13, 0x1, -R0 ;  /* 0x000000010d0de824 */ /* 0x000fe200078e0a00 */
[----:B------:R-:W-:Y:S01]  /*1690*/  ISETP.GE.AND P6, PT, R3, RZ, PT ;  /* 0x000000ff0300720c */ /* 0x000fe20003fc6270 */
[----:B------:R-:W-:Y:S01]  /*16a0*/  IMAD.HI.U32 R3, R10, R11, RZ ;  /* 0x0000000b0a037227 */ /* 0x000fe200078e00ff */
[----:B0-----:R-:W-:-:S03]  /*16b0*/  IABS R12, R8 ;  /* 0x00000008000c7213 */ /* 0x001fc60000000000 */
[--C-:B------:R-:W-:Y:S01]  /*16c0*/  @!P0 IMAD.IADD R6, R6, 0x1, -R0.reuse ;  /* 0x0000000106068824 */ /* 0x100fe200078e0a00 */
[----:B------:R-:W-:Y:S01]  /*16d0*/  ISETP.GE.AND P0, PT, R2, RZ, PT ;  /* 0x000000ff0200720c */ /* 0x000fe20003f06270 */
[----:B-1----:R-:W-:Y:S02]  /*16e0*/  IMAD.MOV.U32 R14, RZ, RZ, R9 ;  /* 0x000000ffff0e7224 */ /* 0x002fe400078e0009 */
[----:B------:R-:W-:Y:S02]  /*16f0*/  @!P5 IMAD.IADD R7, R7, 0x1, -R0 ;  /* 0x000000010707d824 */ /* 0x000fe400078e0a00 */
[----:B------:R-:W-:Y:S01]  /*1700*/  @!P2 IMAD.MOV R15, RZ, RZ, -R15 ;  /* 0x000000ffff0fa224 */ /* 0x000fe200078e0a0f */
[C---:B------:R-:W-:Y:S01]  /*1710*/  ISETP.GT.U32.AND P2, PT, R0.reuse, R6, PT ;  /* 0x000000060000720c */ /* 0x040fe20003f44070 */
[----:B------:R-:W-:Y:S01]  /*1720*/  @!P3 IMAD.MOV R14, RZ, RZ, -R14 ;  /* 0x000000ffff0eb224 */ /* 0x000fe200078e0a0e */
[----:B------:R-:W-:Y:S01]  /*1730*/  ISETP.GT.U32.AND P5, PT, R0, R7, PT ;  /* 0x000000070000720c */ /* 0x000fe20003fa4070 */
[----:B------:R-:W-:Y:S01]  /*1740*/  IMAD.MOV R3, RZ, RZ, -R3 ;  /* 0x000000ffff037224 */ /* 0x000fe200078e0a03 */
[----:B------:R-:W-:Y:S01]  /*1750*/  STL [R1+0xe4], R15 ;  /* 0x0000e40f01007387 */ /* 0x000fe20000100800 */
[----:B------:R-:W-:Y:S01]  /*1760*/  IMAD.HI.U32 R2, R10, R12, RZ ;  /* 0x0000000c0a027227 */ /* 0x000fe200078e00ff */
[----:B------:R-:W-:-:S02]  /*1770*/  ISETP.GE.AND P3, PT, R8, RZ, PT ;  /* 0x000000ff0800720c */ /* 0x000fc40003f66270 */
[----:B------:R0:W-:Y:S01]  /*1780*/  STL [R1+0xf4], R14 ;  /* 0x0000f40e01007387 */ /* 0x0001e20000100800 */
[----:B------:R-:W-:Y:S02]  /*1790*/  IMAD R9, R0, R3, R11 ;  /* 0x0000000300097224 */ /* 0x000fe400078e020b */
[----:B------:R-:W-:Y:S02]  /*17a0*/  IMAD.MOV R2, RZ, RZ, -R2 ;  /* 0x000000ffff027224 */ /* 0x000fe400078e0a02 */
[----:B------:R-:W-:Y:S02]  /*17b0*/  @!P2 IMAD.IADD R6, R6, 0x1, -R0 ;  /* 0x000000010606a824 */ /* 0x000fe400078e0a00 */
[C---:B------:R-:W-:Y:S02]  /*17c0*/  IMAD R12, R0.reuse, R2, R12 ;  /* 0x00000002000c7224 */ /* 0x040fe400078e020c */
[----:B------:R-:W-:Y:S02]  /*17d0*/  @!P5 IMAD.IADD R7, R7, 0x1, -R0 ;  /* 0x000000010707d824 */ /* 0x000fe400078e0a00 */
[----:B0-----:R-:W-:Y:S01]  /*17e0*/  IMAD.MOV.U32 R14, RZ, RZ, R13 ;  /* 0x000000ffff0e7224 */ /* 0x001fe200078e000d */
[----:B------:R-:W-:Y:S01]  /*17f0*/  ISETP.GT.U32.AND P5, PT, R0, R12, PT ;  /* 0x0000000c0000720c */ /* 0x000fe20003fa4070 */
[----:B------:R-:W-:-:S02]  /*1800*/  VIADD R11, R5, 0xea ;  /* 0x000000ea050b7836 */ /* 0x000fc40000000000 */
[----:B------:R-:W-:Y:S01]  /*1810*/  @!P4 IMAD.MOV R14, RZ, RZ, -R14 ;  /* 0x000000ffff0ec224 */ /* 0x000fe200078e0a0e */
[----:B------:R-:W-:Y:S01]  /*1820*/  ISETP.GT.U32.AND P4, PT, R0, R9, PT ;  /* 0x000000090000720c */ /* 0x000fe20003f84070 */
[----:B------:R-:W-:Y:S01]  /*1830*/  VIADD R13, R5, 0xe9 ;  /* 0x000000e9050d7836 */ /* 0x000fe20000000000 */
[----:B------:R-:W-:Y:S01]  /*1840*/  ISETP.GE.AND P2, PT, R11, RZ, PT ;  /* 0x000000ff0b00720c */ /* 0x000fe20003f46270 */
[----:B------:R-:W-:Y:S01]  /*1850*/  VIADD R8, R5, 0xe8 ;  /* 0x000000e805087836 */ /* 0x000fe20000000000 */
[----:B------:R0:W-:Y:S01]  /*1860*/  STL [R1+0xfc], R14 ;  /* 0x0000fc0e01007387 */ /* 0x0001e20000100800 */
[----:B------:R-:W-:Y:S01]  /*1870*/  IABS R11, R11 ;  /* 0x0000000b000b7213 */ /* 0x000fe20000000000 */
[----:B------:R-:W-:Y:S01]  /*1880*/  @!P6 IMAD.MOV R7, RZ, RZ, -R7 ;  /* 0x000000ffff07e224 */ /* 0x000fe200078e0a07 */
[----:B------:R-:W-:Y:S02]  /*1890*/  IABS R2, R13 ;  /* 0x0000000d00027213 */ /* 0x000fe40000000000 */
[----:B------:R-:W-:Y:S01]  /*18a0*/  @!P5 IMAD.IADD R12, R12, 0x1, -R0 ;  /* 0x000000010c0cd824 */ /* 0x000fe200078e0a00 */
[----:B------:R-:W-:-:S02]  /*18b0*/  IABS R3, R8 ;  /* 0x0000000800037213 */ /* 0x000fc40000000000 */
[----:B------:R-:W-:Y:S01]  /*18c0*/  ISETP.GE.AND P6, PT, R8, RZ, PT ;  /* 0x000000ff0800720c */ /* 0x000fe20003fc6270 */
[----:B------:R-:W-:Y:S01]  /*18d0*/  @!P4 IMAD.IADD R9, R9, 0x1, -R0 ;  /* 0x000000010909c824 */ /* 0x000fe200078e0a00 */
[----:B------:R-:W-:Y:S01]  /*18e0*/  ISETP.GT.U32.AND P5, PT, R0, R12, PT ;  /* 0x0000000c0000720c */ /* 0x000fe20003fa4070 */
[----:B0-----:R-:W-:Y:S02]  /*18f0*/  IMAD.MOV.U32 R14, RZ, RZ, R6 ;  /* 0x000000ffff0e7224 */ /* 0x001fe400078e0006 */
[----:B------:R-:W-:Y:S01]  /*1900*/  IMAD.HI.U32 R6, R10, R3, RZ ;  /* 0x000000030a067227 */ /* 0x000fe200078e00ff */
[----:B------:R-:W-:-:S03]  /*1910*/  ISETP.GT.U32.AND P4, PT, R0, R9, PT ;  /* 0x000000090000720c */ /* 0x000fc60003f84070 */
[----:B------:R-:W-:Y:S01]  /*1920*/  @!P1 IMAD.MOV R14, RZ, RZ, -R14 ;  /* 0x000000ffff0e9224 */ /* 0x000fe200078e0a0e */
[----:B------:R-:W-:Y:S01]  /*1930*/  ISETP.GE.AND P1, PT, R13, RZ, PT ;  /* 0x000000ff0d00720c */ /* 0x000fe20003f26270 */
[----:B------:R-:W-:-:S03]  /*1940*/  IMAD.HI.U32 R13, R10, R2, RZ ;  /* 0x000000020a0d7227 */ /* 0x000fc600078e00ff */
[----:B------:R0:W-:Y:S01]  /*1950*/  STL [R1+0x100], R14 ;  /* 0x0001000e01007387 */ /* 0x0001e20000100800 */
[----:B------:R-:W-:Y:S02]  /*1960*/  IMAD.MOV R13, RZ, RZ, -R13 ;  /* 0x000000ffff0d7224 */ /* 0x000fe400078e0a0d */
[----:B------:R-:W-:Y:S01]  /*1970*/  IMAD.MOV R8, RZ, RZ, -R6 ;  /* 0x000000ffff087224 */ /* 0x000fe200078e0a06 */
[----:B------:R1:W-:Y:S01]  /*1980*/  STL [R1+0x11c], R7 ;  /* 0x00011c0701007387 */ /* 0x0003e20000100800 */
[----:B------:R-:W-:Y:S02]  /*1990*/  @!P4 IMAD.IADD R9, R9, 0x1, -R0 ;  /* 0x000000010909c824 */ /* 0x000fe400078e0a00 */
[C---:B------:R-:W-:Y:S02]  /*19a0*/  IMAD R2, R0.reuse, R13, R2 ;  /* 0x0000000d00027224 */ /* 0x040fe400078e0202 */
[----:B------:R-:W-:Y:S02]  /*19b0*/  IMAD R3, R0, R8, R3 ;  /* 0x0000000800037224 */ /* 0x000fe400078e0203 */
[----:B0-----:R-:W-:-:S04]  /*19c0*/  IMAD.HI.U32 R14, R10, R11, RZ ;  /* 0x0000000b0a0e7227 */ /* 0x001fc800078e00ff */
[----:B------:R-:W-:Y:S02]  /*19d0*/  IMAD.MOV R14, RZ, RZ, -R14 ;  /* 0x000000ffff0e7224 */ /* 0x000fe400078e0a0e */
[----:B------:R-:W-:Y:S02]  /*19e0*/  IMAD.MOV.U32 R18, RZ, RZ, R9 ;  /* 0x000000ffff127224 */ /* 0x000fe400078e0009 */
[----:B-1----:R-:W-:Y:S02]  /*19f0*/  IMAD R7, R0, R14, R11 ;  /* 0x0000000e00077224 */ /* 0x002fe400078e020b */
[----:B------:R-:W-:Y:S01]  /*1a00*/  @!P5 IMAD.IADD R12, R12, 0x1, -R0 ;  /* 0x000000010c0cd824 */ /* 0x000fe200078e0a00 */
[C---:B------:R-:W-:Y:S01]  /*1a10*/  ISETP.GT.U32.AND P5, PT, R0.reuse, R2, PT ;  /* 0x000000020000720c */ /* 0x040fe20003fa4070 */
[----:B------:R-:W-:Y:S01]  /*1a20*/  @!P0 IMAD.MOV R18, RZ, RZ, -R18 ;  /* 0x000000ffff128224 */ /* 0x000fe200078e0a12 */
[C---:B------:R-:W-:Y:S01]  /*1a30*/  ISETP.GT.U32.AND P4, PT, R0.reuse, R7, PT ;  /* 0x000000070000720c */ /* 0x040fe20003f84070 */
[C---:B------:R-:W-:Y:S01]  /*1a40*/  VIADD R6, R5.reuse, 0xe7 ;  /* 0x000000e705067836 */ /* 0x040fe20000000000 */
[----:B------:R-:W-:Y:S01]  /*1a50*/  ISETP.GT.U32.AND P0, PT, R0, R3, PT ;  /* 0x000000030000720c */ /* 0x000fe20003f04070 */
[C---:B------:R-:W-:Y:S01]  /*1a60*/  VIADD R8, R5.reuse, 0xe5 ;  /* 0x000000e505087836 */ /* 0x040fe20000000000 */
[----:B------:R0:W-:Y:S01]  /*1a70*/  STL [R1+0x12c], R18 ;  /* 0x00012c1201007387 */ /* 0x0001e20000100800 */
[C---:B------:R-:W-:Y:S01]  /*1a80*/  VIADD R11, R5.reuse, 0xe4 ;  /* 0x000000e4050b7836 */ /* 0x040fe20000000000 */
[----:B------:R-:W-:Y:S01]  /*1a90*/  IABS R15, R6 ;  /* 0x00000006000f7213 */ /* 0x000fe20000000000 */
[----:B------:R-:W-:Y:S01]  /*1aa0*/  VIADD R13, R5, 0xe6 ;  /* 0x000000e6050d7836 */ /* 0x000fe20000000000 */
[----:B------:R-:W-:-:S02]  /*1ab0*/  IABS R17, R8 ;  /* 0x0000000800117213 */ /* 0x000fc40000000000 */
[----:B------:R-:W-:Y:S01]  /*1ac0*/  IABS R14, R11 ;  /* 0x0000000b000e7213 */ /* 0x000fe20000000000 */
[----:B------:R-:W-:Y:S01]  /*1ad0*/  IMAD.HI.U32 R9, R10, R15, RZ ;  /* 0x0000000f0a097227 */ /* 0x000fe200078e00ff */
[----:B------:R-:W-:-:S03]  /*1ae0*/  IABS R16, R13 ;  /* 0x0000000d00107213 */ /* 0x000fc60000000000 */
[--C-:B------:R-:W-:Y:S02]  /*1af0*/  @!P4 IMAD.IADD R7, R7, 0x1, -R0.reuse ;  /* 0x000000010707c824 */ /* 0x100fe400078e0a00 */
[----:B------:R-:W-:Y:S02]  /*1b00*/  @!P5 IMAD.IADD R2, R2, 0x1, -R0 ;  /* 0x000000010202d824 */ /* 0x000fe400078e0a00 */
[----:B0-----:R-:W-:Y:S01]  /*1b10*/  IMAD.MOV.U32 R18, RZ, RZ, R12 ;  /* 0x000000ffff127224 */ /* 0x001fe200078e000c */
[C---:B------:R-:W-:Y:S01]  /*1b20*/  ISETP.GT.U32.AND P4, PT, R0.reuse, R7, PT ;  /* 0x000000070000720c */ /* 0x040fe20003f84070 */
[----:B------:R-:W-:Y:S01]  /*1b30*/  @!P0 IMAD.IADD R3, R3, 0x1, -R0 ;  /* 0x0000000103038824 */ /* 0x000fe200078e0a00 */
[----:B------:R-:W-:Y:S01]  /*1b40*/  ISETP.GT.U32.AND P5, PT, R0, R2, PT ;  /* 0x000000020000720c */ /* 0x000fe20003fa4070 */
[----:B------:R-:W-:Y:S02]  /*1b50*/  IMAD.MOV R12, RZ, RZ, -R9 ;  /* 0x000000ffff0c7224 */ /* 0x000fe400078e0a09 */
[----:B------:R-:W-:Y:S01]  /*1b60*/  @!P3 IMAD.MOV R18, RZ, RZ, -R18 ;  /* 0x000000ffff12b224 */ /* 0x000fe200078e0a12 */
[----:B------:R-:W-:Y:S01]  /*1b70*/  ISETP.GE.AND P3, PT, R6, RZ, PT ;  /* 0x000000ff0600720c */ /* 0x000fe20003f66270 */
[C---:B------:R-:W-:Y:S01]  /*1b80*/  IMAD R6, R0.reuse, R12, R15 ;  /* 0x0000000c00067224 */ /* 0x040fe200078e020f */
[----:B------:R-:W-:Y:S01]  /*1b90*/  ISETP.GT.U32.AND P0, PT, R0, R3, PT ;  /* 0x000000030000720c */ /* 0x000fe20003f04070 */
[----:B------:R-:W-:Y:S01]  /*1ba0*/  IMAD.MOV.U32 R9, RZ, RZ, R17 ;  /* 0x000000ffff097224 */ /* 0x000fe200078e0011 */
[----:B------:R0:W-:Y:S01]  /*1bb0*/  STL [R1+0x13c], R18 ;  /* 0x00013c1201007387 */ /* 0x0001e20000100800 */
[----:B------:R-:W-:-:S02]  /*1bc0*/  IMAD.MOV.U32 R12, RZ, RZ, R14 ;  /* 0x000000ffff0c7224 */ /* 0x000fc400078e000e */
[----:B------:R-:W-:Y:S01]  /*1bd0*/  @!P4 IMAD.IADD R7, R7, 0x1, -R0 ;  /* 0x000000010707c824 */ /* 0x000fe200078e0a00 */
[----:B------:R-:W-:Y:S01]  /*1be0*/  ISETP.GT.U32.AND P4, PT, R0, R6, PT ;  /* 0x000000060000720c */ /* 0x000fe20003f84070 */
[----:B------:R-:W-:-:S04]  /*1bf0*/  IMAD.HI.U32 R17, R10, R16, RZ ;  /* 0x000000100a117227 */ /* 0x000fc800078e00ff */
[----:B------:R-:W-:-:S04]  /*1c00*/  IMAD.HI.U32 R15, R10, R9, RZ ;  /* 0x000000090a0f7227 */ /* 0x000fc800078e00ff */
[----:B------:R-:W-:-:S04]  /*1c10*/  IMAD.HI.U32 R14, R10, R12, RZ ;  /* 0x0000000c0a0e7227 */ /* 0x000fc800078e00ff */
[----:B------:R-:W-:Y:S02]  /*1c20*/  IMAD.MOV R17, RZ, RZ, -R17 ;  /* 0x000000ffff117224 */ /* 0x000fe400078e0a11 */
[----:B------:R-:W-:Y:S02]  /*1c30*/  IMAD.MOV R15, RZ, RZ, -R15 ;  /* 0x000000ffff0f7224 */ /* 0x000fe400078e0a0f */
[----:B------:R-:W-:Y:S01]  /*1c40*/  @!P5 IMAD.IADD R2, R2, 0x1, -R0 ;  /* 0x000000010202d824 */ /* 0x000fe200078e0a00 */
[----:B------:R-:W-:Y:S01]  /*1c50*/  ISETP.GE.AND P5, PT, R13, RZ, PT ;  /* 0x000000ff0d00720c */ /* 0x000fe20003fa6270 */
[----:B------:R-:W-:Y:S02]  /*1c60*/  IMAD.MOV R14, RZ, RZ, -R14 ;  /* 0x000000ffff0e7224 */ /* 0x000fe400078e0a0e */
[C---:B------:R-:W-:Y:S02]  /*1c70*/  IMAD R13, R0.reuse, R17, R16 ;  /* 0x00000011000d7224 */ /* 0x040fe400078e0210 */
[----:B------:R-:W-:-:S02]  /*1c80*/  IMAD R9, R0, R15, R9 ;  /* 0x0000000f00097224 */ /* 0x000fc400078e0209 */
[----:B0-----:R-:W-:Y:S02]  /*1c90*/  IMAD.MOV.U32 R18, RZ, RZ, R7 ;  /* 0x000000ffff127224 */ /* 0x001fe400078e0007 */
[----:B------:R-:W-:Y:S01]  /*1ca0*/  @!P0 IMAD.IADD R3, R3, 0x1, -R0 ;  /* 0x0000000103038824 */ /* 0x000fe200078e0a00 */
[C---:B------:R-:W-:Y:S01]  /*1cb0*/  ISETP.GT.U32.AND P0, PT, R0.reuse, R9, PT ;  /* 0x000000090000720c */ /* 0x040fe20003f04070 */
[C---:B------:R-:W-:Y:S02]  /*1cc0*/  IMAD R7, R0.reuse, R14, R12 ;  /* 0x0000000e00077224 */ /* 0x040fe400078e020c */
[----:B------:R-:W-:Y:S01]  /*1cd0*/  @!P2 IMAD.MOV R18, RZ, RZ, -R18 ;  /* 0x000000ffff12a224 */ /* 0x000fe200078e0a12 */
[----:B------:R-:W-:Y:S01]  /*1ce0*/  ISETP.GT.U32.AND P2, PT, R0, R13, PT ;  /* 0x0000000d0000720c */ /* 0x000fe20003f44070 */
[----:B------:R-:W-:Y:S02]  /*1cf0*/  IMAD.MOV.U32 R14, RZ, RZ, R3 ;  /* 0x000000ffff0e7224 */ /* 0x000fe400078e0003 */
[----:B------:R-:W-:Y:S01]  /*1d00*/  @!P4 IMAD.IADD R6, R6, 0x1, -R0 ;  /* 0x000000010606c824 */ /* 0x000fe200078e0a00 */
[----:B------:R-:W-:Y:S01]  /*1d10*/  STL [R1+0x140], R18 ;  /* 0x0001401201007387 */ /* 0x000fe20000100800 */
[----:B------:R-:W-:-:S02]  /*1d20*/  IMAD.MOV.U32 R16, RZ, RZ, R2 ;  /* 0x000000ffff107224 */ /* 0x000fc400078e0002 */
[----:B------:R-:W-:Y:S01]  /*1d30*/  @!P6 IMAD.MOV R14, RZ, RZ, -R14 ;  /* 0x000000ffff0ee224 */ /* 0x000fe200078e0a0e */
[C---:B------:R-:W-:Y:S01]  /*1d40*/  ISETP.GT.U32.AND P6, PT, R0.reuse, R7, PT ;  /* 0x000000070000720c */ /* 0x040fe20003fc4070 */
[C---:B------:R-:W-:Y:S01]  /*1d50*/  VIADD R15, R5.reuse, 0xe3 ;  /* 0x000000e3050f7836 */ /* 0x040fe20000000000 */
[----:B------:R-:W-:Y:S01]  /*1d60*/  ISETP.GT.U32.AND P4, PT, R0, R6, PT ;  /* 0x000000060000720c */ /* 0x000fe20003f84070 */
[----:B------:R-:W-:Y:S01]  /*1d70*/  @!P1 IMAD.MOV R16, RZ, RZ, -R16 ;  /* 0x000000ffff109224 */ /* 0x000fe200078e0a10 */
[----:B------:R-:W-:Y:S01]  /*1d80*/  ISETP.GE.AND P1, PT, R8, RZ, PT ;  /* 0x000000ff0800720c */ /* 0x000fe20003f26270 */
[----:B------:R-:W-:Y:S01]  /*1d90*/  VIADD R8, R5, 0xe2 ;  /* 0x000000e205087836 */ /* 0x000fe20000000000 */
[----:B------:R-:W-:Y:S01]  /*1da0*/  IABS R12, R15 ;  /* 0x0000000f000c7213 */ /* 0x000fe20000000000 */
[--C-:B------:R-:W-:Y:S01]  /*1db0*/  @!P2 IMAD.IADD R13, R13, 0x1, -R0.reuse ;  /* 0x000000010d0da824 */ /* 0x100fe200078e0a00 */
[----:B------:R0:W-:Y:S01]  /*1dc0*/  STL [R1+0x144], R16 ;  /* 0x0001441001007387 */ /* 0x0001e20000100800 */
[----:B------:R-:W-:Y:S01]  /*1dd0*/  @!P0 IMAD.IADD R9, R9, 0x1, -R0 ;  /* 0x0000000109098824 */ /* 0x000fe200078e0a00 */
[----:B------:R-:W-:Y:S01]  /*1de0*/  ISETP.GE.AND P2, PT, R15, RZ, PT ;  /* 0x000000ff0f00720c */ /* 0x000fe20003f46270 */
[----:B------:R-:W-:Y:S01]  /*1df0*/  IMAD.MOV.U32 R2, RZ, RZ, R12 ;  /* 0x000000ffff027224 */ /* 0x000fe200078e000c */
[----:B------:R1:W-:Y:S01]  /*1e00*/  STL [R1+0x148], R14 ;  /* 0x0001480e01007387 */ /* 0x0003e20000100800 */
[--C-:B------:R-:W-:Y:S01]  /*1e10*/  @!P6 IMAD.IADD R7, R7, 0x1, -R0.reuse ;  /* 0x000000010707e824 */ /* 0x100fe200078e0a00 */
[----:B------:R-:W-:Y:S01]  /*1e20*/  ISETP.GT.U32.AND P0, PT, R0, R13, PT ;  /* 0x0000000d0000720c */ /* 0x000fe20003f04070 */
[----:B------:R-:W-:Y:S01]  /*1e30*/  @!P4 IMAD.IADD R6, R6, 0x1, -R0 ;  /* 0x000000010606c824 */ /* 0x000fe200078e0a00 */
[----:B------:R-:W-:Y:S01]  /*1e40*/  ISETP.GT.U32.AND P6, PT, R0, R9, PT ;  /* 0x000000090000720c */ /* 0x000fe20003fc4070 */
[----:B------:R-:W-:Y:S01]  /*1e50*/  IMAD.HI.U32 R3, R10, R2, RZ ;  /* 0x000000020a037227 */ /* 0x000fe200078e00ff */
[----:B------:R-:W-:-:S03]  /*1e60*/  ISETP.GE.AND P4, PT, R11, RZ, PT ;  /* 0x000000ff0b00720c */ /* 0x000fc60003f86270 */
[----:B0-----:R-:W-:Y:S01]  /*1e70*/  IMAD.MOV.U32 R16, RZ, RZ, R6 ;  /* 0x000000ffff107224 */ /* 0x001fe200078e0006 */
[----:B-1----:R-:W-:Y:S01]  /*1e80*/  IABS R14, R8 ;  /* 0x00000008000e7213 */ /* 0x002fe20000000000 */
[----:B------:R-:W-:Y:S02]  /*1e90*/  IMAD.MOV R3, RZ, RZ, -R3 ;  /* 0x000000ffff037224 */ /* 0x000fe400078e0a03 */
[----:B------:R-:W-:Y:S01]  /*1ea0*/  @!P3 IMAD.MOV R16, RZ, RZ, -R16 ;  /* 0x000000ffff10b224 */ /* 0x000fe200078e0a10 */
[----:B------:R-:W-:Y:S01]  /*1eb0*/  ISETP.GT.U32.AND P3, PT, R0, R7, PT ;  /* 0x000000070000720c */ /* 0x000fe20003f64070 */
[----:B------:R-:W-:-:S03]  /*1ec0*/  IMAD.HI.U32 R12, R10, R14, RZ ;  /* 0x0000000e0a0c7227 */ /* 0x000fc600078e00ff */
[----:B------:R0:W-:Y:S01]  /*1ed0*/  STL [R1+0x150], R16 ;  /* 0x0001501001007387 */ /* 0x0001e20000100800 */
[----:B------:R-:W-:Y:S02]  /*1ee0*/  IMAD.MOV R12, RZ, RZ, -R12 ;  /* 0x000000ffff0c7224 */ /* 0x000fe400078e0a0c */
[C---:B------:R-:W-:Y:S02]  /*1ef0*/  IMAD R2, R0.reuse, R3, R2 ;  /* 0x0000000300027224 */ /* 0x040fe400078e0202 */
[C---:B------:R-:W-:Y:S02]  /*1f00*/  IMAD R14, R0.reuse, R12, R14 ;  /* 0x0000000c000e7224 */ /* 0x040fe400078e020e */
[--C-:B------:R-:W-:Y:S01]  /*1f10*/  @!P0 IMAD.IADD R13, R13, 0x1, -R0.reuse ;  /* 0x000000010d0d8824 */ /* 0x100fe200078e0a00 */
[C---:B------:R-:W-:Y:S01]  /*1f20*/  ISETP.GT.U32.AND P0, PT, R0.reuse, R2, PT ;  /* 0x000000020000720c */ /* 0x040fe20003f04070 */
[----:B------:R-:W-:Y:S01]  /*1f30*/  @!P6 IMAD.IADD R9, R9, 0x1, -R0 ;  /* 0x000000010909e824 */ /* 0x000fe200078e0a00 */
[----:B------:R-:W-:Y:S01]  /*1f40*/  ISETP.GT.U32.AND P6, PT, R0, R14, PT ;  /* 0x0000000e0000720c */ /* 0x000fe20003fc4070 */
[----:B------:R-:W-:-:S02]  /*1f50*/  VIADD R3, R5, 0xdf ;  /* 0x000000df05037836 */ /* 0x000fc40000000000 */
[C---:B------:R-:W-:Y:S02]  /*1f60*/  VIADD R11, R5.reuse, 0xe1 ;  /* 0x000000e1050b7836 */ /* 0x040fe40000000000 */
[----:B------:R-:W-:Y:S01]  /*1f70*/  VIADD R6, R5, 0xe0 ;  /* 0x000000e005067836 */ /* 0x000fe20000000000 */
[----:B0-----:R-:W-:Y:S01]  /*1f80*/  IABS R16, R3 ;  /* 0x0000000300107213 */ /* 0x001fe20000000000 */
[----:B------:R-:W-:Y:S01]  /*1f90*/  @!P3 IMAD.IADD R7, R7, 0x1, -R0 ;  /* 0x000000010707b824 */ /* 0x000fe200078e0a00 */
[----:B------:R-:W-:Y:S01]  /*1fa0*/  IABS R15, R11 ;  /* 0x0000000b000f7213 */ /* 0x000fe20000000000 */
[----:B------:R-:W-:Y:S01]  /*1fb0*/  IMAD.MOV.U32 R18, RZ, RZ, R13 ;  /* 0x000000ffff127224 */ /* 0x000fe200078e000d */
[----:B------:R-:W-:Y:S01]  /*1fc0*/  ISETP.GE.AND P3, PT, R8, RZ, PT ;  /* 0x000000ff0800720c */ /* 0x000fe20003f66270 */
[----:B------:R-:W-:Y:S01]  /*1fd0*/  IMAD.MOV.U32 R8, RZ, RZ, R16 ;  /* 0x000000ffff087224 */ /* 0x000fe200078e0010 */
[----:B------:R-:W-:Y:S01]  /*1fe0*/  IABS R12, R6 ;  /* 0x00000006000c7213 */ /* 0x000fe20000000000 */
[----:B------:R-:W-:-:S04]  /*1ff0*/  IMAD.HI.U32 R16, R10, R15, RZ ;  /* 0x0000000f0a107227 */ /* 0x000fc800078e00ff */
[--C-:B------:R-:W-:Y:S01]  /*2000*/  @!P0 IMAD.IADD R2, R2, 0x1, -R0.reuse ;  /* 0x0000000102028824 */ /* 0x100fe200078e0a00 */
[----:B------:R-:W-:Y:S01]  /*2010*/  ISETP.GE.AND P0, PT, R11, RZ, PT ;  /* 0x000000ff0b00720c */ /* 0x000fe20003f06270 */
[----:B------:R-:W-:Y:S02]  /*2020*/  @!P6 IMAD.IADD R14, R14, 0x1, -R0 ;  /* 0x000000010e0ee824 */ /* 0x000fe400078e0a00 */
[----:B------:R-:W-:-:S03]  /*2030*/  IMAD.HI.U32 R17, R10, R12, RZ ;  /* 0x0000000c0a117227 */ /* 0x000fc600078e00ff */
[C---:B------:R-:W-:Y:S01]  /*2040*/  ISETP.GT.U32.AND P6, PT, R0.reuse, R14, PT ;  /* 0x0000000e0000720c */ /* 0x040fe20003fc4070 */
[----:B------:R-:W-:Y:S02]  /*2050*/  IMAD.MOV R16, RZ, RZ, -R16 ;  /* 0x000000ffff107224 */ /* 0x000fe400078e0a10 */
[----:B------:R-:W-:Y:S01]  /*2060*/  @!P5 IMAD.MOV R18, RZ, RZ, -R18 ;  /* 0x000000ffff12d224 */ /* 0x000fe200078e0a12 */
[----:B------:R-:W-:Y:S01]  /*2070*/  ISETP.GT.U32.AND P5, PT, R0, R2, PT ;  /* 0x000000020000720c */ /* 0x000fe20003fa4070 */
[----:B------:R-:W-:-:S03]  /*2080*/  IMAD.HI.U32 R11, R10, R8, RZ ;  /* 0x000000080a0b7227 */ /* 0x000fc600078e00ff */
[----:B------:R-:W-:Y:S01]  /*2090*/  STL [R1+0x158], R18 ;  /* 0x0001581201007387 */ /* 0x000fe20000100800 */
[----:B------:R-:W-:Y:S02]  /*20a0*/  IMAD.MOV R17, RZ, RZ, -R17 ;  /* 0x000000ffff117224 */ /* 0x000fe400078e0a11 */
[C---:B------:R-:W-:Y:S02]  /*20b0*/  IMAD R15, R0.reuse, R16, R15 ;  /* 0x00000010000f7224 */ /* 0x040fe400078e020f */
[----:B------:R-:W-:Y:S02]  /*20c0*/  IMAD.MOV R11, RZ, RZ, -R11 ;  /* 0x000000ffff0b7224 */ /* 0x000fe400078e0a0b */
[C---:B------:R-:W-:Y:S02]  /*20d0*/  IMAD R12, R0.reuse, R17, R12 ;  /* 0x00000011000c7224 */ /* 0x040fe400078e020c */
[----:B------:R-:W-:Y:S01]  /*20e0*/  @!P1 IMAD.MOV R9, RZ, RZ, -R9 ;  /* 0x000000ffff099224 */ /* 0x000fe200078e0a09 */
[C---:B------:R-:W-:Y:S01]  /*20f0*/  ISETP.GT.U32.AND P1, PT, R0.reuse, R15, PT ;  /* 0x0000000f0000720c */ /* 0x040fe20003f24070 */
[----:B------:R-:W-:-:S02]  /*2100*/  IMAD R8, R0, R11, R8 ;  /* 0x0000000b00087224 */ /* 0x000fc400078e0208 */
[----:B------:R-:W-:Y:S01]  /*2110*/  @!P4 IMAD.MOV R7, RZ, RZ, -R7 ;  /* 0x000000ffff07c224 */ /* 0x000fe200078e0a07 */
[----:B------:R-:W-:Y:S01]  /*2120*/  ISETP.GT.U32.AND P4, PT, R0, R12, PT ;  /* 0x0000000c0000720c */ /* 0x000fe20003f84070 */
[--C-:B------:R-:W-:Y:S01]  /*2130*/  @!P5 IMAD.IADD R2, R2, 0x1, -R0.reuse ;  /* 0x000000010202d824 */ /* 0x100fe200078e0a00 */
[----:B------:R-:W-:Y:S01]  /*2140*/  ISETP.GE.AND P5, PT, R6, RZ, PT ;  /* 0x000000ff0600720c */ /* 0x000fe20003fa6270 */
[--C-:B------:R-:W-:Y:S01]  /*2150*/  @!P6 IMAD.IADD R14, R14, 0x1, -R0.reuse ;  /* 0x000000010e0ee824 */ /* 0x100fe200078e0a00 */
[----:B------:R-:W-:Y:S01]  /*2160*/  ISETP.GT.U32.AND P6, PT, R0, R8, PT ;  /* 0x000000080000720c */ /* 0x000fe20003fc4070 */
[C---:B------:R-:W-:Y:S01]  /*2170*/  VIADD R16, R5.reuse, 0xde ;  /* 0x000000de05107836 */ /* 0x040fe20000000000 */
[----:B------:R0:W-:Y:S01]  /*2180*/  STL [R1+0x15c], R9 ;  /* 0x00015c0901007387 */ /* 0x0001e20000100800 */
[----:B------:R-:W-:Y:S02]  /*2190*/  VIADD R6, R5, 0xdd ;  /* 0x000000dd05067836 */ /* 0x000fe40000000000 */
[----:B------:R-:W-:Y:S01]  /*21a0*/  @!P1 IMAD.IADD R15, R15, 0x1, -R0 ;  /* 0x000000010f0f9824 */ /* 0x000fe200078e0a00 */
[----:B------:R-:W-:Y:S01]  /*21b0*/  ISETP.GE.AND P1, PT, R3, RZ, PT ;  /* 0x000000ff0300720c */ /* 0x000fe20003f26270 */
[----:B------:R-:W-:Y:S01]  /*21c0*/  IMAD.MOV.U32 R17, RZ, RZ, R2 ;  /* 0x000000ffff117224 */ /* 0x000fe200078e0002 */
[----:B------:R-:W-:Y:S01]  /*21d0*/  IABS R11, R6 ;  /* 0x00000006000b7213 */ /* 0x000fe20000000000 */
[----:B------:R-:W-:Y:S01]  /*21e0*/  @!P4 IMAD.IADD R12, R12, 0x1, -R0 ;  /* 0x000000010c0cc824 */ /* 0x000fe200078e0a00 */
[----:B------:R-:W-:Y:S01]  /*21f0*/  ISETP.GT.U32.AND P4, PT, R0, R15, PT ;  /* 0x0000000f0000720c */ /* 0x000fe20003f84070 */
[----:B------:R1:W-:Y:S01]  /*2200*/  STL [R1+0x160], R7 ;  /* 0x0001600701007387 */ /* 0x0003e20000100800 */
[----:B0-----:R-:W-:Y:S01]  /*2210*/  IABS R9, R16 ;  /* 0x0000001000097213 */ /* 0x001fe20000000000 */
[----:B------:R-:W-:-:S02]  /*2220*/  IMAD.MOV.U32 R3, RZ, RZ, R11 ;  /* 0x000000ffff037224 */ /* 0x000fc400078e000b */
[----:B------:R-:W-:Y:S01]  /*2230*/  @!P6 IMAD.IADD R8, R8, 0x1, -R0 ;  /* 0x000000010808e824 */ /* 0x000fe200078e0a00 */
[----:B------:R-:W-:Y:S01]  /*2240*/  ISETP.GT.U32.AND P6, PT, R0, R12, PT ;  /* 0x0000000c0000720c */ /* 0x000fe20003fc4070 */
[----:B------:R-:W-:-:S04]  /*2250*/  IMAD.HI.U32 R13, R10, R9, RZ ;  /* 0x000000090a0d7227 */ /* 0x000fc800078e00ff */
[----:B------:R-:W-:Y:S02]  /*2260*/  IMAD.MOV R13, RZ, RZ, -R13 ;  /* 0x000000ffff0d7224 */ /* 0x000fe400078e0a0d */
[----:B------:R-:W-:-:S04]  /*2270*/  IMAD.HI.U32 R11, R10, R3, RZ ;  /* 0x000000030a0b7227 */ /* 0x000fc800078e00ff */
[C---:B------:R-:W-:Y:S02]  /*2280*/  IMAD R2, R0.reuse, R13, R9 ;  /* 0x0000000d00027224 */ /* 0x040fe400078e0209 */
[----:B------:R-:W-:Y:S02]  /*2290*/  IMAD.MOV R9, RZ, RZ, -R11 ;  /* 0x000000ffff097224 */ /* 0x000fe400078e0a0b */
[--C-:B------:R-:W-:Y:S01]  /*22a0*/  @!P4 IMAD.IADD R15, R15, 0x1, -R0.reuse ;  /* 0x000000010f0fc824 */ /* 0x100fe200078e0a00 */
[C---:B------:R-:W-:Y:S01]  /*22b0*/  ISETP.GT.U32.AND P4, PT, R0.reuse, R2, PT ;  /* 0x000000020000720c */ /* 0x040fe20003f84070 */
[----:B------:R-:W-:Y:S02]  /*22c0*/  IMAD R3, R0, R9, R3 ;  /* 0x0000000900037224 */ /* 0x000fe400078e0203 */
[----:B------:R-:W-:Y:S02]  /*22d0*/  @!P6 IMAD.IADD R12, R12, 0x1, -R0 ;  /* 0x000000010c0ce824 */ /* 0x000fe400078e0a00 */
[C---:B-1----:R-:W-:Y:S01]  /*22e0*/  VIADD R7, R5.reuse, 0xdc ;  /* 0x000000dc05077836 */ /* 0x042fe20000000000 */
[----:B------:R-:W-:Y:S01]  /*22f0*/  ISETP.GT.U32.AND P6, PT, R0, R3, PT ;  /* 0x000000030000720c */ /* 0x000fe20003fc4070 */
[----:B------:R-:W-:-:S02]  /*2300*/  VIADD R11, R5, 0xdb ;  /* 0x000000db050b7836 */ /* 0x000fc40000000000 */
[----:B------:R-:W-:Y:S01]  /*2310*/  @!P2 IMAD.MOV R17, RZ, RZ, -R17 ;  /* 0x000000ffff11a224 */ /* 0x000fe200078e0a11 */
[----:B------:R-:W-:Y:S01]  /*2320*/  IABS R18, R7 ;  /* 0x0000000700127213 */ /* 0x000fe20000000000 */
[----:B------:R-:W-:Y:S01]  /*2330*/  IMAD.MOV.U32 R20, RZ, RZ, R15 ;  /* 0x000000ffff147224 */ /* 0x000fe200078e000f */
[----:B------:R-:W-:Y:S01]  /*2340*/  IABS R9, R11 ;  /* 0x0000000b00097213 */ /* 0x000fe20000000000 */
[--C-:B------:R-:W-:Y:S01]  /*2350*/  @!P4 IMAD.IADD R2, R2, 0x1, -R0.reuse ;  /* 0x000000010202c824 */ /* 0x100fe200078e0a00 */
[----:B------:R-:W-:Y:S01]  /*2360*/  ISETP.GT.U32.AND P2, PT, R0, R8, PT ;  /* 0x000000080000720c */ /* 0x000fe20003f44070 */
[----:B------:R-:W-:Y:S01]  /*2370*/  IMAD.HI.U32 R19, R10, R18, RZ ;  /* 0x000000120a137227 */ /* 0x000fe200078e00ff */
[----:B------:R0:W-:Y:S01]  /*2380*/  STL [R1+0x18c], R17 ;  /* 0x00018c1101007387 */ /* 0x0001e20000100800 */
[----:B------:R-:W-:Y:S02]  /*2390*/  ISETP.GE.AND P4, PT, R6, RZ, PT ;  /* 0x000000ff0600720c */ /* 0x000fe40003f86270 */
[----:B------:R-:W-:Y:S01]  /*23a0*/  @!P6 IMAD.IADD R3, R3, 0x1, -R0 ;  /* 0x000000010303e824 */ /* 0x000fe200078e0a00 */
[----:B------:R-:W-:Y:S01]  /*23b0*/  ISETP.GT.U32.AND P6, PT, R0, R2, PT ;  /* 0x000000020000720c */ /* 0x000fe20003fc4070 */
[----:B------:R-:W-:-:S02]  /*23c0*/  IMAD.MOV R19, RZ, RZ, -R19 ;  /* 0x000000ffff137224 */ /* 0x000fc400078e0a13 */
[----:B------:R-:W-:Y:S02]  /*23d0*/  VIADD R13, R5, 0xda ;  /* 0x000000da050d7836 */ /* 0x000fe40000000000 */
[----:B------:R-:W-:Y:S02]  /*23e0*/  IMAD R6, R0, R19, R18 ;  /* 0x0000001300067224 */ /* 0x000fe400078e0212 */
[----:B0-----:R-:W-:-:S04]  /*23f0*/  IMAD.HI.U32 R17, R10, R9, RZ ;  /* 0x000000090a117227 */ /* 0x001fc800078e00ff */
[----:B------:R-:W-:Y:S02]  /*2400*/  IMAD.MOV R17, RZ, RZ, -R17 ;  /* 0x000000ffff117224 */ /* 0x000fe400078e0a11 */
[----:B------:R-:W-:Y:S01]  /*2410*/  @!P3 IMAD.MOV R14, RZ, RZ, -R14 ;  /* 0x000000ffff0eb224 */ /* 0x000fe200078e0a0e */
[C---:B------:R-:W-:Y:S01]  /*2420*/  ISETP.GT.U32.AND P3, PT, R0.reuse, R6, PT ;  /* 0x000000060000720c */ /* 0x040fe20003f64070 */
[----:B------:R-:W-:Y:S01]  /*2430*/  @!P0 IMAD.MOV R20, RZ, RZ, -R20 ;  /* 0x000000ffff148224 */ /* 0x000fe200078e0a14 */
[C---:B------:R-:W-:Y:S01]  /*2440*/  ISETP.GT.U32.AND P0, PT, R0.reuse, R3, PT ;  /* 0x000000030000720c */ /* 0x040fe20003f04070 */
[----:B------:R-:W-:Y:S01]  /*2450*/  IMAD R9, R0, R17, R9 ;  /* 0x0000001100097224 */ /* 0x000fe200078e0209 */
[----:B------:R0:W-:Y:S01]  /*2460*/  STL [R1+0x190], R14 ;  /* 0x0001900e01007387 */ /* 0x0001e20000100800 */
[--C-:B------:R-:W-:Y:S01]  /*2470*/  @!P2 IMAD.IADD R8, R8, 0x1, -R0.reuse ;  /* 0x000000010808a824 */ /* 0x100fe200078e0a00 */
[----:B------:R-:W-:Y:S01]  /*2480*/  ISETP.GE.AND P2, PT, R16, RZ, PT ;  /* 0x000000ff1000720c */ /* 0x000fe20003f46270 */
[----:B------:R-:W-:Y:S01]  /*2490*/  @!P6 IMAD.IADD R2, R2, 0x1, -R0 ;  /* 0x000000010202e824 */ /* 0x000fe200078e0a00 */
[----:B------:R-:W-:Y:S01]  /*24a0*/  IABS R16, R13 ;  /* 0x0000000d00107213 */ /* 0x000fe20000000000 */
[----:B------:R-:W-:Y:S01]  /*24b0*/  @!P5 IMAD.MOV R12, RZ, RZ, -R12 ;  /* 0x000000ffff0cd224 */ /* 0x000fe200078e0a0c */
[----:B------:R-:W-:Y:S01]  /*24c0*/  ISETP.GT.U32.AND P6, PT, R0, R9, PT ;  /* 0x000000090000720c */ /* 0x000fe20003fc4070 */
[----:B------:R-:W-:Y:S01]  /*24d0*/  @!P1 IMAD.MOV R8, RZ, RZ, -R8 ;  /* 0x000000ffff089224 */ /* 0x000fe200078e0a08 */
[----:B------:R-:W-:Y:S01]  /*24e0*/  STL [R1+0x1a4], R20 ;  /* 0x0001a41401007387 */ /* 0x000fe20000100800 */
[----:B------:R-:W-:Y:S01]  /*24f0*/  ISETP.GE.AND P5, PT, R7, RZ, PT ;  /* 0x000000ff0700720c */ /* 0x000fe20003fa6270 */
[----:B------:R-:W-:Y:S01]  /*2500*/  IMAD.HI.U32 R7, R10, R16, RZ ;  /* 0x000000100a077227 */ /* 0x000fe200078e00ff */
[----:B------:R-:W-:Y:S01]  /*2510*/  ISETP.GE.AND P1, PT, R11, RZ, PT ;  /* 0x000000ff0b00720c */ /* 0x000fe20003f26270 */
[----:B------:R-:W-:Y:S02]  /*2520*/  STL [R1+0x1ac], R12 ;  /* 0x0001ac0c01007387 */ /* 0x000fe40000100800 */
[----:B0-----:R-:W-:-:S02]  /*2530*/  IMAD.MOV R14, RZ, RZ, -R7 ;  /* 0x000000ffff0e7224 */ /* 0x001fc400078e0a07 */
[----:B------:R0:W-:Y:S01]  /*2540*/  STL [R1+0x1b0], R8 ;  /* 0x0001b00801007387 */ /* 0x0001e20000100800 */
[--C-:B------:R-:W-:Y:S01]  /*2550*/  @!P0 IMAD.IADD R3, R3, 0x1, -R0.reuse ;  /* 0x0000000103038824 */ /* 0x100fe200078e0a00 */
[----:B------:R-:W-:Y:S01]  /*2560*/  ISETP.GE.AND P0, PT, R13, RZ, PT ;  /* 0x000000ff0d00720c */ /* 0x000fe20003f06270 */
[----:B------:R-:W-:Y:S02]  /*2570*/  @!P3 IMAD.IADD R6, R6, 0x1, -R0 ;  /* 0x000000010606b824 */ /* 0x000fe400078e0a00 */
[C---:B------:R-:W-:Y:S02]  /*2580*/  IMAD R14, R0.reuse, R14, R16 ;  /* 0x0000000e000e7224 */ /* 0x040fe400078e0210 */
[----:B------:R-:W-:Y:S01]  /*2590*/  @!P6 IMAD.IADD R9, R9, 0x1, -R0 ;  /* 0x000000010909e824 */ /* 0x000fe200078e0a00 */
[----:B------:R-:W-:Y:S01]  /*25a0*/  ISETP.GT.U32.AND P6, PT, R0, R6, PT ;  /* 0x000000060000720c */ /* 0x000fe20003fc4070 */
[----:B------:R-:W-:Y:S02]  /*25b0*/  IMAD.MOV.U32 R15, RZ, RZ, R3 ;  /* 0x000000ffff0f7224 */ /* 0x000fe400078e0003 */
[----:B0-----:R-:W-:-:S02]  /*25c0*/  VIADD R8, R5, 0xd9 ;  /* 0x000000d905087836 */ /* 0x001fc40000000000 */
[----:B------:R-:W-:Y:S01]  /*25d0*/  @!P4 IMAD.MOV R15, RZ, RZ, -R15 ;  /* 0x000000ffff0fc224 */ /* 0x000fe200078e0a0f */
[----:B------:R-:W-:Y:S01]  /*25e0*/  ISETP.GT.U32.AND P4, PT, R0, R14, PT ;  /* 0x0000000e0000720c */ /* 0x000fe20003f84070 */
[----:B------:R-:W-:Y:S01]  /*25f0*/  IMAD.MOV.U32 R12, RZ, RZ, R2 ;  /* 0x000000ffff0c7224 */ /* 0x000fe200078e0002 */
[----:B------:R-:W-:Y:S01]  /*2600*/  IABS R7, R8 ;  /* 0x0000000800077213 */ /* 0x000fe20000000000 */
[C---:B------:R-:W-:Y:S01]  /*2610*/  VIADD R11, R5.reuse, 0xd8 ;  /* 0x000000d8050b7836 */ /* 0x040fe20000000000 */
[----:B------:R-:W-:Y:S01]  /*2620*/  ISETP.GE.AND P3, PT, R8, RZ, PT ;  /* 0x000000ff0800720c */ /* 0x000fe20003f66270 */
[----:B------:R-:W-:Y:S02]  /*2630*/  VIADD R17, R5, 0xd6 ;  /* 0x000000d605117836 */ /* 0x000fe40000000000 */
[----:B------:R-:W-:Y:S01]  /*2640*/  IMAD.HI.U32 R13, R10, R7, RZ ;  /* 0x000000070a0d7227 */ /* 0x000fe200078e00ff */
[----:B------:R-:W-:-:S03]  /*2650*/  IABS R2, R11 ;  /* 0x0000000b00027213 */ /* 0x000fc60000000000 */
[----:B------:R-:W-:Y:S01]  /*2660*/  IMAD.MOV R3, RZ, RZ, -R13 ;  /* 0x000000ffff037224 */ /* 0x000fe200078e0a0d */
[----:B------:R-:W-:Y:S01]  /*2670*/  IABS R13, R17 ;  /* 0x00000011000d7213 */ /* 0x000fe20000000000 */
[----:B------:R-:W-:Y:S01]  /*2680*/  @!P2 IMAD.MOV R12, RZ, RZ, -R12 ;  /* 0x000000ffff0ca224 */ /* 0x000fe200078e0a0c */
[C---:B------:R-:W-:Y:S01]  /*2690*/  ISETP.GT.U32.AND P2, PT, R0.reuse, R9, PT ;  /* 0x000000090000720c */ /* 0x040fe20003f44070 */
[----:B------:R-:W-:Y:S02]  /*26a0*/  IMAD R3, R0, R3, R7 ;  /* 0x0000000300037224 */ /* 0x000fe400078e0207 */
[----:B------:R-:W-:Y:S01]  /*26b0*/  VIADD R8, R5, 0xd7 ;  /* 0x000000d705087836 */ /* 0x000fe20000000000 */
[----:B------:R0:W-:Y:S01]  /*26c0*/  STL [R1+0x1b4], R12 ;  /* 0x0001b40c01007387 */ /* 0x0001e20000100800 */
[--C-:B------:R-:W-:Y:S01]  /*26d0*/  @!P6 IMAD.IADD R6, R6, 0x1, -R0.reuse ;  /* 0x000000010606e824 */ /* 0x100fe200078e0a00 */
[----:B------:R-:W-:Y:S01]  /*26e0*/  ISETP.GT.U32.AND P6, PT, R0, R3, PT ;  /* 0x000000030000720c */ /* 0x000fe20003fc4070 */
[----:B------:R-:W-:Y:S01]  /*26f0*/  @!P4 IMAD.IADD R14, R14, 0x1, -R0 ;  /* 0x000000010e0ec824 */ /* 0x000fe200078e0a00 */
[----:B------:R1:W-:Y:S01]  /*2700*/  STL [R1+0x1b8], R15 ;  /* 0x0001b80f01007387 */ /* 0x0003e20000100800 */
[----:B------:R-:W-:Y:S01]  /*2710*/  IMAD.MOV.U32 R16, RZ, RZ, R6 ;  /* 0x000000ffff107224 */ /* 0x000fe200078e0006 */
[----:B------:R-:W-:Y:S01]  /*2720*/  ISETP.GE.AND P4, PT, R8, RZ, PT ;  /* 0x000000ff0800720c */ /* 0x000fe20003f86270 */
[----:B------:R-:W-:-:S02]  /*2730*/  IMAD.MOV.U32 R7, RZ, RZ, R13 ;  /* 0x000000ffff077224 */ /* 0x000fc400078e000d */
[----:B------:R-:W-:Y:S01]  /*2740*/  @!P5 IMAD.MOV R16, RZ, RZ, -R16 ;  /* 0x000000ffff10d224 */ /* 0x000fe200078e0a10 */
[----:B0-----:R-:W-:Y:S01]  /*2750*/  IABS R12, R8 ;  /* 0x00000008000c7213 */ /* 0x001fe20000000000 */
[----:B------:R-:W-:Y:S01]  /*2760*/  @!P2 IMAD.IADD R9, R9, 0x1, -R0 ;  /* 0x000000010909a824 */ /* 0x000fe200078e0a00 */
[----:B------:R-:W-:Y:S01]  /*2770*/  ISETP.GT.U32.AND P5, PT, R0, R14, PT ;  /* 0x0000000e0000720c */ /* 0x000fe20003fa4070 */
[----:B------:R-:W-:Y:S01]  /*2780*/  VIADD R8, R5, 0xd5 ;  /* 0x000000d505087836 */ /* 0x000fe20000000000 */
[----:B------:R-:W-:Y:S01]  /*2790*/  ISETP.GE.AND P2, PT, R11, RZ, PT ;  /* 0x000000ff0b00720c */ /* 0x000fe20003f46270 */
[C---:B-1----:R-:W-:Y:S01]  /*27a0*/  IMAD.HI.U32 R15, R10.reuse, R2, RZ ;  /* 0x000000020a0f7227 */ /* 0x042fe200078e00ff */
[----:B------:R-:W-:Y:S03]  /*27b0*/  STL [R1+0x1bc], R16 ;  /* 0x0001bc1001007387 */ /* 0x000fe60000100800 */
[----:B------:R-:W-:-:S04]  /*27c0*/  IMAD.HI.U32 R13, R10, R12, RZ ;  /* 0x0000000c0a0d7227 */ /* 0x000fc800078e00ff */
[----:B------:R-:W-:Y:S02]  /*27d0*/  IMAD.MOV R15, RZ, RZ, -R15 ;  /* 0x000000ffff0f7224 */ /* 0x000fe400078e0a0f */
[----:B------:R-:W-:Y:S02]  /*27e0*/  IMAD.MOV R13, RZ, RZ, -R13 ;  /* 0x000000ffff0d7224 */ /* 0x000fe400078e0a0d */
[C---:B------:R-:W-:Y:S02]  /*27f0*/  IMAD R2, R0.reuse, R15, R2 ;  /* 0x0000000f00027224 */ /* 0x040fe400078e0202 */
[----:B------:R-:W-:Y:S02]  /*2800*/  @!P6 IMAD.IADD R3, R3, 0x1, -R0 ;  /* 0x000000010303e824 */ /* 0x000fe400078e0a00 */
[C---:B------:R-:W-:Y:S02]  /*2810*/  IMAD R12, R0.reuse, R13, R12 ;  /* 0x0000000d000c7224 */ /* 0x040fe400078e020c */
[----:B------:R-:W-:Y:S01]  /*2820*/  @!P1 IMAD.MOV R9, RZ, RZ, -R9 ;  /* 0x000000ffff099224 */ /* 0x000fe200078e0a09 */
[----:B------:R-:W-:Y:S01]  /*2830*/  ISETP.GT.U32.AND P1, PT, R0, R2, PT ;  /* 0x000000020000720c */ /* 0x000fe20003f24070 */
[----:B------:R-:W-:Y:S01]  /*2840*/  IMAD.HI.U32 R11, R10, R7, RZ ;  /* 0x000000070a0b7227 */ /* 0x000fe200078e00ff */
[----:B------:R-:W-:-:S02]  /*2850*/  ISETP.GT.U32.AND P6, PT, R0, R3, PT ;  /* 0x000000030000720c */ /* 0x000fc40003fc4070 */
[----:B------:R0:W-:Y:S01]  /*2860*/  STL [R1+0x1c0], R9 ;  /* 0x0001c00901007387 */ /* 0x0001e20000100800 */
[--C-:B------:R-:W-:Y:S01]  /*2870*/  @!P5 IMAD.IADD R14, R14, 0x1, -R0.reuse ;  /* 0x000000010e0ed824 */ /* 0x100fe200078e0a00 */
[C---:B------:R-:W-:Y:S01]  /*2880*/  ISETP.GT.U32.AND P5, PT, R0.reuse, R12, PT ;  /* 0x0000000c0000720c */ /* 0x040fe20003fa4070 */
[----:B------:R-:W-:Y:S02]  /*2890*/  IMAD.MOV R11, RZ, RZ, -R11 ;  /* 0x000000ffff0b7224 */ /* 0x000fe400078e0a0b */
[----:B------:R-:W-:Y:S02]  /*28a0*/  VIADD R6, R5, 0xd3 ;  /* 0x000000d305067836 */ /* 0x000fe40000000000 */
[----:B------:R-:W-:Y:S02]  /*28b0*/  IMAD R7, R0, R11, R7 ;  /* 0x0000000b00077224 */ /* 0x000fe400078e0207 */
[--C-:B------:R-:W-:Y:S01]  /*28c0*/  @!P1 IMAD.IADD R2, R2, 0x1, -R0.reuse ;  /* 0x0000000102029824 */ /* 0x100fe200078e0a00 */
[----:B0-----:R-:W-:Y:S01]  /*28d0*/  IABS R9, R8 ;  /* 0x0000000800097213 */ /* 0x001fe20000000000 */
[--C-:B------:R-:W-:Y:S01]  /*28e0*/  @!P6 IMAD.IADD R3, R3, 0x1, -R0.reuse ;  /* 0x000000010303e824 */ /* 0x100fe200078e0a00 */
[----:B------:R-:W-:Y:S01]  /*28f0*/  ISETP.GT.U32.AND P6, PT, R0, R7, PT ;  /* 0x000000070000720c */ /* 0x000fe20003fc4070 */
[----:B------:R-:W-:Y:S01]  /*2900*/  VIADD R13, R5, 0xd4 ;  /* 0x000000d4050d7836 */ /* 0x000fe20000000000 */
[----:B------:R-:W-:Y:S01]  /*2910*/  IABS R18, R6 ;  /* 0x0000000600127213 */ /* 0x000fe20000000000 */
[----:B------:R-:W-:Y:S01]  /*2920*/  @!P5 IMAD.IADD R12, R12, 0x1, -R0 ;  /* 0x000000010c0cd824 */ /* 0x000fe200078e0a00 */
[----:B------:R-:W-:Y:S01]  /*2930*/  ISETP.GT.U32.AND P5, PT, R0, R2, PT ;  /* 0x000000020000720c */ /* 0x000fe20003fa4070 */
[----:B------:R-:W-:Y:S01]  /*2940*/  IMAD.HI.U32 R16, R10, R9, RZ ;  /* 0x000000090a107227 */ /* 0x000fe200078e00ff */
[----:B------:R-:W-:-:S02]  /*2950*/  IABS R15, R13 ;  /* 0x0000000d000f7213 */ /* 0x000fc40000000000 */
[----:B------:R-:W-:Y:S01]  /*2960*/  ISETP.GE.AND P1, PT, R17, RZ, PT ;  /* 0x000000ff1100720c */ /* 0x000fe20003f26270 */
[----:B------:R-:W-:Y:S02]  /*2970*/  IMAD.MOV R16, RZ, RZ, -R16 ;  /* 0x000000ffff107224 */ /* 0x000fe400078e0a10 */
[----:B------:R-:W-:Y:S02]  /*2980*/  IMAD.MOV.U32 R17, RZ, RZ, R18 ;  /* 0x000000ffff117224 */ /* 0x000fe400078e0012 */
[C---:B------:R-:W-:Y:S02]  /*2990*/  IMAD R9, R0.reuse, R16, R9 ;  /* 0x0000001000097224 */ /* 0x040fe400078e0209 */
[----:B------:R-:W-:Y:S01]  /*29a0*/  @!P6 IMAD.IADD R7, R7, 0x1, -R0 ;  /* 0x000000010707e824 */ /* 0x000fe200078e0a00 */
[----:B------:R-:W-:Y:S01]  /*29b0*/  ISETP.GT.U32.AND P6, PT, R0, R12, PT ;  /* 0x0000000c0000720c */ /* 0x000fe20003fc4070 */
[----:B------:R-:W-:Y:S02]  /*29c0*/  VIADD R11, R5, 0xd2 ;  /* 0x000000d2050b7836 */ /* 0x000fe40000000000 */
[----:B------:R-:W-:-:S03]  /*29d0*/  IMAD.HI.U32 R18, R10, R15, RZ ;  /* 0x0000000f0a127227 */ /* 0x000fc600078e00ff */
[----:B------:R-:W-:Y:S01]  /*29e0*/  IABS R19, R11 ;  /* 0x0000000b00137213 */ /* 0x000fe20000000000 */
[----:B------:R-:W-:Y:S01]  /*29f0*/  @!P5 IMAD.IADD R2, R2, 0x1, -R0 ;  /* 0x000000010202d824 */ /* 0x000fe200078e0a00 */
[C---:B------:R-:W-:Y:S01]  /*2a00*/  ISETP.GT.U32.AND P5, PT, R0.reuse, R9, PT ;  /* 0x000000090000720c */ /* 0x040fe20003fa4070 */
[----:B------:R-:W-:Y:S02]  /*2a10*/  IMAD.MOV.U32 R21, RZ, RZ, R14 ;  /* 0x000000ffff157224 */ /* 0x000fe400078e000e */
[----:B------:R-:W-:Y:S02]  /*2a20*/  IMAD.MOV R18, RZ, RZ, -R18 ;  /* 0x000000ffff127224 */ /* 0x000fe400078e0a12 */
[----:B------:R-:W-:Y:S02]  /*2a30*/  IMAD.MOV.U32 R20, RZ, RZ, R3 ;  /* 0x000000ffff147224 */ /* 0x000fe400078e0003 */
[----:B------:R-:W-:Y:S01]  /*2a40*/  @!P0 IMAD.MOV R21, RZ, RZ, -R21 ;  /* 0x000000ffff158224 */ /* 0x000fe200078e0a15 */
[----:B------:R-:W-:Y:S01]  /*2a50*/  ISETP.GT.U32.AND P0, PT, R0, R7, PT ;  /* 0x000000070000720c */ /* 0x000fe20003f04070 */
[----:B------:R-:W-:Y:S01]  /*2a60*/  @!P3 IMAD.MOV R20, RZ, RZ, -R20 ;  /* 0x000000ffff14b224 */ /* 0x000fe200078e0a14 */
[----:B------:R-:W-:Y:S01]  /*2a70*/  ISETP.GE.AND P3, PT, R8, RZ, PT ;  /* 0x000000ff0800720c */ /* 0x000fe20003f66270 */
[----:B------:R-:W-:Y:S01]  /*2a80*/  IMAD R15, R0, R18, R15 ;  /* 0x00000012000f7224 */ /* 0x000fe200078e020f */
[----:B------:R-:W-:Y:S01]  /*2a90*/  STL [R1+0x1c8], R21 ;  /* 0x0001c81501007387 */ /* 0x000fe20000100800 */
[----:B------:R-:W-:-:S03]  /*2aa0*/  IMAD.HI.U32 R14, R10, R19, RZ ;  /* 0x000000130a0e7227 */ /* 0x000fc600078e00ff */
[----:B------:R0:W-:Y:S01]  /*2ab0*/  STL [R1+0x1cc], R20 ;  /* 0x0001cc1401007387 */ /* 0x0001e20000100800 */
[----:B------:R-:W-:Y:S01]  /*2ac0*/  @!P6 IMAD.IADD R12, R12, 0x1, -R0 ;  /* 0x000000010c0ce824 */ /* 0x000fe200078e0a00 */
[C---:B------:R-:W-:Y:S01]  /*2ad0*/  ISETP.GT.U32.AND P6, PT, R0.reuse, R15, PT ;  /* 0x0000000f0000720c */ /* 0x040fe20003fc4070 */
[----:B------:R-:W-:Y:S02]  /*2ae0*/  IMAD.MOV R14, RZ, RZ, -R14 ;  /* 0x000000ffff0e7224 */ /* 0x000fe400078e0a0e */
[----:B------:R-:W-:Y:S02]  /*2af0*/  @!P5 IMAD.IADD R9, R9, 0x1, -R0 ;  /* 0x000000010909d824 */ /* 0x000fe400078e0a00 */
[----:B------:R-:W-:Y:S02]  /*2b00*/  IMAD R14, R0, R14, R19 ;  /* 0x0000000e000e7224 */ /* 0x000fe400078e0213 */
[----:B------:R-:W-:-:S04]  /*2b10*/  IMAD.HI.U32 R8, R10, R17, RZ ;  /* 0x000000110a087227 */ /* 0x000fc800078e00ff */
[----:B0-----:R-:W-:Y:S02]  /*2b20*/  IMAD.MOV.U32 R20, RZ, RZ, R2 ;  /* 0x000000ffff147224 */ /* 0x001fe400078e0002 */
[----:B------:R-:W-:Y:S02]  /*2b30*/  VIADD R3, R5, 0xd1 ;  /* 0x000000d105037836 */ /* 0x000fe40000000000 */
[----:B------:R-:W-:Y:S01]  /*2b40*/  @!P2 IMAD.MOV R20, RZ, RZ, -R20 ;  /* 0x000000ffff14a224 */ /* 0x000fe200078e0a14 */
[C---:B------:R-:W-:Y:S01]  /*2b50*/  ISETP.GT.U32.AND P2, PT, R0.reuse, R9, PT ;  /* 0x000000090000720c */ /* 0x040fe20003f44070 */
[----:B------:R-:W-:Y:S01]  /*2b60*/  @!P4 IMAD.MOV R12, RZ, RZ, -R12 ;  /* 0x000000ffff0cc224 */ /* 0x000fe200078e0a0c */
[C---:B------:R-:W-:Y:S01]  /*2b70*/  ISETP.GT.U32.AND P4, PT, R0.reuse, R14, PT ;  /* 0x0000000e0000720c */ /* 0x040fe20003f84070 */
[----:B------:R-:W-:Y:S01]  /*2b80*/  IMAD.MOV R8, RZ, RZ, -R8 ;  /* 0x000000ffff087224 */ /* 0x000fe200078e0a08 */
[----:B------:R-:W-:Y:S01]  /*2b90*/  STL [R1+0x1d0], R20 ;  /* 0x0001d01401007387 */ /* 0x000fe20000100800 */
[--C-:B------:R-:W-:Y:S01]  /*2ba0*/  @!P0 IMAD.IADD R7, R7, 0x1, -R0.reuse ;  /* 0x0000000107078824 */ /* 0x100fe200078e0a00 */
[----:B------:R-:W-:Y:S01]  /*2bb0*/  ISETP.GE.AND P0, PT, R13, RZ, PT ;  /* 0x000000ff0d00720c */ /* 0x000fe20003f06270 */
[----:B------:R-:W-:Y:S01]  /*2bc0*/  @!P6 IMAD.IADD R15, R15, 0x1, -R0 ;  /* 0x000000010f0fe824 */ /* 0x000fe200078e0a00 */
[----:B------:R-:W-:Y:S01]  /*2bd0*/  IABS R13, R3 ;  /* 0x00000003000d7213 */ /* 0x000fe20000000000 */
[C---:B------:R-:W-:Y:S01]  /*2be0*/  IMAD R8, R0.reuse, R8, R17 ;  /* 0x0000000800087224 */ /* 0x040fe200078e0211 */
[----:B------:R-:W-:Y:S01]  /*2bf0*/  STL [R1+0x1d4], R12 ;  /* 0x0001d40c01007387 */ /* 0x000fe20000100800 */
[----:B------:R-:W-:Y:S01]  /*2c00*/  @!P1 IMAD.MOV R7, RZ, RZ, -R7 ;  /* 0x000000ffff079224 */ /* 0x000fe200078e0a07 */
[C---:B------:R-:W-:Y:S01]  /*2c10*/  ISETP.GT.U32.AND P6, PT, R0.reuse, R15, PT ;  /* 0x0000000f0000720c */ /* 0x040fe20003fc4070 */
[----:B------:R-:W-:Y:S01]  /*2c20*/  VIADD R16, R5, 0xd0 ;  /* 0x000000d005107836 */ /* 0x000fe20000000000 */
[----:B------:R-:W-:Y:S01]  /*2c30*/  ISETP.GT.U32.AND P5, PT, R0, R8, PT ;  /* 0x000000080000720c */ /* 0x000fe20003fa4070 */
[----:B------:R-:W-:Y:S01]  /*2c40*/  IMAD.HI.U32 R17, R10, R13, RZ ;  /* 0x0000000d0a117227 */ /* 0x000fe200078e00ff */
[----:B------:R0:W-:Y:S01]  /*2c50*/  STL [R1+0x1d8], R7 ;  /* 0x0001d80701007387 */ /* 0x0001e20000100800 */
[----:B------:R-:W-:-:S02]  /*2c60*/  ISETP.GE.AND P1, PT, R6, RZ, PT ;  /* 0x000000ff0600720c */ /* 0x000fc40003f26270 */
[--C-:B------:R-:W-:Y:S01]  /*2c70*/  @!P2 IMAD.IADD R9, R9, 0x1, -R0.reuse ;  /* 0x000000010909a824 */ /* 0x100fe200078e0a00 */
[----:B------:R-:W-:Y:S01]  /*2c80*/  IABS R2, R16 ;  /* 0x0000001000027213 */ /* 0x000fe20000000000 */
[----:B------:R-:W-:Y:S01]  /*2c90*/  IMAD.MOV R17, RZ, RZ, -R17 ;  /* 0x000000ffff117224 */ /* 0x000fe200078e0a11 */
[----:B------:R-:W-:Y:S01]  /*2ca0*/  ISETP.GE.AND P2, PT, R11, RZ, PT ;  /* 0x000000ff0b00720c */ /* 0x000fe20003f46270 */
[----:B------:R-:W-:Y:S01]  /*2cb0*/  @!P4 IMAD.IADD R14, R14, 0x1, -R0 ;  /* 0x000000010e0ec824 */ /* 0x000fe200078e0a00 */
[----:B------:R-:W-:Y:S01]  /*2cc0*/  ISETP.GE.AND P4, PT, R3, RZ, PT ;  /* 0x000000ff0300720c */ /* 0x000fe20003f86270 */
[----:B------:R-:W-:Y:S02]  /*2cd0*/  IMAD R13, R0, R17, R13 ;  /* 0x00000011000d7224 */ /* 0x000fe400078e020d */
[----:B0-----:R-:W-:Y:S02]  /*2ce0*/  IMAD.MOV.U32 R7, RZ, RZ, R9 ;  /* 0x000000ffff077224 */ /* 0x001fe400078e0009 */
[----:B------:R-:W-:-:S04]  /*2cf0*/  IMAD.HI.U32 R6, R10, R2, RZ ;  /* 0x000000020a067227 */ /* 0x000fc800078e00ff */
[----:B------:R-:W-:Y:S01]  /*2d00*/  @!P3 IMAD.MOV R7, RZ, RZ, -R7 ;  /* 0x000000ffff07b224 */ /* 0x000fe200078e0a07 */
[C---:B------:R-:W-:Y:S01]  /*2d10*/  ISETP.GT.U32.AND P3, PT, R0.reuse, R14, PT ;  /* 0x0000000e0000720c */ /* 0x040fe20003f64070 */
[--C-:B------:R-:W-:Y:S01]  /*2d20*/  @!P6 IMAD.IADD R15, R15, 0x1, -R0.reuse ;  /* 0x000000010f0fe824 */ /* 0x100fe200078e0a00 */
[----:B------:R-:W-:Y:S01]  /*2d30*/  ISETP.GT.U32.AND P6, PT, R0, R13, PT ;  /* 0x0000000d0000720c */ /* 0x000fe20003fc4070 */
[----:B------:R-:W-:Y:S01]  /*2d40*/  @!P5 IMAD.IADD R8, R8, 0x1, -R0 ;  /* 0x000000010808d824 */ /* 0x000fe200078e0a00 */
[----:B------:R0:W-:Y:S01]  /*2d50*/  STL [R1+0x1dc], R7 ;  /* 0x0001dc0701007387 */ /* 0x0001e20000100800 */
[----:B------:R-:W-:Y:S02]  /*2d60*/  IMAD.MOV R6, RZ, RZ, -R6 ;  /* 0x000000ffff067224 */ /* 0x000fe400078e0a06 */
[----:B------:R-:W-:Y:S01]  /*2d70*/  IMAD.MOV.U32 R9, RZ, RZ, R15 ;  /* 0x000000ffff097224 */ /* 0x000fe200078e000f */
[C---:B------:R-:W-:Y:S01]  /*2d80*/  ISETP.GT.U32.AND P5, PT, R0.reuse, R8, PT ;  /* 0x000000080000720c */ /* 0x040fe20003fa4070 */
[----:B------:R-:W-:-:S02]  /*2d90*/  IMAD R2, R0, R6, R2 ;  /* 0x0000000600027224 */ /* 0x000fc400078e0202 */
[----:B------:R-:W-:Y:S02]  /*2da0*/  @!P0 IMAD.MOV R9, RZ, RZ, -R9 ;  /* 0x000000ffff098224 */ /* 0x000fe400078e0a09 */
[--C-:B------:R-:W-:Y:S01]  /*2db0*/  @!P3 IMAD.IADD R14, R14, 0x1, -R0.reuse ;  /* 0x000000010e0eb824 */ /* 0x100fe200078e0a00 */
[C---:B------:R-:W-:Y:S01]  /*2dc0*/  ISETP.GT.U32.AND P3, PT, R0.reuse, R2, PT ;  /* 0x000000020000720c */ /* 0x040fe20003f64070 */
[--C-:B------:R-:W-:Y:S01]  /*2dd0*/  @!P6 IMAD.IADD R13, R13, 0x1, -R0.reuse ;  /* 0x000000010d0de824 */ /* 0x100fe200078e0a00 */
[----:B------:R1:W-:Y:S01]  /*2de0*/  STL [R1+0x1e0], R9 ;  /* 0x0001e00901007387 */ /* 0x0003e20000100800 */
[C---:B0-----:R-:W-:Y:S02]  /*2df0*/  VIADD R7, R5.reuse, 0xcf ;  /* 0x000000cf05077836 */ /* 0x041fe40000000000 */
[C---:B------:R-:W-:Y:S01]  /*2e00*/  VIADD R6, R5.reuse, 0xce ;  /* 0x000000ce05067836 */ /* 0x040fe20000000000 */
[----:B------:R-:W-:Y:S01]  /*2e10*/  ISETP.GT.U32.AND P6, PT, R0, R13, PT ;  /* 0x0000000d0000720c */ /* 0x000fe20003fc4070 */
[----:B------:R-:W-:Y:S01]  /*2e20*/  @!P5 IMAD.IADD R8, R8, 0x1, -R0 ;  /* 0x000000010808d824 */ /* 0x000fe200078e0a00 */
[----:B------:R-:W-:Y:S01]  /*2e30*/  IABS R18, R7 ;  /* 0x0000000700127213 */ /* 0x000fe20000000000 */
[----:B------:R-:W-:Y:S01]  /*2e40*/  VIADD R11, R5, 0xcd ;  /* 0x000000cd050b7836 */ /* 0x000fe20000000000 */
[----:B------:R-:W-:Y:S01]  /*2e50*/  ISETP.GE.AND P5, PT, R16, RZ, PT ;  /* 0x000000ff1000720c */ /* 0x000fe20003fa6270 */
[----:B------:R-:W-:Y:S01]  /*2e60*/  @!P1 IMAD.MOV R8, RZ, RZ, -R8 ;  /* 0x000000ffff089224 */ /* 0x000fe200078e0a08 */
[----:B------:R-:W-:Y:S01]  /*2e70*/  ISETP.GE.AND P1, PT, R6, RZ, PT ;  /* 0x000000ff0600720c */ /* 0x000fe20003f26270 */
[----:B------:R-:W-:Y:S01]  /*2e80*/  @!P3 IMAD.IADD R2, R2, 0x1, -R0 ;  /* 0x000000010202b824 */ /* 0x000fe200078e0a00 */
[----:B------:R-:W-:Y:S01]  /*2e90*/  ISETP.GE.AND P0, PT, R7, RZ, PT ;  /* 0x000000ff0700720c */ /* 0x000fe20003f06270 */
[----:B-1----:R-:W-:Y:S01]  /*2ea0*/  IMAD.MOV.U32 R9, RZ, RZ, R14 ;  /* 0x000000ffff097224 */ /* 0x002fe200078e000e */
[----:B------:R0:W-:Y:S01]  /*2eb0*/  STL [R1+0x1e4], R8 ;  /* 0x0001e40801007387 */ /* 0x0001e20000100800 */
[----:B------:R-:W-:Y:S01]  /*2ec0*/  VIADD R3, R5, 0xcc ;  /* 0x000000cc05037836 */ /* 0x000fe20000000000 */
[----:B------:R-:W-:Y:S01]  /*2ed0*/  ISETP.GT.U32.AND P3, PT, R0, R2, PT ;  /* 0x000000020000720c */ /* 0x000fe20003f64070 */
[----:B------:R-:W-:Y:S01]  /*2ee0*/  @!P2 IMAD.MOV R9, RZ, RZ, -R9 ;  /* 0x000000ffff09a224 */ /* 0x000fe200078e0a09 */
[----:B------:R-:W-:Y:S01]  /*2ef0*/  ISETP.GE.AND P2, PT, R11, RZ, PT ;  /* 0x000000ff0b00720c */ /* 0x000fe20003f46270 */
[----:B------:R-:W-:Y:S01]  /*2f00*/  @!P6 IMAD.IADD R13, R13, 0x1, -R0 ;  /* 0x000000010d0de824 */ /* 0x000fe200078e0a00 */
[----:B------:R-:W-:Y:S01]  /*2f10*/  IABS R11, R11 ;  /* 0x0000000b000b7213 */ /* 0x000fe20000000000 */
[----:B------:R-:W-:Y:S01]  /*2f20*/  VIADD R15, R5, 0xca ;  /* 0x000000ca050f7836 */ /* 0x000fe20000000000 */
[----:B------:R-:W-:Y:S01]  /*2f30*/  ISETP.GE.AND P6, PT, R3, RZ, PT ;  /* 0x000000ff0300720c */ /* 0x000fe20003fc6270 */
[----:B------:R1:W-:Y:S01]  /*2f40*/  STL [R1+0x1e8], R9 ;  /* 0x0001e80901007387 */ /* 0x0003e20000100800 */
[----:B0-----:R-:W-:Y:S01]  /*2f50*/  IABS R8, R6 ;  /* 0x0000000600087213 */ /* 0x001fe20000000000 */
[----:B------:R-:W-:Y:S01]  /*2f60*/  IMAD.HI.U32 R6, R10, R18, RZ ;  /* 0x000000120a067227 */ /* 0x000fe200078e00ff */
[----:B------:R-:W-:-:S03]  /*2f70*/  IABS R14, R3 ;  /* 0x00000003000e7213 */ /* 0x000fc60000000000 */
[----:B------:R-:W-:Y:S02]  /*2f80*/  IMAD.MOV R3, RZ, RZ, -R6 ;  /* 0x000000ffff037224 */ /* 0x000fe400078e0a06 */
[----:B------:R-:W-:-:S04]  /*2f90*/  IMAD.HI.U32 R6, R10, R11, RZ ;  /* 0x0000000b0a067227 */ /* 0x000fc800078e00ff */
[----:B-1----:R-:W-:Y:S02]  /*2fa0*/  IMAD.MOV.U32 R9, RZ, RZ, R13 ;  /* 0x000000ffff097224 */ /* 0x002fe400078e000d */
[C---:B------:R-:W-:Y:S02]  /*2fb0*/  IMAD R18, R0.reuse, R3, R18 ;  /* 0x0000000300127224 */ /* 0x040fe400078e0212 */
[----:B------:R-:W-:Y:S02]  /*2fc0*/  @!P4 IMAD.MOV R9, RZ, RZ, -R9 ;  /* 0x000000ffff09c224 */ /* 0x000fe400078e0a09 */
[----:B------:R-:W-:Y:S01]  /*2fd0*/  IMAD.MOV R6, RZ, RZ, -R6 ;  /* 0x000000ffff067224 */ /* 0x000fe200078e0a06 */
[----:B------:R-:W-:Y:S01]  /*2fe0*/  ISETP.GT.U32.AND P4, PT, R0, R18, PT ;  /* 0x000000120000720c */ /* 0x000fe20003f84070 */
[----:B------:R-:W-:Y:S01]  /*2ff0*/  @!P3 IMAD.IADD R2, R2, 0x1, -R0 ;  /* 0x000000010202b824 */ /* 0x000fe200078e0a00 */
[----:B------:R0:W-:Y:S01]  /*3000*/  STL [R1+0x1ec], R9 ;  /* 0x0001ec0901007387 */ /* 0x0001e20000100800 */
[----:B------:R-:W-:-:S02]  /*3010*/  IMAD R11, R0, R6, R11 ;  /* 0x00000006000b7224 */ /* 0x000fc400078e020b */
[----:B------:R-:W-:-:S04]  /*3020*/  IMAD.HI.U32 R7, R10, R8, RZ ;  /* 0x000000080a077227 */ /* 0x000fc800078e00ff */
[----:B------:R-:W-:Y:S02]  /*3030*/  IMAD.MOV R7, RZ, RZ, -R7 ;  /* 0x000000ffff077224 */ /* 0x000fe400078e0a07 */
[----:B------:R-:W-:-:S04]  /*3040*/  IMAD.HI.U32 R3, R10, R14, RZ ;  /* 0x0000000e0a037227 */ /* 0x000fc800078e00ff */
[----:B0-----:R-:W-:Y:S01]  /*3050*/  IMAD.MOV.U32 R9, RZ, RZ, R2 ;  /* 0x000000ffff097224 */ /* 0x001fe200078e0002 */
[----:B------:R-:W-:Y:S01]  /*3060*/  IABS R2, R15 ;  /* 0x0000000f00027213 */ /* 0x000fe20000000000 */
[C---:B------:R-:W-:Y:S02]  /*3070*/  IMAD R8, R0.reuse, R7, R8 ;  /* 0x0000000700087224 */ /* 0x040fe400078e0208 */
[----:B------:R-:W-:Y:S01]  /*3080*/  @!P5 IMAD.MOV R9, RZ, RZ, -R9 ;  /* 0x000000ffff09d224 */ /* 0x000fe200078e0a09 */
[----:B------:R-:W-:Y:S01]  /*3090*/  ISETP.GT.U32.AND P5, PT, R0, R11, PT ;  /* 0x0000000b0000720c */ /* 0x000fe20003fa4070 */
[----:B------:R-:W-:Y:S01]  /*30a0*/  @!P4 IMAD.IADD R18, R18, 0x1, -R0 ;  /* 0x000000011212c824 */ /* 0x000fe200078e0a00 */
[C---:B------:R-:W-:Y:S01]  /*30b0*/  ISETP.GT.U32.AND P3, PT, R0.reuse, R8, PT ;  /* 0x000000080000720c */ /* 0x040fe20003f64070 */
[----:B------:R-:W-:Y:S01]  /*30c0*/  IMAD.MOV R3, RZ, RZ, -R3 ;  /* 0x000000ffff037224 */ /* 0x000fe200078e0a03 */
[----:B------:R0:W-:Y:S01]  /*30d0*/  STL [R1+0x1f0], R9 ;  /* 0x0001f00901007387 */ /* 0x0001e20000100800 */
[----:B------:R-:W-:Y:S01]  /*30e0*/  VIADD R19, R5, 0xcb ;  /* 0x000000cb05137836 */ /* 0x000fe20000000000 */
[C---:B------:R-:W-:Y:S01]  /*30f0*/  ISETP.GT.U32.AND P4, PT, R0.reuse, R18, PT ;  /* 0x000000120000720c */ /* 0x040fe20003f84070 */
[----:B------:R-:W-:-:S02]  /*3100*/  IMAD R14, R0, R3, R14 ;  /* 0x00000003000e7224 */ /* 0x000fc400078e020e */
[----:B------:R-:W-:Y:S01]  /*3110*/  IMAD.HI.U32 R13, R10, R2, RZ ;  /* 0x000000020a0d7227 */ /* 0x000fe200078e00ff */
[----:B------:R-:W-:-:S03]  /*3120*/  IABS R3, R19 ;  /* 0x0000001300037213 */ /* 0x000fc60000000000 */
[--C-:B------:R-:W-:Y:S02]  /*3130*/  @!P5 IMAD.IADD R11, R11, 0x1, -R0.reuse ;  /* 0x000000010b0bd824 */ /* 0x100fe400078e0a00 */
[--C-:B------:R-:W-:Y:S02]  /*3140*/  @!P3 IMAD.IADD R8, R8, 0x1, -R0.reuse ;  /* 0x000000010808b824 */ /* 0x100fe400078e0a00 */
[----:B------:R-:W-:Y:S01]  /*3150*/  IMAD.MOV R13, RZ, RZ, -R13 ;  /* 0x000000ffff0d7224 */ /* 0x000fe200078e0a0d */
[----:B------:R-:W-:Y:S01]  /*3160*/  ISETP.GT.U32.AND P5, PT, R0, R11, PT ;  /* 0x0000000b0000720c */ /* 0x000fe20003fa4070 */
[----:B------:R-:W-:Y:S01]  /*3170*/  @!P4 IMAD.IADD R18, R18, 0x1, -R0 ;  /* 0x000000011212c824 */ /* 0x000fe200078e0a00 */
[C---:B------:R-:W-:Y:S01]  /*3180*/  ISETP.GT.U32.AND P4, PT, R0.reuse, R14, PT ;  /* 0x0000000e0000720c */ /* 0x040fe20003f84070 */
[C---:B------:R-:W-:Y:S01]  /*3190*/  IMAD R2, R0.reuse, R13, R2 ;  /* 0x0000000d00027224 */ /* 0x040fe200078e0202 */
[----:B------:R-:W-:Y:S01]  /*31a0*/  ISETP.GT.U32.AND P3, PT, R0, R8, PT ;  /* 0x000000080000720c */ /* 0x000fe20003f64070 */
[----:B------:R-:W-:-:S04]  /*31b0*/  IMAD.HI.U32 R16, R10, R3, RZ ;  /* 0x000000030a107227 */ /* 0x000fc800078e00ff */
[----:B------:R-:W-:Y:S02]  /*31c0*/  IMAD.MOV R16, RZ, RZ, -R16 ;  /* 0x000000ffff107224 */ /* 0x000fe400078e0a10 */
[----:B------:R-:W-:Y:S02]  /*31d0*/  VIADD R6, R5, 0xc9 ;  /* 0x000000c905067836 */ /* 0x000fe40000000000 */
[----:B------:R-:W-:Y:S01]  /*31e0*/  @!P5 IMAD.IADD R11, R11, 0x1, -R0 ;  /* 0x000000010b0bd824 */ /* 0x000fe200078e0a00 */
[C---:B------:R-:W-:Y:S01]  /*31f0*/  ISETP.GT.U32.AND P5, PT, R0.reuse, R2, PT ;  /* 0x000000020000720c */ /* 0x040fe20003fa4070 */
[----:B------:R-:W-:Y:S01]  /*3200*/  IMAD R3, R0, R16, R3 ;  /* 0x0000001000037224 */ /* 0x000fe200078e0203 */
[----:B------:R-:W-:Y:S01]  /*3210*/  IABS R7, R6 ;  /* 0x0000000600077213 */ /* 0x000fe20000000000 */
[----:B------:R-:W-:Y:S02]  /*3220*/  IMAD.MOV.U32 R20, RZ, RZ, R18 ;  /* 0x000000ffff147224 */ /* 0x000fe400078e0012 */
[----:B------:R-:W-:Y:S01]  /*3230*/  @!P4 IMAD.IADD R14, R14, 0x1, -R0 ;  /* 0x000000010e0ec824 */ /* 0x000fe200078e0a00 */
[----:B------:R-:W-:Y:S01]  /*3240*/  ISETP.GE.AND P4, PT, R19, RZ, PT ;  /* 0x000000ff1300720c */ /* 0x000fe20003f86270 */
[----:B0-----:R-:W-:-:S02]  /*3250*/  VIADD R9, R5, 0xc8 ;  /* 0x000000c805097836 */ /* 0x001fc40000000000 */
[----:B------:R-:W-:Y:S02]  /*3260*/  VIADD R13, R5, 0xc7 ;  /* 0x000000c7050d7836 */ /* 0x000fe40000000000 */
[----:B------:R-:W-:Y:S01]  /*3270*/  @!P3 IMAD.IADD R8, R8, 0x1, -R0 ;  /* 0x000000010808b824 */ /* 0x000fe200078e0a00 */
[C---:B------:R-:W-:Y:S01]  /*3280*/  ISETP.GT.U32.AND P3, PT, R0.reuse, R3, PT ;  /* 0x000000030000720c */ /* 0x040fe20003f64070 */
[----:B------:R-:W-:Y:S01]  /*3290*/  @!P0 IMAD.MOV R20, RZ, RZ, -R20 ;  /* 0x000000ffff148224 */ /* 0x000fe200078e0a14 */
[----:B------:R-:W-:Y:S01]  /*32a0*/  ISETP.GT.U32.AND P0, PT, R0, R14, PT ;  /* 0x0000000e0000720c */ /* 0x000fe20003f04070 */
[----:B------:R-:W-:Y:S01]  /*32b0*/  @!P5 IMAD.IADD R2, R2, 0x1, -R0 ;  /* 0x000000010202d824 */ /* 0x000fe200078e0a00 */
[----:B------:R-:W-:Y:S01]  /*32c0*/  IABS R12, R9 ;  /* 0x00000009000c7213 */ /* 0x000fe20000000000 */
[----:B------:R-:W-:Y:S01]  /*32d0*/  IMAD.HI.U32 R17, R10, R7, RZ ;  /* 0x000000070a117227 */ /* 0x000fe200078e00ff */
[----:B------:R-:W-:Y:S01]  /*32e0*/  IABS R18, R13 ;  /* 0x0000000d00127213 */ /* 0x000fe20000000000 */
[----:B------:R0:W-:Y:S01]  /*32f0*/  STL [R1+0x1f4], R20 ;  /* 0x0001f41401007387 */ /* 0x0001e20000100800 */
[----:B------:R-:W-:Y:S01]  /*3300*/  ISETP.GT.U32.AND P5, PT, R0, R2, PT ;  /* 0x000000020000720c */ /* 0x000fe20003fa4070 */
[----:B------:R-:W-:-:S04]  /*3310*/  IMAD.HI.U32 R16, R10, R12, RZ ;  /* 0x0000000c0a107227 */ /* 0x000fc800078e00ff */
[----:B------:R-:W-:Y:S02]  /*3320*/  IMAD.MOV R17, RZ, RZ, -R17 ;  /* 0x000000ffff117224 */ /* 0x000fe400078e0a11 */
[----:B------:R-:W-:Y:S02]  /*3330*/  IMAD.MOV R16, RZ, RZ, -R16 ;  /* 0x000000ffff107224 */ /* 0x000fe400078e0a10 */
[----:B0-----:R-:W-:Y:S02]  /*3340*/  IMAD.MOV.U32 R20, RZ, RZ, R8 ;  /* 0x000000ffff147224 */ /* 0x001fe400078e0008 */
[----:B------:R-:W-:-:S04]  /*3350*/  IMAD.HI.U32 R8, R10, R18, RZ ;  /* 0x000000120a087227 */ /* 0x000fc800078e00ff */
[--C-:B------:R-:W-:Y:S01]  /*3360*/  @!P3 IMAD.IADD R3, R3, 0x1, -R0.reuse ;  /* 0x000000010303b824 */ /* 0x100fe200078e0a00 */
[----:B------:R-:W-:Y:S01]  /*3370*/  ISETP.GE.AND P3, PT, R15, RZ, PT ;  /* 0x000000ff0f00720c */ /* 0x000fe20003f66270 */
[----:B------:R-:W-:Y:S02]  /*3380*/  IMAD R7, R0, R17, R7 ;  /* 0x0000001100077224 */ /* 0x000fe400078e0207 */
[----:B------:R-:W-:Y:S02]  /*3390*/  @!P0 IMAD.IADD R14, R14, 0x1, -R0 ;  /* 0x000000010e0e8824 */ /* 0x000fe400078e0a00 */
[----:B------:R-:W-:Y:S01]  /*33a0*/  IMAD.MOV R8, RZ, RZ, -R8 ;  /* 0x000000ffff087224 */ /* 0x000fe200078e0a08 */
[C---:B------:R-:W-:Y:S01]  /*33b0*/  ISETP.GT.U32.AND P0, PT, R0.reuse, R7, PT ;  /* 0x000000070000720c */ /* 0x040fe20003f04070 */
[C---:B------:R-:W-:Y:S02]  /*33c0*/  IMAD R12, R0.reuse, R16, R12 ;  /* 0x00000010000c7224 */ /* 0x040fe400078e020c */
[----:B------:R-:W-:Y:S01]  /*33d0*/  @!P1 IMAD.MOV R20, RZ, RZ, -R20 ;  /* 0x000000ffff149224 */ /* 0x000fe200078e0a14 */
[----:B------:R-:W-:Y:S01]  /*33e0*/  ISETP.GT.U32.AND P1, PT, R0, R3, PT ;  /* 0x000000030000720c */ /* 0x000fe20003f24070 */
[----:B------:R-:W-:-:S02]  /*33f0*/  IMAD.MOV.U32 R15, RZ, RZ, R14 ;  /* 0x000000ffff0f7224 */ /* 0x000fc400078e000e */
[C---:B------:R-:W-:Y:S01]  /*3400*/  IMAD R18, R0.reuse, R8, R18 ;  /* 0x0000000800127224 */ /* 0x040fe200078e0212 */
[----:B------:R-:W-:Y:S01]  /*3410*/  STL [R1+0x1f8], R20 ;  /* 0x0001f81401007387 */ /* 0x000fe20000100800 */
[----:B------:R-:W-:Y:S01]  /*3420*/  @!P6 IMAD.MOV R15, RZ, RZ, -R15 ;  /* 0x000000ffff0fe224 */ /* 0x000fe200078e0a0f */
[----:B------:R-:W-:Y:S01]  /*3430*/  ISETP.GT.U32.AND P6, PT, R0, R12, PT ;  /* 0x0000000c0000720c */ /* 0x000fe20003fc4070 */
[--C-:B------:R-:W-:Y:S01]  /*3440*/  @!P5 IMAD.IADD R2, R2, 0x1, -R0.reuse ;  /* 0x000000010202d824 */ /* 0x100fe200078e0a00 */
[----:B------:R-:W-:Y:S01]  /*3450*/  ISETP.GT.U32.AND P5, PT, R0, R18, PT ;  /* 0x000000120000720c */ /* 0x000fe20003fa4070 */
[----:B------:R-:W-:Y:S01]  /*3460*/  @!P2 IMAD.MOV R11, RZ, RZ, -R11 ;  /* 0x000000ffff0ba224 */ /* 0x000fe200078e0a0b */
[----:B------:R-:W-:Y:S01]  /*3470*/  ISETP.GE.AND P2, PT, R6, RZ, PT ;  /* 0x000000ff0600720c */ /* 0x000fe20003f46270 */
[----:B------:R-:W-:Y:S02]  /*3480*/  VIADD R14, R5, 0xc6 ;  /* 0x000000c6050e7836 */ /* 0x000fe40000000000 */
[--C-:B------:R-:W-:Y:S01]  /*3490*/  @!P1 IMAD.IADD R3, R3, 0x1, -R0.reuse ;  /* 0x0000000103039824 */ /* 0x100fe200078e0a00 */
[----:B------:R-:W-:Y:S01]  /*34a0*/  STL [R1+0x1fc], R11 ;  /* 0x0001fc0b01007387 */ /* 0x000fe20000100800 */
[--C-:B------:R-:W-:Y:S01]  /*34b0*/  @!P0 IMAD.IADD R7, R7, 0x1, -R0.reuse ;  /* 0x0000000107078824 */ /* 0x100fe200078e0a00 */
[----:B------:R-:W-:Y:S01]  /*34c0*/  IABS R8, R14 ;  /* 0x0000000e00087213 */ /* 0x000fe20000000000 */
[----:B------:R-:W-:Y:S01]  /*34d0*/  IMAD.MOV.U32 R16, RZ, RZ, R3 ;  /* 0x000000ffff107224 */ /* 0x000fe200078e0003 */
[----:B------:R0:W-:Y:S01]  /*34e0*/  STL [R1+0x200], R15 ;  /* 0x0002000f01007387 */ /* 0x0001e20000100800 */
[--C-:B------:R-:W-:Y:S01]  /*34f0*/  @!P6 IMAD.IADD R12, R12, 0x1, -R0.reuse ;  /* 0x000000010c0ce824 */ /* 0x100fe200078e0a00 */
[----:B------:R-:W-:Y:S01]  /*3500*/  ISETP.GE.AND P1, PT, R9, RZ, PT ;  /* 0x000000ff0900720c */ /* 0x000fe20003f26270 */
[----:B------:R-:W-:Y:S01]  /*3510*/  @!P5 IMAD.IADD R18, R18, 0x1, -R0 ;  /* 0x000000011212d824 */ /* 0x000fe200078e0a00 */
[----:B------:R-:W-:Y:S01]  /*3520*/  ISETP.GT.U32.AND P6, PT, R0, R7, PT ;  /* 0x000000070000720c */ /* 0x000fe20003fc4070 */
[----:B------:R-:W-:Y:S01]  /*3530*/  IMAD.HI.U32 R9, R10, R8, RZ ;  /* 0x000000080a097227 */ /* 0x000fe200078e00ff */
[----:B------:R-:W-:-:S02]  /*3540*/  ISETP.GE.AND P0, PT, R13, RZ, PT ;  /* 0x000000ff0d00720c */ /* 0x000fc40003f06270 */
[C---:B------:R-:W-:Y:S01]  /*3550*/  ISETP.GT.U32.AND P5, PT, R0.reuse, R12, PT ;  /* 0x0000000c0000720c */ /* 0x040fe20003fa4070 */
[----:B------:R-:W-:Y:S01]  /*3560*/  @!P4 IMAD.MOV R16, RZ, RZ, -R16 ;  /* 0x000000ffff10c224 */ /* 0x000fe200078e0a10 */
[C---:B------:R-:W-:Y:S01]  /*3570*/  ISETP.GT.U32.AND P4, PT, R0.reuse, R18, PT ;  /* 0x000000120000720c */ /* 0x040fe20003f84070 */
[C---:B0-----:R-:W-:Y:S02]  /*3580*/  VIADD R15, R5.reuse, 0xc5 ;  /* 0x000000c5050f7836 */ /* 0x041fe40000000000 */
[----:B------:R-:W-:Y:S01]  /*3590*/  IMAD.MOV R3, RZ, RZ, -R9 ;  /* 0x000000ffff037224 */ /* 0x000fe200078e0a09 */
[----:B------:R0:W-:Y:S01]  /*35a0*/  STL [R1+0x20c], R16 ;  /* 0x00020c1001007387 */ /* 0x0001e20000100800 */
[----:B------:R-:W-:Y:S01]  /*35b0*/  VIADD R6, R5, 0xc4 ;  /* 0x000000c405067836 */ /* 0x000fe20000000000 */
[----:B------:R-:W-:Y:S01]  /*35c0*/  IABS R11, R15 ;  /* 0x0000000f000b7213 */ /* 0x000fe20000000000 */
[----:B------:R-:W-:Y:S02]  /*35d0*/  IMAD R8, R0, R3, R8 ;  /* 0x0000000300087224 */ /* 0x000fe400078e0208 */
[----:B------:R-:W-:Y:S01]  /*35e0*/  @!P6 IMAD.IADD R7, R7, 0x1, -R0 ;  /* 0x000000010707e824 */ /* 0x000fe200078e0a00 */
[----:B------:R-:W-:Y:S01]  /*35f0*/  IABS R3, R6 ;  /* 0x0000000600037213 */ /* 0x000fe20000000000 */
[----:B------:R-:W-:Y:S01]  /*3600*/  IMAD.HI.U32 R13, R10, R11, RZ ;  /* 0x0000000b0a0d7227 */ /* 0x000fe200078e00ff */
[----:B------:R-:W-:-:S03]  /*3610*/  ISETP.GT.U32.AND P6, PT, R0, R8, PT ;  /* 0x000000080000720c */ /* 0x000fc60003fc4070 */
[----:B------:R-:W-:Y:S02]  /*3620*/  IMAD.MOV R13, RZ, RZ, -R13 ;  /* 0x000000ffff0d7224 */ /* 0x000fe400078e0a0d */
[--C-:B------:R-:W-:Y:S02]  /*3630*/  @!P4 IMAD.IADD R18, R18, 0x1, -R0.reuse ;  /* 0x000000011212c824 */ /* 0x100fe400078e0a00 */
[----:B------:R-:W-:Y:S02]  /*3640*/  IMAD R11, R0, R13, R11 ;  /* 0x0000000d000b7224 */ /* 0x000fe400078e020b */
[----:B------:R-:W-:Y:S02]  /*3650*/  VIADD R9, R5, 0xc3 ;  /* 0x000000c305097836 */ /* 0x000fe40000000000 */
[----:B------:R-:W-:Y:S01]  /*3660*/  IMAD.HI.U32 R17, R10, R3, RZ ;  /* 0x000000030a117227 */ /* 0x000fe200078e00ff */
[----:B------:R-:W-:Y:S02]  /*3670*/  ISETP.GT.U32.AND P4, PT, R0, R11, PT ;  /* 0x0000000b0000720c */ /* 0x000fe40003f84070 */
[----:B------:R-:W-:Y:S01]  /*3680*/  IABS R19, R9 ;  /* 0x0000000900137213 */ /* 0x000fe20000000000 */
[--C-:B------:R-:W-:Y:S01]  /*3690*/  @!P6 IMAD.IADD R8, R8, 0x1, -R0.reuse ;  /* 0x000000010808e824 */ /* 0x100fe200078e0a00 */
[----:B------:R-:W-:Y:S01]  /*36a0*/  ISETP.GE.AND P6, PT, R15, RZ, PT ;  /* 0x000000ff0f00720c */ /* 0x000fe20003fc6270 */
[----:B------:R-:W-:Y:S01]  /*36b0*/  @!P5 IMAD.IADD R12, R12, 0x1, -R0 ;  /* 0x000000010c0cd824 */ /* 0x000fe200078e0a00 */
[----:B------:R-:W-:Y:S01]  /*36c0*/  ISETP.GE.AND P5, PT, R14, RZ, PT ;  /* 0x000000ff0e00720c */ /* 0x000fe20003fa6270 */
[----:B0-----:R-:W-:-:S04]  /*36d0*/  IMAD.HI.U32 R16, R10, R19, RZ ;  /* 0x000000130a107227 */ /* 0x001fc800078e00ff */
[----:B------:R-:W-:Y:S02]  /*36e0*/  VIADD R14, R5, 0xc2 ;  /* 0x000000c2050e7836 */ /* 0x000fe40000000000 */
[----:B------:R-:W-:Y:S02]  /*36f0*/  IMAD.MOV R17, RZ, RZ, -R17 ;  /* 0x000000ffff117224 */ /* 0x000fe400078e0a11 */
[----:B------:R-:W-:Y:S01]  /*3700*/  @!P4 IMAD.IADD R11, R11, 0x1, -R0 ;  /* 0x000000010b0bc824 */ /* 0x000fe200078e0a00 */
[----:B------:R-:W-:Y:S01]  /*3710*/  IABS R15, R14 ;  /* 0x0000000e000f7213 */ /* 0x000fe20000000000 */
[----:B------:R-:W-:Y:S01]  /*3720*/  @!P3 IMAD.MOV R2, RZ, RZ, -R2 ;  /* 0x000000ffff02b224 */ /* 0x000fe200078e0a02 */
[C---:B------:R-:W-:Y:S01]  /*3730*/  ISETP.GT.U32.AND P3, PT, R0.reuse, R8, PT ;  /* 0x000000080000720c */ /* 0x040fe20003f64070 */
[----:B------:R-:W-:Y:S01]  /*3740*/  IMAD.MOV R16, RZ, RZ, -R16 ;  /* 0x000000ffff107224 */ /* 0x000fe200078e0a10 */
[C---:B------:R-:W-:Y:S01]  /*3750*/  ISETP.GT.U32.AND P4, PT, R0.reuse, R11, PT ;  /* 0x0000000b0000720c */ /* 0x040fe20003f84070 */
[----:B------:R-:W-:Y:S01]  /*3760*/  VIADD R13, R5, 0xc1 ;  /* 0x000000c1050d7836 */ /* 0x000fe20000000000 */
[----:B------:R0:W-:Y:S01]  /*3770*/  STL [R1+0x210], R2 ;  /* 0x0002100201007387 */ /* 0x0001e20000100800 */
[----:B------:R-:W-:-:S02]  /*3780*/  IMAD R3, R0, R17, R3 ;  /* 0x0000001100037224 */ /* 0x000fc400078e0203 */
[----:B------:R-:W-:Y:S02]  /*3790*/  IMAD.MOV.U32 R20, RZ, RZ, R7 ;  /* 0x000000ffff147224 */ /* 0x000fe400078e0007 */
[C---:B------:R-:W-:Y:S01]  /*37a0*/  IMAD R19, R0.reuse, R16, R19 ;  /* 0x0000001000137224 */ /* 0x040fe200078e0213 */
[----:B------:R-:W-:Y:S01]  /*37b0*/  IABS R16, R13 ;  /* 0x0000000d00107213 */ /* 0x000fe20000000000 */
[----:B------:R-:W-:Y:S01]  /*37c0*/  @!P2 IMAD.MOV R20, RZ, RZ, -R20 ;  /* 0x000000ffff14a224 */ /* 0x000fe200078e0a14 */
[----:B------:R-:W-:Y:S01]  /*37d0*/  ISETP.GT.U32.AND P2, PT, R0, R3, PT ;  /* 0x000000030000720c */ /* 0x000fe20003f44070 */
[----:B------:R-:W-:Y:S02]  /*37e0*/  IMAD.MOV.U32 R17, RZ, RZ, R18 ;  /* 0x000000ffff117224 */ /* 0x000fe400078e0012 */
[----:B0-----:R-:W-:Y:S01]  /*37f0*/  IMAD.HI.U32 R2, R10, R15, RZ ;  /* 0x0000000f0a027227 */ /* 0x001fe200078e00ff */
[----:B------:R-:W-:Y:S03]  /*3800*/  STL [R1+0x214], R20 ;  /* 0x0002141401007387 */ /* 0x000fe60000100800 */
[----:B------:R-:W-:Y:S01]  /*3810*/  @!P1 IMAD.MOV R12, RZ, RZ, -R12 ;  /* 0x000000ffff0c9224 */ /* 0x000fe200078e0a0c */
[----:B------:R-:W-:Y:S01]  /*3820*/  ISETP.GT.U32.AND P1, PT, R0, R19, PT ;  /* 0x000000130000720c */ /* 0x000fe20003f24070 */
[----:B------:R-:W-:-:S03]  /*3830*/  IMAD.HI.U32 R7, R10, R16, RZ ;  /* 0x000000100a077227 */ /* 0x000fc600078e00ff */
[----:B------:R0:W-:Y:S01]  /*3840*/  STL [R1+0x21c], R12 ;  /* 0x00021c0c01007387 */ /* 0x0001e20000100800 */
[----:B------:R-:W-:Y:S01]  /*3850*/  @!P3 IMAD.IADD R8, R8, 0x1, -R0 ;  /* 0x000000010808b824 */ /* 0x000fe200078e0a00 */
[----:B------:R-:W-:Y:S01]  /*3860*/  ISETP.GE.AND P3, PT, R9, RZ, PT ;  /* 0x000000ff0900720c */ /* 0x000fe20003f66270 */
[----:B------:R-:W-:Y:S02]  /*3870*/  IMAD.MOV R2, RZ, RZ, -R2 ;  /* 0x000000ffff027224 */ /* 0x000fe400078e0a02 */
[----:B------:R-:W-:Y:S01]  /*3880*/  @!P0 IMAD.MOV R17, RZ, RZ, -R17 ;  /* 0x000000ffff118224 */ /* 0x000fe200078e0a11 */
[----:B------:R-:W-:Y:S01]  /*3890*/  ISETP.GE.AND P0, PT, R6, RZ, PT ;  /* 0x000000ff0600720c */ /* 0x000fe20003f06270 */
[----:B------:R-:W-:Y:S02]  /*38a0*/  IMAD.MOV R7, RZ, RZ, -R7 ;  /* 0x000000ffff077224 */ /* 0x000fe400078e0a07 */
[----:B------:R-:W-:Y:S01]  /*38b0*/  @!P4 IMAD.IADD R11, R11, 0x1, -R0 ;  /* 0x000000010b0bc824 */ /* 0x000fe200078e0a00 */
[----:B------:R1:W-:Y:S01]  /*38c0*/  STL [R1+0x220], R17 ;  /* 0x0002201101007387 */ /* 0x0003e20000100800 */
[----:B------:R-:W-:Y:S01]  /*38d0*/  IMAD R6, R0, R2, R15 ;  /* 0x0000000200067224 */ /* 0x000fe200078e020f */
[----:B------:R-:W-:Y:S01]  /*38e0*/  ISETP.GE.AND P4, PT, R14, RZ, PT ;  /* 0x000000ff0e00720c */ /* 0x000fe20003f86270 */
[----:B0-----:R-:W-:-:S02]  /*38f0*/  IMAD.MOV.U32 R12, RZ, RZ, R8 ;  /* 0x000000ffff0c7224 */ /* 0x001fc400078e0008 */
[----:B------:R-:W-:Y:S02]  /*3900*/  @!P2 IMAD.IADD R3, R3, 0x1, -R0 ;  /* 0x000000010303a824 */ /* 0x000fe400078e0a00 */
[C---:B------:R-:W-:Y:S02]  /*3910*/  IMAD R9, R0.reuse, R7, R16 ;  /* 0x0000000700097224 */ /* 0x040fe400078e0210 */
[----:B------:R-:W-:Y:S01]  /*3920*/  @!P5 IMAD.MOV R12, RZ, RZ, -R12 ;  /* 0x000000ffff0cd224 */ /* 0x000fe200078e0a0c */
[C---:B------:R-:W-:Y:S01]  /*3930*/  ISETP.GT.U32.AND P5, PT, R0.reuse, R6, PT ;  /* 0x000000060000720c */ /* 0x040fe20003fa4070 */
[----:B-1----:R-:W-:Y:S01]  /*3940*/  IMAD.MOV.U32 R17, RZ, RZ, R11 ;  /* 0x000000ffff117224 */ /* 0x002fe200078e000b */
[C---:B------:R-:W-:Y:S01]  /*3950*/  ISETP.GT.U32.AND P2, PT, R0.reuse, R3, PT ;  /* 0x000000030000720c */ /* 0x040fe20003f44070 */
[--C-:B------:R-:W-:Y:S01]  /*3960*/  @!P1 IMAD.IADD R19, R19, 0x1, -R0.reuse ;  /* 0x0000000113139824 */ /* 0x100fe200078e0a00 */
[----:B------:R0:W-:Y:S01]  /*3970*/  STL [R1+0x224], R12 ;  /* 0x0002240c01007387 */ /* 0x0001e20000100800 */
[----:B------:R-:W-:Y:S01]  /*3980*/  @!P6 IMAD.MOV R17, RZ, RZ, -R17 ;  /* 0x000000ffff11e224 */ /* 0x000fe200078e0a11 */
[C---:B------:R-:W-:Y:S01]  /*3990*/  ISETP.GT.U32.AND P6, PT, R0.reuse, R9, PT ;  /* 0x000000090000720c */ /* 0x040fe20003fc4070 */
[C---:B------:R-:W-:Y:S01]  /*39a0*/  VIADD R7, R5.reuse, 0xc0 ;  /* 0x000000c005077836 */ /* 0x040fe20000000000 */
[----:B------:R-:W-:Y:S01]  /*39b0*/  ISETP.GT.U32.AND P1, PT, R0, R19, PT ;  /* 0x000000130000720c */ /* 0x000fe20003f24070 */
[----:B------:R-:W-:Y:S01]  /*39c0*/  VIADD R2, R5, 0xbf ;  /* 0x000000bf05027836 */ /* 0x000fe20000000000 */
[----:B------:R1:W-:Y:S02]  /*39d0*/  STL [R1+0x22c], R17 ;  /* 0x00022c1101007387 */ /* 0x0003e40000100800 */
[----:B------:R-:W-:Y:S01]  /*39e0*/  IABS R8, R7 ;  /* 0x0000000700087213 */ /* 0x000fe20000000000 */
[--C-:B------:R-:W-:Y:S01]  /*39f0*/  @!P5 IMAD.IADD R6, R6, 0x1, -R0.reuse ;  /* 0x000000010606d824 */ /* 0x100fe200078e0a00 */
[----:B0-----:R-:W-:Y:S01]  /*3a00*/  IABS R12, R2 ;  /* 0x00000002000c7213 */ /* 0x001fe20000000000 */
[----:B------:R-:W-:Y:S01]  /*3a10*/  @!P2 IMAD.IADD R3, R3, 0x1, -R0 ;  /* 0x000000010303a824 */ /* 0x000fe200078e0a00 */
[----:B------:R-:W-:Y:S01]  /*3a20*/  ISETP.GE.AND P2, PT, R13, RZ, PT ;  /* 0x000000ff0d00720c */ /* 0x000fe20003f46270 */
[----:B------:R-:W-:Y:S01]  /*3a30*/  IMAD.MOV.U32 R11, RZ, RZ, R8 ;  /* 0x000000ffff0b7224 */ /* 0x000fe200078e0008 */
[----:B------:R-:W-:Y:S01]  /*3a40*/  ISETP.GT.U32.AND P5, PT, R0, R6, PT ;  /* 0x000000060000720c */ /* 0x000fe20003fa4070 */
[----:B------:R-:W-:-:S02]  /*3a50*/  @!P6 IMAD.IADD R9, R9, 0x1, -R0 ;  /* 0x000000010909e824 */ /* 0x000fc400078e0a00 */
[----:B------:R-:W-:-:S03]  /*3a60*/  IMAD.HI.U32 R13, R10, R11, RZ ;  /* 0x0000000b0a0d7227 */ /* 0x000fc600078e00ff */
[----:B------:R-:W-:Y:S01]  /*3a70*/  ISETP.GT.U32.AND P6, PT, R0, R9, PT ;  /* 0x000000090000720c */ /* 0x000fe20003fc4070 */
[----:B------:R-:W-:Y:S01]  /*3a80*/  @!P1 IMAD.IADD R19, R19, 0x1, -R0 ;  /* 0x0000000113139824 */ /* 0x000fe200078e0a00 */
[----:B------:R-:W-:Y:S01]  /*3a90*/  ISETP.GE.AND P1, PT, R7, RZ, PT ;  /* 0x000000ff0700720c */ /* 0x000fe20003f26270 */
[----:B------:R-:W-:-:S04]  /*3aa0*/  IMAD.HI.U32 R7, R10, R12, RZ ;  /* 0x0000000c0a077227 */ /* 0x000fc800078e00ff */
[----:B------:R-:W-:Y:S02]  /*3ab0*/  IMAD.MOV R13, RZ, RZ, -R13 ;  /* 0x000000ffff0d7224 */ /* 0x000fe400078e0a0d */
[----:B------:R-:W-:Y:S02]  /*3ac0*/  IMAD.MOV R7, RZ, RZ, -R7 ;  /* 0x000000ffff077224 */ /* 0x000fe400078e0a07 */
[C---:B------:R-:W-:Y:S02]  /*3ad0*/  IMAD R11, R0.reuse, R13, R11 ;  /* 0x0000000d000b7224 */ /* 0x040fe400078e020b */
[----:B------:R-:W-:Y:S02]  /*3ae0*/  IMAD.MOV.U32 R15, RZ, RZ, R3 ;  /* 0x000000ffff0f7224 */ /* 0x000fe400078e0003 */
[----:B------:R-:W-:Y:S02]  /*3af0*/  IMAD R3, R0, R7, R12 ;  /* 0x0000000700037224 */ /* 0x000fe400078e020c */
[----:B------:R-:W-:Y:S01]  /*3b00*/  @!P5 IMAD.IADD R6, R6, 0x1, -R0 ;  /* 0x000000010606d824 */ /* 0x000fe200078e0a00 */
[----:B------:R-:W-:Y:S01]  /*3b10*/  ISETP.GT.U32.AND P5, PT, R0, R11, PT ;  /* 0x0000000b0000720c */ /* 0x000fe20003fa4070 */
[----:B------:R-:W-:-:S02]  /*3b20*/  VIADD R8, R5, 0xbe ;  /* 0x000000be05087836 */ /* 0x000fc40000000000 */
[--C-:B------:R-:W-:Y:S01]  /*3b30*/  @!P6 IMAD.IADD R9, R9, 0x1, -R0.reuse ;  /* 0x000000010909e824 */ /* 0x100fe200078e0a00 */
[----:B------:R-:W-:Y:S01]  /*3b40*/  ISETP.GT.U32.AND P6, PT, R0, R3, PT ;  /* 0x000000030000720c */ /* 0x000fe20003fc4070 */
[C---:B------:R-:W-:Y:S01]  /*3b50*/  VIADD R12, R5.reuse, 0xbd ;  /* 0x000000bd050c7836 */ /* 0x040fe20000000000 */
[----:B------:R-:W-:Y:S01]  /*3b60*/  IABS R14, R8 ;  /* 0x00000008000e7213 */ /* 0x000fe20000000000 */
[----:B------:R-:W-:Y:S02]  /*3b70*/  VIADD R13, R5, 0xbc ;  /* 0x000000bc050d7836 */ /* 0x000fe40000000000 */
[----:B------:R-:W-:Y:S01]  /*3b80*/  @!P0 IMAD.MOV R15, RZ, RZ, -R15 ;  /* 0x000000ffff0f8224 */ /* 0x000fe200078e0a0f */
[----:B-1----:R-:W-:Y:S01]  /*3b90*/  IABS R17, R12 ;  /* 0x0000000c00117213 */ /* 0x002fe20000000000 */
[----:B------:R-:W-:Y:S01]  /*3ba0*/  IMAD.HI.U32 R7, R10, R14, RZ ;  /* 0x0000000e0a077227 */ /* 0x000fe200078e00ff */
[----:B------:R-:W-:Y:S02]  /*3bb0*/  ISETP.GE.AND P0, PT, R2, RZ, PT ;  /* 0x000000ff0200720c */ /* 0x000fe40003f06270 */
[----:B------:R-:W-:Y:S01]  /*3bc0*/  IABS R16, R13 ;  /* 0x0000000d00107213 */ /* 0x000fe20000000000 */
[----:B------:R-:W-:Y:S01]  /*3bd0*/  @!P5 IMAD.IADD R11, R11, 0x1, -R0 ;  /* 0x000000010b0bd824 */ /* 0x000fe200078e0a00 */
[----:B------:R0:W-:Y:S01]  /*3be0*/  STL [R1+0x230], R15 ;  /* 0x0002300f01007387 */ /* 0x0001e20000100800 */
[----:B------:R-:W-:-:S02]  /*3bf0*/  IMAD.MOV R7, RZ, RZ, -R7 ;  /* 0x000000ffff077224 */ /* 0x000fc400078e0a07 */
[----:B------:R-:W-:Y:S01]  /*3c00*/  @!P6 IMAD.IADD R3, R3, 0x1, -R0 ;  /* 0x000000010303e824 */ /* 0x000fe200078e0a00 */
[----:B------:R-:W-:Y:S01]  /*3c10*/  ISETP.GT.U32.AND P6, PT, R0, R11, PT ;  /* 0x0000000b0000720c */ /* 0x000fe20003fc4070 */
[----:B------:R-:W-:Y:S02]  /*3c20*/  VIADD R2, R5, 0xbb ;  /* 0x000000bb05027836 */ /* 0x000fe40000000000 */
[----:B------:R-:W-:-:S04]  /*3c30*/  IMAD.HI.U32 R20, R10, R17, RZ ;  /* 0x000000110a147227 */ /* 0x000fc800078e00ff */
[C---:B------:R-:W-:Y:S01]  /*3c40*/  IMAD R14, R0.reuse, R7, R14 ;  /* 0x00000007000e7224 */ /* 0x040fe200078e020e */
[----:B------:R-:W-:Y:S01]  /*3c50*/  IABS R7, R2 ;  /* 0x0000000200077213 */ /* 0x000fe20000000000 */
[----:B------:R-:W-:Y:S02]  /*3c60*/  IMAD.MOV R20, RZ, RZ, -R20 ;  /* 0x000000ffff147224 */ /* 0x000fe400078e0a14 */
[----:B------:R-:W-:Y:S01]  /*3c70*/  @!P3 IMAD.MOV R19, RZ, RZ, -R19 ;  /* 0x000000ffff13b224 */ /* 0x000fe200078e0a13 */
[----:B------:R-:W-:Y:S01]  /*3c80*/  ISETP.GT.U32.AND P5, PT, R0, R14, PT ;  /* 0x0000000e0000720c */ /* 0x000fe20003fa4070 */
[----:B0-----:R-:W-:Y:S01]  /*3c90*/  VIADD R15, R5, 0xba ;  /* 0x000000ba050f7836 */ /* 0x001fe20000000000 */
[----:B------:R-:W-:Y:S01]  /*3ca0*/  ISETP.GE.AND P3, PT, R8, RZ, PT ;  /* 0x000000ff0800720c */ /* 0x000fe20003f66270 */
[----:B------:R-:W-:Y:S01]  /*3cb0*/  IMAD.HI.U32 R18, R10, R16, RZ ;  /* 0x000000100a127227 */ /* 0x000fe200078e00ff */
[----:B------:R0:W-:Y:S03]  /*3cc0*/  STL [R1+0x234], R19 ;  /* 0x0002341301007387 */ /* 0x0001e60000100800 */
[----:B------:R-:W-:Y:S01]  /*3cd0*/  IMAD R8, R0, R20, R17 ;  /* 0x0000001400087224 */ /* 0x000fe200078e0211 */
[----:B------:R-:W-:Y:S01]  /*3ce0*/  IABS R17, R15 ;  /* 0x0000000f00117213 */ /* 0x000fe20000000000 */
[----:B------:R-:W-:-:S02]  /*3cf0*/  IMAD.MOV R18, RZ, RZ, -R18 ;  /* 0x000000ffff127224 */ /* 0x000fc400078e0a12 */
[----:B------:R-:W-:Y:S01]  /*3d00*/  @!P6 IMAD.IADD R11, R11, 0x1, -R0 ;  /* 0x000000010b0be824 */ /* 0x000fe200078e0a00 */
[C---:B------:R-:W-:Y:S01]  /*3d10*/  ISETP.GT.U32.AND P6, PT, R0.reuse, R8, PT ;  /* 0x000000080000720c */ /* 0x040fe20003fc4070 */
[----:B------:R-:W-:Y:S02]  /*3d20*/  IMAD.MOV.U32 R21, RZ, RZ, R6 ;  /* 0x000000ffff157224 */ /* 0x000fe400078e0006 */
[----:B0-----:R-:W-:Y:S02]  /*3d30*/  IMAD.MOV.U32 R19, RZ, RZ, R7 ;  /* 0x000000ffff137224 */ /* 0x001fe400078e0007 */
[----:B------:R-:W-:Y:S02]  /*3d40*/  IMAD R7, R0, R18, R16 ;  /* 0x0000001200077224 */ /* 0x000fe400078e0210 */
[----:B------:R-:W-:-:S04]  /*3d50*/  IMAD.HI.U32 R6, R10, R19, RZ ;  /* 0x000000130a067227 */ /* 0x000fc800078e00ff */
[----:B------:R-:W-:Y:S02]  /*3d60*/  IMAD.MOV.U32 R18, RZ, RZ, R9 ;  /* 0x000000ffff127224 */ /* 0x000fe400078e0009 */
[----:B------:R-:W-:Y:S02]  /*3d70*/  IMAD.MOV.U32 R16, RZ, RZ, R11 ;  /* 0x000000ffff107224 */ /* 0x000fe400078e000b */
[----:B------:R-:W-:-:S04]  /*3d80*/  IMAD.HI.U32 R9, R10, R17, RZ ;  /* 0x000000110a097227 */ /* 0x000fc800078e00ff */
[----:B------:R-:W-:Y:S01]  /*3d90*/  @!P4 IMAD.MOV R21, RZ, RZ, -R21 ;  /* 0x000000ffff15c224 */ /* 0x000fe200078e0a15 */
[----:B------:R-:W-:Y:S01]  /*3da0*/  ISETP.GT.U32.AND P4, PT, R0, R3, PT ;  /* 0x000000030000720c */ /* 0x000fe20003f84070 */
[----:B------:R-:W-:Y:S02]  /*3db0*/  IMAD.MOV R6, RZ, RZ, -R6 ;  /* 0x000000ffff067224 */ /* 0x000fe400078e0a06 */
[----:B------:R-:W-:Y:S01]  /*3dc0*/  @!P5 IMAD.IADD R14, R14, 0x1, -R0 ;  /* 0x000000010e0ed824 */ /* 0x000fe200078e0a00 */
[----:B------:R-:W-:Y:S01]  /*3dd0*/  STL [R1+0x238], R21 ;  /* 0x0002381501007387 */ /* 0x000fe20000100800 */
[----:B------:R-:W-:Y:S01]  /*3de0*/  @!P1 IMAD.MOV R16, RZ, RZ, -R16 ;  /* 0x000000ffff109224 */ /* 0x000fe200078e0a10 */
[C---:B------:R-:W-:Y:S01]  /*3df0*/  ISETP.GT.U32.AND P1, PT, R0.reuse, R7, PT ;  /* 0x000000070000720c */ /* 0x040fe20003f24070 */
[----:B------:R-:W-:Y:S01]  /*3e00*/  IMAD.MOV R11, RZ, RZ, -R9 ;  /* 0x000000ffff0b7224 */ /* 0x000fe200078e0a09 */
[C---:B------:R-:W-:Y:S01]  /*3e10*/  ISETP.GT.U32.AND P5, PT, R0.reuse, R14, PT ;  /* 0x0000000e0000720c */ /* 0x040fe20003fa4070 */
[----:B------:R-:W-:-:S02]  /*3e20*/  IMAD R9, R0, R6, R19 ;  /* 0x0000000600097224 */ /* 0x000fc400078e0213 */
[----:B------:R-:W-:Y:S02]  /*3e30*/  @!P6 IMAD.IADD R8, R8, 0x1, -R0 ;  /* 0x000000010808e824 */ /* 0x000fe400078e0a00 */
[----:B------:R-:W-:Y:S01]  /*3e40*/  @!P2 IMAD.MOV R18, RZ, RZ, -R18 ;  /* 0x000000ffff12a224 */ /* 0x000fe200078e0a12 */
[----:B------:R-:W-:Y:S01]  /*3e50*/  ISETP.GT.U32.AND P6, PT, R0, R9, PT ;  /* 0x000000090000720c */ /* 0x000fe20003fc4070 */
[--C-:B------:R-:W-:Y:S01]  /*3e60*/  @!P4 IMAD.IADD R3, R3, 0x1, -R0.reuse ;  /* 0x000000010303c824 */ /* 0x100fe200078e0a00 */
[----:B------:R-:W-:Y:S01]  /*3e70*/  ISETP.GE.AND P2, PT, R12, RZ, PT ;  /* 0x000000ff0c00720c */ /* 0x000fe20003f46270 */
[----:B------:R-:W-:Y:S01]  /*3e80*/  VIADD R6, R5, 0xb7 ;  /* 0x000000b705067836 */ /* 0x000fe20000000000 */
[----:B------:R-:W-:Y:S01]  /*3e90*/  STL [R1+0x240], R18 ;  /* 0x0002401201007387 */ /* 0x000fe20000100800 */
[--C-:B------:R-:W-:Y:S01]  /*3ea0*/  @!P1 IMAD.IADD R7, R7, 0x1, -R0.reuse ;  /* 0x0000000107079824 */ /* 0x100fe200078e0a00 */
[----:B------:R-:W-:Y:S01]  /*3eb0*/  ISETP.GE.AND P4, PT, R13, RZ, PT ;  /* 0x000000ff0d00720c */ /* 0x000fe20003f86270 */
[----:B------:R-:W-:Y:S01]  /*3ec0*/  IMAD.MOV.U32 R12, RZ, RZ, R3 ;  /* 0x000000ffff0c7224 */ /* 0x000fe200078e0003 */
[----:B------:R0:W-:Y:S01]  /*3ed0*/  STL [R1+0x244], R16 ;  /* 0x0002441001007387 */ /* 0x0001e20000100800 */
[----:B------:R-:W-:Y:S01]  /*3ee0*/  @!P5 IMAD.IADD R14, R14, 0x1, -R0 ;  /* 0x000000010e0ed824 */ /* 0x000fe200078e0a00 */
[----:B------:R-:W-:Y:S01]  /*3ef0*/  ISETP.GE.AND P5, PT, R2, RZ, PT ;  /* 0x000000ff0200720c */ /* 0x000fe20003fa6270 */
[C---:B------:R-:W-:Y:S01]  /*3f00*/  IMAD R2, R0.reuse, R11, R17 ;  /* 0x0000000b00027224 */ /* 0x040fe200078e0211 */
[C---:B------:R-:W-:Y:S01]  /*3f10*/  ISETP.GT.U32.AND P1, PT, R0.reuse, R7, PT ;  /* 0x000000070000720c */ /* 0x040fe20003f24070 */
[----:B------:R-:W-:Y:S01]  /*3f20*/  @!P0 IMAD.MOV R12, RZ, RZ, -R12 ;  /* 0x000000ffff0c8224 */ /* 0x000fe200078e0a0c */
[----:B------:R-:W-:Y:S01]  /*3f30*/  ISETP.GT.U32.AND P0, PT, R0, R8, PT ;  /* 0x000000080000720c */ /* 0x000fe20003f04070 */
[----:B------:R-:W-:-:S02]  /*3f40*/  @!P6 IMAD.IADD R9, R9, 0x1, -R0 ;  /* 0x000000010909e824 */ /* 0x000fc400078e0a00 */
[C---:B------:R-:W-:Y:S01]  /*3f50*/  VIADD R3, R5.reuse, 0xb6 ;  /* 0x000000b605037836 */ /* 0x040fe20000000000 */
[----:B------:R1:W-:Y:S01]  /*3f60*/  STL [R1+0x248], R12 ;  /* 0x0002480c01007387 */ /* 0x0003e20000100800 */
[C---:B0-----:R-:W-:Y:S01]  /*3f70*/  VIADD R16, R5.reuse, 0xb9 ;  /* 0x000000b905107836 */ /* 0x041fe20000000000 */
[----:B------:R-:W-:Y:S01]  /*3f80*/  ISETP.GT.U32.AND P6, PT, R0, R9, PT ;  /* 0x000000090000720c */ /* 0x000fe20003fc4070 */
[----:B------:R-:W-:Y:S01]  /*3f90*/  VIADD R11, R5, 0xb8 ;  /* 0x000000b8050b7836 */ /* 0x000fe20000000000 */
[----:B------:R-:W-:Y:S01]  /*3fa0*/  IABS R13, R3 ;  /* 0x00000003000d7213 */ /* 0x000fe20000000000 */
[----:B------:R-:W-:Y:S01]  /*3fb0*/  IMAD.MOV.U32 R22, RZ, RZ, R14 ;  /* 0x000000ffff167224 */ /* 0x000fe200078e000e */
[----:B------:R-:W-:Y:S01]  /*3fc0*/  IABS R17, R16 ;  /* 0x0000001000117213 */ /* 0x000fe20000000000 */
[--C-:B------:R-:W-:Y:S01]  /*3fd0*/  @!P1 IMAD.IADD R7, R7, 0x1, -R0.reuse ;  /* 0x0000000107079824 */ /* 0x100fe200078e0a00 */
[----:B------:R-:W-:Y:S01]  /*3fe0*/  ISETP.GE.AND P1, PT, R15, RZ, PT ;  /* 0x000000ff0f00720c */ /* 0x000fe20003f26270 */
[----:B------:R-:W-:Y:S01]  /*3ff0*/  @!P0 IMAD.IADD R8, R8, 0x1, -R0 ;  /* 0x0000000108088824 */ /* 0x000fe200078e0a00 */
[----:B------:R-:W-:Y:S01]  /*4000*/  ISETP.GT.U32.AND P0, PT, R0, R2, PT ;  /* 0x000000020000720c */ /* 0x000fe20003f04070 */
[----:B------:R-:W-:Y:S01]  /*4010*/  IMAD.HI.U32 R19, R10, R17, RZ ;  /* 0x000000110a137227 */ /* 0x000fe200078e00ff */
[----:B-1----:R-:W-:-:S02]  /*4020*/  IABS R12, R6 ;  /* 0x00000006000c7213 */ /* 0x002fc40000000000 */
[----:B------:R-:W-:Y:S01]  /*4030*/  IABS R18, R11 ;  /* 0x0000000b00127213 */ /* 0x000fe20000000000 */
[----:B------:R-:W-:Y:S02]  /*4040*/  IMAD.MOV R19, RZ, RZ, -R19 ;  /* 0x000000ffff137224 */ /* 0x000fe400078e0a13 */
[----:B------:R-:W-:Y:S02]  /*4050*/  @!P6 IMAD.IADD R9, R9, 0x1, -R0 ;  /* 0x000000010909e824 */ /* 0x000fe400078e0a00 */
[----:B------:R-:W-:Y:S02]  /*4060*/  IMAD R15, R0, R19, R17 ;  /* 0x00000013000f7224 */ /* 0x000fe400078e0211 */
[----:B------:R-:W-:-:S03]  /*4070*/  IMAD.HI.U32 R19, R10, R13, RZ ;  /* 0x0000000d0a137227 */ /* 0x000fc600078e00ff */
[----:B------:R-:W-:Y:S01]  /*4080*/  ISETP.GT.U32.AND P6, PT, R0, R15, PT ;  /* 0x0000000f0000720c */ /* 0x000fe20003fc4070 */
[----:B------:R-:W-:Y:S01]  /*4090*/  @!P0 IMAD.IADD R2, R2, 0x1, -R0 ;  /* 0x0000000102028824 */ /* 0x000fe200078e0a00 */
[----:B------:R-:W-:Y:S01]  /*40a0*/  ISETP.GE.AND P0, PT, R16, RZ, PT ;  /* 0x000000ff1000720c */ /* 0x000fe20003f06270 */
[----:B------:R-:W-:-:S04]  /*40b0*/  IMAD.HI.U32 R20, R10, R12, RZ ;  /* 0x0000000c0a147227 */ /* 0x000fc800078e00ff */
[----:B------:R-:W-:-:S04]  /*40c0*/  IMAD.HI.U32 R17, R10, R18, RZ ;  /* 0x000000120a117227 */ /* 0x000fc800078e00ff */
[----:B------:R-:W-:Y:S02]  /*40d0*/  IMAD.MOV R19, RZ, RZ, -R19 ;  /* 0x000000ffff137224 */ /* 0x000fe400078e0a13 */
[----:B------:R-:W-:Y:S01]  /*40e0*/  @!P6 IMAD.IADD R15, R15, 0x1, -R0 ;  /* 0x000000010f0fe824 */ /* 0x000fe200078e0a00 */
[C---:B------:R-:W-:Y:S01]  /*40f0*/  ISETP.GT.U32.AND P6, PT, R0.reuse, R2, PT ;  /* 0x000000020000720c */ /* 0x040fe20003fc4070 */
[----:B------:R-:W-:Y:S02]  /*4100*/  IMAD.MOV R20, RZ, RZ, -R20 ;  /* 0x000000ffff147224 */ /* 0x000fe400078e0a14 */
[----:B------:R-:W-:Y:S02]  /*4110*/  IMAD.MOV R17, RZ, RZ, -R17 ;  /* 0x000000ffff117224 */ /* 0x000fe400078e0a11 */
[C---:B------:R-:W-:Y:S02]  /*4120*/  IMAD R13, R0.reuse, R19, R13 ;  /* 0x00000013000d7224 */ /* 0x040fe400078e020d */
[----:B------:R-:W-:-:S02]  /*4130*/  IMAD R12, R0, R20, R12 ;  /* 0x00000014000c7224 */ /* 0x000fc400078e020c */
[----:B------:R-:W-:Y:S02]  /*4140*/  IMAD.MOV.U32 R19, RZ, RZ, R7 ;  /* 0x000000ffff137224 */ /* 0x000fe400078e0007 */
[C---:B------:R-:W-:Y:S02]  /*4150*/  IMAD R17, R0.reuse, R17, R18 ;  /* 0x0000001100117224 */ /* 0x040fe400078e0212 */
[----:B------:R-:W-:Y:S02]  /*4160*/  IMAD.MOV.U32 R21, RZ, RZ, R8 ;  /* 0x000000ffff157224 */ /* 0x000fe400078e0008 */
[----:B------:R-:W-:Y:S01]  /*4170*/  @!P4 IMAD.MOV R19, RZ, RZ, -R19 ;  /* 0x000000ffff13c224 */ /* 0x000fe200078e0a13 */
[C---:B------:R-:W-:Y:S01]  /*4180*/  ISETP.GT.U32.AND P4, PT, R0.reuse, R12, PT ;  /* 0x0000000c0000720c */ /* 0x040fe20003f84070 */
[C---:B------:R-:W-:Y:S02]  /*4190*/  VIADD R16, R5.reuse, 0xb5 ;  /* 0x000000b505107836 */ /* 0x040fe40000000000 */
[----:B------:R-:W-:Y:S01]  /*41a0*/  @!P3 IMAD.MOV R22, RZ, RZ, -R22 ;  /* 0x000000ffff16b224 */ /* 0x000fe200078e0a16 */
[C---:B------:R-:W-:Y:S01]  /*41b0*/  ISETP.GT.U32.AND P3, PT, R0.reuse, R15, PT ;  /* 0x0000000f0000720c */ /* 0x040fe20003f64070 */
[----:B------:R-:W-:Y:S01]  /*41c0*/  @!P2 IMAD.MOV R21, RZ, RZ, -R21 ;  /* 0x000000ffff15a224 */ /* 0x000fe200078e0a15 */
[----:B------:R-:W-:Y:S01]  /*41d0*/  ISETP.GT.U32.AND P2, PT, R0, R17, PT ;  /* 0x000000110000720c */ /* 0x000fe20003f44070 */
[--C-:B------:R-:W-:Y:S01]  /*41e0*/  @!P6 IMAD.IADD R2, R2, 0x1, -R0.reuse ;  /* 0x000000010202e824 */ /* 0x100fe200078e0a00 */
[----:B------:R-:W-:Y:S01]  /*41f0*/  ISETP.GT.U32.AND P6, PT, R0, R13, PT ;  /* 0x0000000d0000720c */ /* 0x000fe20003fc4070 */
[----:B------:R-:W-:Y:S01]  /*4200*/  VIADD R18, R5, 0xb4 ;  /* 0x000000b405127836 */ /* 0x000fe20000000000 */
[----:B------:R-:W-:Y:S01]  /*4210*/  IABS R14, R16 ;  /* 0x00000010000e7213 */ /* 0x000fe20000000000 */
[----:B------:R-:W-:Y:S01]  /*4220*/  @!P5 IMAD.MOV R9, RZ, RZ, -R9 ;  /* 0x000000ffff09d224 */ /* 0x000fe200078e0a09 */
[----:B------:R-:W-:Y:S01]  /*4230*/  STL [R1+0x24c], R22 ;  /* 0x00024c1601007387 */ /* 0x000fe20000100800 */
[----:B------:R-:W-:Y:S01]  /*4240*/  @!P4 IMAD.IADD R12, R12, 0x1, -R0 ;  /* 0x000000010c0cc824 */ /* 0x000fe200078e0a00 */
[----:B------:R-:W-:Y:S01]  /*4250*/  IABS R8, R18 ;  /* 0x0000001200087213 */ /* 0x000fe20000000000 */
[----:B------:R-:W-:Y:S01]  /*4260*/  IMAD.HI.U32 R7, R10, R14, RZ ;  /* 0x0000000e0a077227 */ /* 0x000fe200078e00ff */
[----:B------:R-:W-:Y:S01]  /*4270*/  STL [R1+0x27c], R21 ;  /* 0x00027c1501007387 */ /* 0x000fe20000100800 */
[----:B------:R-:W-:-:S02]  /*4280*/  ISETP.GE.AND P5, PT, R11, RZ, PT ;  /* 0x000000ff0b00720c */ /* 0x000fc40003fa6270 */
[----:B------:R-:W-:Y:S01]  /*4290*/  IMAD.MOV R7, RZ, RZ, -R7 ;  /* 0x000000ffff077224 */ /* 0x000fe200078e0a07 */
[----:B------:R-:W-:Y:S01]  /*42a0*/  STL [R1+0x288], R19 ;  /* 0x0002881301007387 */ /* 0x000fe20000100800 */
[--C-:B------:R-:W-:Y:S01]  /*42b0*/  @!P3 IMAD.IADD R15, R15, 0x1, -R0.reuse ;  /* 0x000000010f0fb824 */ /* 0x100fe200078e0a00 */
[----:B------:R-:W-:Y:S01]  /*42c0*/  ISETP.GE.AND P3, PT, R6, RZ, PT ;  /* 0x000000ff0600720c */ /* 0x000fe20003f66270 */
[--C-:B------:R-:W-:Y:S01]  /*42d0*/  @!P2 IMAD.IADD R17, R17, 0x1, -R0.reuse ;  /* 0x000000011111a824 */ /* 0x100fe200078e0a00 */
[----:B------:R-:W-:Y:S01]  /*42e0*/  ISETP.GE.AND P2, PT, R3, RZ, PT ;  /* 0x000000ff0300720c */ /* 0x000fe20003f46270 */
[----:B------:R-:W-:Y:S01]  /*42f0*/  @!P6 IMAD.IADD R13, R13, 0x1, -R0 ;  /* 0x000000010d0de824 */ /* 0x000fe200078e0a00 */
[C---:B------:R-:W-:Y:S01]  /*4300*/  ISETP.GT.U32.AND P6, PT, R0.reuse, R12, PT ;  /* 0x0000000c0000720c */ /* 0x040fe20003fc4070 */
[C---:B------:R-:W-:Y:S01]  /*4310*/  IMAD R14, R0.reuse, R7, R14 ;  /* 0x00000007000e7224 */ /* 0x040fe200078e020e */
[----:B------:R-:W-:Y:S01]  /*4320*/  ISETP.GT.U32.AND P4, PT, R0, R17, PT ;  /* 0x000000110000720c */ /* 0x000fe20003f84070 */
[----:B------:R-:W-:Y:S01]  /*4330*/  IMAD.HI.U32 R3, R10, R8, RZ ;  /* 0x000000080a037227 */ /* 0x000fe200078e00ff */
[----:B------:R0:W-:Y:S03]  /*4340*/  STL [R1+0x2ac], R9 ;  /* 0x0002ac0901007387 */ /* 0x0001e60000100800 */
[----:B------:R-:W-:-:S02]  /*4350*/  IMAD.MOV.U32 R7, RZ, RZ, R15 ;  /* 0x000000ffff077224 */ /* 0x000fc400078e000f */
[----:B------:R-:W-:Y:S02]  /*4360*/  IMAD.MOV R3, RZ, RZ, -R3 ;  /* 0x000000ffff037224 */ /* 0x000fe400078e0a03 */
[----:B------:R-:W-:Y:S01]  /*4370*/  @!P0 IMAD.MOV R7, RZ, RZ, -R7 ;  /* 0x000000ffff078224 */ /* 0x000fe200078e0a07 */
[C---:B------:R-:W-:Y:S01]  /*4380*/  ISETP.GT.U32.AND P0, PT, R0.reuse, R14, PT ;  /* 0x0000000e0000720c */ /* 0x040fe20003f04070 */
[C---:B------:R-:W-:Y:S02]  /*4390*/  IMAD R8, R0.reuse, R3, R8 ;  /* 0x0000000300087224 */ /* 0x040fe400078e0208 */
[----:B0-----:R-:W-:Y:S02]  /*43a0*/  IMAD.MOV.U32 R9, RZ, RZ, R2 ;  /* 0x000000ffff097224 */ /* 0x001fe400078e0002 */
[C---:B------:R-:W-:Y:S02]  /*43b0*/  VIADD R2, R5.reuse, 0xb3 ;  /* 0x000000b305027836 */ /* 0x040fe40000000000 */
[----:B------:R-:W-:Y:S01]  /*43c0*/  @!P1 IMAD.MOV R9, RZ, RZ, -R9 ;  /* 0x000000ffff099224 */ /* 0x000fe200078e0a09 */
[----:B------:R-:W-:Y:S01]  /*43d0*/  ISETP.GT.U32.AND P1, PT, R0, R13, PT ;  /* 0x0000000d0000720c */ /* 0x000fe20003f24070 */
[--C-:B------:R-:W-:Y:S01]  /*43e0*/  @!P6 IMAD.IADD R12, R12, 0x1, -R0.reuse ;  /* 0x000000010c0ce824 */ /* 0x100fe200078e0a00 */
[----:B------:R-:W-:Y:S01]  /*43f0*/  IABS R6, R2 ;  /* 0x0000000200067213 */ /* 0x000fe20000000000 */
[----:B------:R-:W-:Y:S01]  /*4400*/  VIADD R3, R5, 0xb2 ;  /* 0x000000b205037836 */ /* 0x000fe20000000000 */
[----:B------:R-:W-:Y:S01]  /*4410*/  ISETP.GT.U32.AND P6, PT, R0, R8, PT ;  /* 0x000000080000720c */ /* 0x000fe20003fc4070 */
[----:B------:R-:W-:Y:S01]  /*4420*/  @!P4 IMAD.IADD R17, R17, 0x1, -R0 ;  /* 0x000000011111c824 */ /* 0x000fe200078e0a00 */
[----:B------:R0:W-:Y:S01]  /*4430*/  STL [R1+0x2b0], R9 ;  /* 0x0002b00901007387 */ /* 0x0001e20000100800 */
[----:B------:R-:W-:Y:S01]  /*4440*/  IMAD.HI.U32 R15, R10, R6, RZ ;  /* 0x000000060a0f7227 */ /* 0x000fe200078e00ff */
[----:B------:R-:W-:-:S02]  /*4450*/  ISETP.GE.AND P4, PT, R16, RZ, PT ;  /* 0x000000ff1000720c */ /* 0x000fc40003f86270 */
[----:B------:R1:W-:Y:S01]  /*4460*/  STL [R1+0x2a8], R7 ;  /* 0x0002a80701007387 */ /* 0x0003e20000100800 */
[----:B------:R-:W-:Y:S01]  /*4470*/  @!P0 IMAD.IADD R14, R14, 0x1, -R0 ;  /* 0x000000010e0e8824 */ /* 0x000fe200078e0a00 */
[----:B------:R-:W-:Y:S01]  /*4480*/  ISETP.GE.AND P0, PT, R2, RZ, PT ;  /* 0x000000ff0200720c */ /* 0x000fe20003f06270 */
[----:B------:R-:W-:Y:S02]  /*4490*/  IMAD.MOV.U32 R19, RZ, RZ, R17 ;  /* 0x000000ffff137224 */ /* 0x000fe400078e0011 */
[----:B------:R-:W-:Y:S02]  /*44a0*/  IMAD.MOV R15, RZ, RZ, -R15 ;  /* 0x000000ffff0f7224 */ /* 0x000fe400078e0a0f */
[----:B0-----:R-:W-:Y:S02]  /*44b0*/  VIADD R9, R5, 0xb1 ;  /* 0x000000b105097836 */ /* 0x001fe40000000000 */
[----:B------:R-:W-:Y:S01]  /*44c0*/  @!P5 IMAD.MOV R19, RZ, RZ, -R19 ;  /* 0x000000ffff13d224 */ /* 0x000fe200078e0a13 */
[----:B-1----:R-:W-:Y:S01]  /*44d0*/  IABS R7, R3 ;  /* 0x0000000300077213 */ /* 0x002fe20000000000 */
[C---:B------:R-:W-:Y:S01]  /*44e0*/  IMAD R6, R0.reuse, R15, R6 ;  /* 0x0000000f00067224 */ /* 0x040fe200078e0206 */
[----:B------:R-:W-:Y:S01]  /*44f0*/  ISETP.GT.U32.AND P5, PT, R0, R14, PT ;  /* 0x0000000e0000720c */ /* 0x000fe20003fa4070 */
[----:B------:R-:W-:Y:S01]  /*4500*/  @!P6 IMAD.IADD R8, R8, 0x1, -R0 ;  /* 0x000000010808e824 */ /* 0x000fe200078e0a00 */
[----:B------:R-:W-:Y:S01]  /*4510*/  IABS R2, R9 ;  /* 0x0000000900027213 */ /* 0x000fe20000000000 */
[----:B------:R-:W-:Y:S01]  /*4520*/  IMAD.HI.U32 R11, R10, R7, RZ ;  /* 0x000000070a0b7227 */ /* 0x000fe200078e00ff */
[----:B------:R-:W-:Y:S02]  /*4530*/  STL [R1+0x2a4], R19 ;  /* 0x0002a41301007387 */ /* 0x000fe40000100800 */
[----:B------:R-:W-:Y:S01]  /*4540*/  ISETP.GT.U32.AND P6, PT, R0, R8, PT ;  /* 0x000000080000720c */ /* 0x000fe20003fc4070 */
[----:B------:R-:W-:-:S02]  /*4550*/  IMAD.MOV R11, RZ, RZ, -R11 ;  /* 0x000000ffff0b7224 */ /* 0x000fc400078e0a0b */
[----:B------:R-:W-:Y:S01]  /*4560*/  @!P3 IMAD.MOV R12, RZ, RZ, -R12 ;  /* 0x000000ffff0cb224 */ /* 0x000fe200078e0a0c */
[C---:B------:R-:W-:Y:S01]  /*4570*/  ISETP.GT.U32.AND P3, PT, R0.reuse, R6, PT ;  /* 0x000000060000720c */ /* 0x040fe20003f64070 */
[----:B------:R-:W-:Y:S02]  /*4580*/  IMAD R11, R0, R11, R7 ;  /* 0x0000000b000b7224 */ /* 0x000fe400078e0207 */
[----:B------:R-:W-:Y:S01]  /*4590*/  IMAD.HI.U32 R7, R10, R2, RZ ;  /* 0x000000020a077227 */ /* 0x000fe200078e00ff */
[----:B------:R-:W-:Y:S03]  /*45a0*/  STL [R1+0x2c8], R12 ;  /* 0x0002c80c01007387 */ /* 0x000fe60000100800 */
[----:B------:R-:W-:Y:S02]  /*45b0*/  IMAD.MOV R7, RZ, RZ, -R7 ;  /* 0x000000ffff077224 */ /* 0x000fe400078e0a07 */
[--C-:B------:R-:W-:Y:S01]  /*45c0*/  @!P5 IMAD.IADD R14, R14, 0x1, -R0.reuse ;  /* 0x000000010e0ed824 */ /* 0x100fe200078e0a00 */
[----:B------:R-:W-:Y:S01]  /*45d0*/  ISETP.GT.U32.AND P5, PT, R0, R11, PT ;  /* 0x0000000b0000720c */ /* 0x000fe20003fa4070 */
[----:B------:R-:W-:Y:S01]  /*45e0*/  @!P1 IMAD.IADD R13, R13, 0x1, -R0 ;  /* 0x000000010d0d9824 */ /* 0x000fe200078e0a00 */
[----:B------:R-:W-:Y:S01]  /*45f0*/  ISETP.GE.AND P1, PT, R18, RZ, PT ;  /* 0x000000ff1200720c */ /* 0x000fe20003f26270 */
[----:B------:R-:W-:-:S02]  /*4600*/  IMAD R7, R0, R7, R2 ;  /* 0x0000000700077224 */ /* 0x000fc400078e0202 */
[----:B------:R-:W-:Y:S02]  /*4610*/  IMAD.MOV.U32 R15, RZ, RZ, R14 ;  /* 0x000000ffff0f7224 */ /* 0x000fe400078e000e */
[----:B------:R-:W-:Y:S01]  /*4620*/  @!P2 IMAD.MOV R13, RZ, RZ, -R13 ;  /* 0x000000ffff0da224 */ /* 0x000fe200078e0a0d */
[----:B------:R-:W-:Y:S01]  /*4630*/  ISETP.GE.AND P2, PT, R3, RZ, PT ;  /* 0x000000ff0300720c */ /* 0x000fe20003f46270 */
[--C-:B------:R-:W-:Y:S02]  /*4640*/  @!P3 IMAD.IADD R6, R6, 0x1, -R0.reuse ;  /* 0x000000010606b824 */ /* 0x100fe400078e0a00 */
[--C-:B------:R-:W-:Y:S01]  /*4650*/  @!P6 IMAD.IADD R8, R8, 0x1, -R0.reuse ;  /* 0x000000010808e824 */ /* 0x100fe200078e0a00 */
[----:B------:R0:W-:Y:S01]  /*4660*/  STL [R1+0x2c4], R13 ;  /* 0x0002c40d01007387 */ /* 0x0001e20000100800 */
[----:B------:R-:W-:Y:S01]  /*4670*/  @!P4 IMAD.MOV R15, RZ, RZ, -R15 ;  /* 0x000000ffff0fc224 */ /* 0x000fe200078e0a0f */
[C---:B------:R-:W-:Y:S01]  /*4680*/  ISETP.GT.U32.AND P4, PT, R0.reuse, R7, PT ;  /* 0x000000070000720c */ /* 0x040fe20003f84070 */
[----:B------:R-:W-:Y:S01]  /*4690*/  VIADD R3, R5, 0xb0 ;  /* 0x000000b005037836 */ /* 0x000fe20000000000 */
[C---:B------:R-:W-:Y:S01]  /*46a0*/  ISETP.GT.U32.AND P3, PT, R0.reuse, R6, PT ;  /* 0x000000060000720c */ /* 0x040fe20003f64070 */
[----:B------:R-:W-:Y:S01]  /*46b0*/  @!P5 IMAD.IADD R11, R11, 0x1, -R0 ;  /* 0x000000010b0bd824 */ /* 0x000fe200078e0a00 */
[----:B------:R-:W-:Y:S01]  /*46c0*/  ISETP.GE.AND P6, PT, R9, RZ, PT ;  /* 0x000000ff0900720c */ /* 0x000fe20003fc6270 */
[C---:B------:R-:W-:Y:S01]  /*46d0*/  VIADD R9, R5.reuse, 0xaf ;  /* 0x000000af05097836 */ /* 0x040fe20000000000 */
[----:B------:R-:W-:Y:S01]  /*46e0*/  IABS R20, R3 ;  /* 0x0000000300147213 */ /* 0x000fe20000000000 */
[----:B------:R1:W-:Y:S01]  /*46f0*/  STL [R1+0x2c0], R15 ;  /* 0x0002c00f01007387 */ /* 0x0003e20000100800 */
[----:B0-----:R-:W-:Y:S01]  /*4700*/  IMAD.MOV.U32 R13, RZ, RZ, R8 ;  /* 0x000000ffff0d7224 */ /* 0x001fe200078e0008 */
[----:B------:R-:W-:Y:S01]  /*4710*/  ISETP.GT.U32.AND P5, PT, R0, R11, PT ;  /* 0x0000000b0000720c */ /* 0x000fe20003fa4070 */
[----:B------:R-:W-:Y:S01]  /*4720*/  VIADD R12, R5, 0xae ;  /* 0x000000ae050c7836 */ /* 0x000fe20000000000 */
[----:B------:R-:W-:Y:S01]  /*4730*/  IABS R21, R9 ;  /* 0x0000000900157213 */ /* 0x000fe20000000000 */
[----:B------:R-:W-:Y:S01]  /*4740*/  @!P1 IMAD.MOV R13, RZ, RZ, -R13 ;  /* 0x000000ffff0d9224 */ /* 0x000fe200078e0a0d */
[----:B------:R-:W-:Y:S01]  /*4750*/  ISETP.GE.AND P1, PT, R3, RZ, PT ;  /* 0x000000ff0300720c */ /* 0x000fe20003f26270 */
[--C-:B------:R-:W-:Y:S01]  /*4760*/  @!P4 IMAD.IADD R7, R7, 0x1, -R0.reuse ;  /* 0x000000010707c824 */ /* 0x100fe200078e0a00 */
[----:B------:R-:W-:Y:S01]  /*4770*/  IABS R2, R12 ;  /* 0x0000000c00027213 */ /* 0x000fe20000000000 */
[----:B------:R-:W-:Y:S01]  /*4780*/  @!P3 IMAD.IADD R6, R6, 0x1, -R0 ;  /* 0x000000010606b824 */ /* 0x000fe200078e0a00 */
[----:B------:R0:W-:Y:S01]  /*4790*/  STL [R1+0x2e8], R13 ;  /* 0x0002e80d01007387 */ /* 0x0001e20000100800 */
[----:B------:R-:W-:Y:S01]  /*47a0*/  ISETP.GE.AND P3, PT, R9, RZ, PT ;  /* 0x000000ff0900720c */ /* 0x000fe20003f66270 */
[----:B------:R-:W-:Y:S01]  /*47b0*/  IMAD.HI.U32 R8, R10, R21, RZ ;  /* 0x000000150a087227 */ /* 0x000fe200078e00ff */
[----:B------:R-:W-:-:S03]  /*47c0*/  ISETP.GT.U32.AND P4, PT, R0, R7, PT ;  /* 0x000000070000720c */ /* 0x000fc60003f84070 */
[----:B-1----:R-:W-:Y:S02]  /*47d0*/  IMAD.MOV.U32 R15, RZ, RZ, R6 ;  /* 0x000000ffff0f7224 */ /* 0x002fe400078e0006 */
[----:B------:R-:W-:Y:S02]  /*47e0*/  IMAD.MOV R8, RZ, RZ, -R8 ;  /* 0x000000ffff087224 */ /* 0x000fe400078e0a08 */
[----:B0-----:R-:W-:-:S04]  /*47f0*/  IMAD.HI.U32 R13, R10, R20, RZ ;  /* 0x000000140a0d7227 */ /* 0x001fc800078e00ff */
[----:B------:R-:W-:Y:S02]  /*4800*/  IMAD.MOV R9, RZ, RZ, -R13 ;  /* 0x000000ffff097224 */ /* 0x000fe400078e0a0d */
[----:B------:R-:W-:Y:S02]  /*4810*/  @!P0 IMAD.MOV R15, RZ, RZ, -R15 ;  /* 0x000000ffff0f8224 */ /* 0x000fe400078e0a0f */
[C---:B------:R-:W-:Y:S02]  /*4820*/  IMAD R20, R0.reuse, R9, R20 ;  /* 0x0000000900147224 */ /* 0x040fe400078e0214 */
[C---:B------:R-:W-:Y:S01]  /*4830*/  IMAD R21, R0.reuse, R8, R21 ;  /* 0x0000000800157224 */ /* 0x040fe200078e0215 */
[----:B------:R0:W-:Y:S01]  /*4840*/  STL [R1+0x2e4], R15 ;  /* 0x0002e40f01007387 */ /* 0x0001e20000100800 */
[----:B------:R-:W-:Y:S01]  /*4850*/  @!P4 IMAD.IADD R7, R7, 0x1, -R0 ;  /* 0x000000010707c824 */ /* 0x000fe200078e0a00 */
[----:B------:R-:W-:Y:S01]  /*4860*/  ISETP.GT.U32.AND P0, PT, R0, R20, PT ;  /* 0x000000140000720c */ /* 0x000fe20003f04070 */
[----:B------:R-:W-:Y:S01]  /*4870*/  IMAD.HI.U32 R3, R10, R2, RZ ;  /* 0x000000020a037227 */ /* 0x000fe200078e00ff */
[----:B------:R-:W-:-:S03]  /*4880*/  ISETP.GT.U32.AND P4, PT, R0, R21, PT ;  /* 0x000000150000720c */ /* 0x000fc60003f84070 */
[--C-:B------:R-:W-:Y:S01]  /*4890*/  @!P5 IMAD.IADD R11, R11, 0x1, -R0.reuse ;  /* 0x000000010b0bd824 */ /* 0x100fe200078e0a00 */
[----:B------:R-:W-:Y:S01]  /*48a0*/  ISETP.GE.AND P5, PT, R12, RZ, PT ;  /* 0x000000ff0c00720c */ /* 0x000fe20003fa6270 */
[----:B------:R-:W-:Y:S02]  /*48b0*/  IMAD.MOV R3, RZ, RZ, -R3 ;  /* 0x000000ffff037224 */ /* 0x000fe400078e0a03 */
[----:B------:R-:W-:Y:S02]  /*48c0*/  VIADD R9, R5, 0xad ;  /* 0x000000ad05097836 */ /* 0x000fe40000000000 */
[----:B------:R-:W-:Y:S02]  /*48d0*/  IMAD.MOV.U32 R14, RZ, RZ, R11 ;  /* 0x000000ffff0e7224 */ /* 0x000fe400078e000b */
[----:B------:R-:W-:Y:S02]  /*48e0*/  @!P0 IMAD.IADD R20, R20, 0x1, -R0 ;  /* 0x0000000114148824 */ /* 0x000fe400078e0a00 */
[----:B------:R-:W-:-:S02]  /*48f0*/  IMAD R2, R0, R3, R2 ;  /* 0x0000000300027224 */ /* 0x000fc400078e0202 */
[----:B------:R-:W-:Y:S01]  /*4900*/  VIADD R3, R5, 0xac ;  /* 0x000000ac05037836 */ /* 0x000fe20000000000 */
[C---:B------:R-:W-:Y:S01]  /*4910*/  ISETP.GT.U32.AND P0, PT, R0.reuse, R20, PT ;  /* 0x000000140000720c */ /* 0x040fe20003f04070 */
[----:B------:R-:W-:Y:S01]  /*4920*/  @!P2 IMAD.MOV R14, RZ, RZ, -R14 ;  /* 0x000000ffff0ea224 */ /* 0x000fe200078e0a0e */
[----:B------:R-:W-:Y:S01]  /*4930*/  ISETP.GE.AND P2, PT, R9, RZ, PT ;  /* 0x000000ff0900720c */ /* 0x000fe20003f46270 */
[----:B------:R-:W-:Y:S01]  /*4940*/  @!P4 IMAD.IADD R21, R21, 0x1, -R0 ;  /* 0x000000011515c824 */ /* 0x000fe200078e0a00 */
[----:B------:R-:W-:Y:S01]  /*4950*/  IABS R9, R9 ;  /* 0x0000000900097213 */ /* 0x000fe20000000000 */
[----:B------:R-:W-:Y:S01]  /*4960*/  IMAD.MOV.U32 R18, RZ, RZ, R7 ;  /* 0x000000ffff127224 */ /* 0x000fe200078e0007 */
[----:B------:R-:W-:Y:S01]  /*4970*/  IABS R11, R3 ;  /* 0x00000003000b7213 */ /* 0x000fe20000000000 */
[----:B0-----:R-:W-:Y:S01]  /*4980*/  VIADD R15, R5, 0xaa ;  /* 0x000000aa050f7836 */ /* 0x001fe20000000000 */
[C---:B------:R-:W-:Y:S01]  /*4990*/  ISETP.GT.U32.AND P4, PT, R0.reuse, R21, PT ;  /* 0x000000150000720c */ /* 0x040fe20003f84070 */
[----:B------:R-:W-:Y:S01]  /*49a0*/  @!P6 IMAD.MOV R18, RZ, RZ, -R18 ;  /* 0x000000ffff12e224 */ /* 0x000fe200078e0a12 */
[----:B------:R-:W-:Y:S01]  /*49b0*/  ISETP.GT.U32.AND P6, PT, R0, R2, PT ;  /* 0x000000020000720c */ /* 0x000fe20003fc4070 */
[C---:B------:R-:W-:Y:S01]  /*49c0*/  IMAD.HI.U32 R12, R10.reuse, R9, RZ ;  /* 0x000000090a0c7227 */ /* 0x040fe200078e00ff */
[----:B------:R-:W-:Y:S01]  /*49d0*/  IABS R16, R15 ;  /* 0x0000000f00107213 */ /* 0x000fe20000000000 */
[----:B------:R0:W-:Y:S02]  /*49e0*/  STL [R1+0x2f0], R14 ;  /* 0x0002f00e01007387 */ /* 0x0001e40000100800 */
[----:B------:R-:W-:-:S02]  /*49f0*/  IMAD.HI.U32 R8, R10, R11, RZ ;  /* 0x0000000b0a087227 */ /* 0x000fc400078e00ff */
[----:B------:R1:W-:Y:S02]  /*4a00*/  STL [R1+0x334], R18 ;  /* 0x0003341201007387 */ /* 0x0003e40000100800 */
[----:B------:R-:W-:Y:S02]  /*4a10*/  IMAD.MOV R12, RZ, RZ, -R12 ;  /* 0x000000ffff0c7224 */ /* 0x000fe400078e0a0c */
[----:B------:R-:W-:Y:S02]  /*4a20*/  IMAD.MOV R8, RZ, RZ, -R8 ;  /* 0x000000ffff087224 */ /* 0x000fe400078e0a08 */
[----:B------:R-:W-:Y:S01]  /*4a30*/  @!P0 IMAD.IADD R20, R20, 0x1, -R0 ;  /* 0x0000000114148824 */ /* 0x000fe200078e0a00 */
[----:B------:R-:W-:Y:S01]  /*4a40*/  ISETP.GE.AND P0, PT, R3, RZ, PT ;  /* 0x000000ff0300720c */ /* 0x000fe20003f06270 */
[C---:B------:R-:W-:Y:S02]  /*4a50*/  IMAD R3, R0.reuse, R12, R9 ;  /* 0x0000000c00037224 */ /* 0x040fe400078e0209 */
[----:B------:R-:W-:-:S02]  /*4a60*/  IMAD R11, R0, R8, R11 ;  /* 0x00000008000b7224 */ /* 0x000fc400078e020b */
[----:B------:R-:W-:Y:S02]  /*4a70*/  VIADD R17, R5, 0xab ;  /* 0x000000ab05117836 */ /* 0x000fe40000000000 */
[--C-:B------:R-:W-:Y:S01]  /*4a80*/  @!P4 IMAD.IADD R21, R21, 0x1, -R0.reuse ;  /* 0x000000011515c824 */ /* 0x100fe200078e0a00 */
[----:B------:R-:W-:Y:S01]  /*4a90*/  ISETP.GT.U32.AND P4, PT, R0, R3, PT ;  /* 0x000000030000720c */ /* 0x000fe20003f84070 */
[----:B------:R-:W-:Y:S01]  /*4aa0*/  @!P6 IMAD.IADD R2, R2, 0x1, -R0 ;  /* 0x000000010202e824 */ /* 0x000fe200078e0a00 */
[----:B------:R-:W-:Y:S01]  /*4ab0*/  ISETP.GT.U32.AND P6, PT, R0, R11, PT ;  /* 0x0000000b0000720c */ /* 0x000fe20003fc4070 */
[----:B------:R-:W-:Y:S01]  /*4ac0*/  IMAD.HI.U32 R6, R10, R16, RZ ;  /* 0x000000100a067227 */ /* 0x000fe200078e00ff */
[----:B0-----:R-:W-:-:S03]  /*4ad0*/  IABS R14, R17 ;  /* 0x00000011000e7213 */ /* 0x001fc60000000000 */
[----:B------:R-:W-:Y:S02]  /*4ae0*/  IMAD.MOV R6, RZ, RZ, -R6 ;  /* 0x000000ffff067224 */ /* 0x000fe400078e0a06 */
[----:B------:R-:W-:-:S04]  /*4af0*/  IMAD.HI.U32 R13, R10, R14, RZ ;  /* 0x0000000e0a0d7227 */ /* 0x000fc800078e00ff */
[C---:B------:R-:W-:Y:S02]  /*4b00*/  IMAD R16, R0.reuse, R6, R16 ;  /* 0x0000000600107224 */ /* 0x040fe400078e0210 */
[C---:B------:R-:W-:Y:S02]  /*4b10*/  VIADD R9, R5.reuse, 0xa9 ;  /* 0x000000a905097836 */ /* 0x040fe40000000000 */
[----:B------:R-:W-:Y:S02]  /*4b20*/  VIADD R6, R5, 0xa8 ;  /* 0x000000a805067836 */ /* 0x000fe40000000000 */
[----:B------:R-:W-:Y:S01]  /*4b30*/  IMAD.MOV R7, RZ, RZ, -R13 ;  /* 0x000000ffff077224 */ /* 0x000fe200078e0a0d */
[----:B------:R-:W-:Y:S01]  /*4b40*/  IABS R13, R9 ;  /* 0x00000009000d7213 */ /* 0x000fe20000000000 */
[----:B------:R-:W-:Y:S01]  /*4b50*/  @!P4 IMAD.IADD R3, R3, 0x1, -R0 ;  /* 0x000000010303c824 */ /* 0x000fe200078e0a00 */
[----:B-1----:R-:W-:Y:S01]  /*4b60*/  IABS R18, R6 ;  /* 0x0000000600127213 */ /* 0x002fe20000000000 */
[----:B------:R-:W-:Y:S01]  /*4b70*/  IMAD.MOV.U32 R23, RZ, RZ, R20 ;  /* 0x000000ffff177224 */ /* 0x000fe200078e0014 */
[----:B------:R-:W-:Y:S01]  /*4b80*/  ISETP.GT.U32.AND P4, PT, R0, R2, PT ;  /* 0x000000020000720c */ /* 0x000fe20003f84070 */
[----:B------:R-:W-:-:S02]  /*4b90*/  @!P6 IMAD.IADD R11, R11, 0x1, -R0 ;  /* 0x000000010b0be824 */ /* 0x000fc400078e0a00 */
[----:B------:R-:W-:Y:S01]  /*4ba0*/  @!P1 IMAD.MOV R23, RZ, RZ, -R23 ;  /* 0x000000ffff179224 */ /* 0x000fe200078e0a17 */
[----:B------:R-:W-:Y:S01]  /*4bb0*/  ISETP.GT.U32.AND P1, PT, R0, R3, PT ;  /* 0x000000030000720c */ /* 0x000fe20003f24070 */
[----:B------:R-:W-:Y:S01]  /*4bc0*/  IMAD.HI.U32 R22, R10, R13, RZ ;  /* 0x0000000d0a167227 */ /* 0x000fe200078e00ff */
[----:B------:R-:W-:Y:S02]  /*4bd0*/  ISETP.GT.U32.AND P6, PT, R0, R11, PT ;  /* 0x0000000b0000720c */ /* 0x000fe40003fc4070 */
[----:B------:R0:W-:Y:S01]  /*4be0*/  STL [R1+0x330], R23 ;  /* 0x0003301701007387 */ /* 0x0001e20000100800 */
[----:B------:R-:W-:-:S04]  /*4bf0*/  IMAD.HI.U32 R20, R10, R18, RZ ;  /* 0x000000120a147227 */ /* 0x000fc800078e00ff */
[C---:B------:R-:W-:Y:S02]  /*4c00*/  IMAD R14, R0.reuse, R7, R14 ;  /* 0x00000007000e7224 */ /* 0x040fe400078e020e */
[----:B------:R-:W-:Y:S02]  /*4c10*/  IMAD.MOV R22, RZ, RZ, -R22 ;  /* 0x000000ffff167224 */ /* 0x000fe400078e0a16 */
[----:B------:R-:W-:Y:S02]  /*4c20*/  IMAD.MOV R20, RZ, RZ, -R20 ;  /* 0x000000ffff147224 */ /* 0x000fe400078e0a14 */
[----:B------:R-:W-:Y:S01]  /*4c30*/  @!P3 IMAD.MOV R21, RZ, RZ, -R21 ;  /* 0x000000ffff15b224 */ /* 0x000fe200078e0a15 */
[C---:B------:R-:W-:Y:S01]  /*4c40*/  ISETP.GT.U32.AND P3, PT, R0.reuse, R14, PT ;  /* 0x0000000e0000720c */ /* 0x040fe20003f64070 */
[----:B------:R-:W-:Y:S02]  /*4c50*/  IMAD R13, R0, R22, R13 ;  /* 0x00000016000d7224 */ /* 0x000fe400078e020d */
[----:B------:R-:W-:Y:S01]  /*4c60*/  @!P4 IMAD.IADD R2, R2, 0x1, -R0 ;  /* 0x000000010202c824 */ /* 0x000fe200078e0a00 */
[C---:B------:R-:W-:Y:S01]  /*4c70*/  ISETP.GT.U32.AND P4, PT, R0.reuse, R16, PT ;  /* 0x000000100000720c */ /* 0x040fe20003f84070 */
[C---:B------:R-:W-:Y:S01]  /*4c80*/  IMAD R18, R0.reuse, R20, R18 ;  /* 0x0000001400127224 */ /* 0x040fe200078e0212 */
[----:B------:R1:W-:Y:S01]  /*4c90*/  STL [R1+0x32c], R21 ;  /* 0x00032c1501007387 */ /* 0x0003e20000100800 */
[--C-:B------:R-:W-:Y:S01]  /*4ca0*/  @!P1 IMAD.IADD R3, R3, 0x1, -R0.reuse ;  /* 0x0000000103039824 */ /* 0x100fe200078e0a00 */
[C---:B------:R-:W-:Y:S01]  /*4cb0*/  ISETP.GT.U32.AND P1, PT, R0.reuse, R13, PT ;  /* 0x0000000d0000720c */ /* 0x040fe20003f24070 */
[----:B------:R-:W-:Y:S01]  /*4cc0*/  @!P6 IMAD.IADD R11, R11, 0x1, -R0 ;  /* 0x000000010b0be824 */ /* 0x000fe200078e0a00 */
[----:B------:R-:W-:Y:S01]  /*4cd0*/  ISETP.GT.U32.AND P6, PT, R0, R18, PT ;  /* 0x000000120000720c */ /* 0x000fe20003fc4070 */
[----:B------:R-:W-:-:S02]  /*4ce0*/  IMAD.MOV.U32 R24, RZ, RZ, R2 ;  /* 0x000000ffff187224 */ /* 0x000fc400078e0002 */
[--C-:B------:R-:W-:Y:S01]  /*4cf0*/  @!P3 IMAD.IADD R14, R14, 0x1, -R0.reuse ;  /* 0x000000010e0eb824 */ /* 0x100fe200078e0a00 */
[----:B------:R-:W-:Y:S01]  /*4d00*/  ISETP.GE.AND P3, PT, R17, RZ, PT ;  /* 0x000000ff1100720c */ /* 0x000fe20003f66270 */
[----:B------:R-:W-:Y:S02]  /*4d10*/  VIADD R8, R5, 0xa7 ;  /* 0x000000a705087836 */ /* 0x000fe40000000000 */
[--C-:B------:R-:W-:Y:S01]  /*4d20*/  @!P4 IMAD.IADD R16, R16, 0x1, -R0.reuse ;  /* 0x000000011010c824 */ /* 0x100fe200078e0a00 */
[----:B------:R-:W-:Y:S01]  /*4d30*/  ISETP.GE.AND P4, PT, R15, RZ, PT ;  /* 0x000000ff0f00720c */ /* 0x000fe20003f86270 */
[----:B------:R-:W-:Y:S01]  /*4d40*/  VIADD R12, R5, 0xa6 ;  /* 0x000000a6050c7836 */ /* 0x000fe20000000000 */
[----:B------:R-:W-:Y:S01]  /*4d50*/  IABS R19, R8 ;  /* 0x0000000800137213 */ /* 0x000fe20000000000 */
[--C-:B------:R-:W-:Y:S01]  /*4d60*/  @!P1 IMAD.IADD R13, R13, 0x1, -R0.reuse ;  /* 0x000000010d0d9824 */ /* 0x100fe200078e0a00 */
[----:B------:R-:W-:Y:S01]  /*4d70*/  ISETP.GT.U32.AND P1, PT, R0, R14, PT ;  /* 0x0000000e0000720c */ /* 0x000fe20003f24070 */
[----:B------:R-:W-:Y:S01]  /*4d80*/  @!P6 IMAD.IADD R18, R18, 0x1, -R0 ;  /* 0x000000011212e824 */ /* 0x000fe200078e0a00 */
[C---:B------:R-:W-:Y:S01]  /*4d90*/  ISETP.GT.U32.AND P6, PT, R0.reuse, R16, PT ;  /* 0x000000100000720c */ /* 0x040fe20003fc4070 */
[----:B0-----:R-:W-:Y:S01]  /*4da0*/  IMAD.MOV.U32 R23, RZ, RZ, R3 ;  /* 0x000000ffff177224 */ /* 0x001fe200078e0003 */
[----:B------:R-:W-:Y:S01]  /*4db0*/  IABS R7, R12 ;  /* 0x0000000c00077213 */ /* 0x000fe20000000000 */
[----:B------:R-:W-:Y:S01]  /*4dc0*/  @!P5 IMAD.MOV R24, RZ, RZ, -R24 ;  /* 0x000000ffff18d224 */ /* 0x000fe200078e0a18 */
[C---:B------:R-:W-:Y:S01]  /*4dd0*/  ISETP.GT.U32.AND P5, PT, R0.reuse, R13, PT ;  /* 0x0000000d0000720c */ /* 0x040fe20003fa4070 */
[----:B------:R-:W-:Y:S01]  /*4de0*/  @!P2 IMAD.MOV R23, RZ, RZ, -R23 ;  /* 0x000000ffff17a224 */ /* 0x000fe200078e0a17 */
[----:B------:R-:W-:Y:S01]  /*4df0*/  ISETP.GT.U32.AND P2, PT, R0, R18, PT ;  /* 0x000000120000720c */ /* 0x000fe20003f44070 */
[----:B------:R-:W-:Y:S01]  /*4e00*/  VIADD R15, R5, 0xa5 ;  /* 0x000000a5050f7836 */ /* 0x000fe20000000000 */
[----:B------:R-:W-:Y:S01]  /*4e10*/  STL [R1+0x328], R24 ;  /* 0x0003281801007387 */ /* 0x000fe20000100800 */
[----:B-1----:R-:W-:-:S03]  /*4e20*/  IMAD.HI.U32 R21, R10, R19, RZ ;  /* 0x000000130a157227 */ /* 0x002fc600078e00ff */
[----:B------:R-:W-:Y:S01]  /*4e30*/  IABS R2, R15 ;  /* 0x0000000f00027213 */ /* 0x000fe20000000000 */
[----:B------:R-:W-:Y:S01]  /*4e40*/  IMAD.HI.U32 R22, R10, R7, RZ ;  /* 0x000000070a167227 */ /* 0x000fe200078e00ff */
[----:B------:R-:W-:Y:S03]  /*4e50*/  STL [R1+0x374], R23 ;  /* 0x0003741701007387 */ /* 0x000fe60000100800 */
[----:B------:R-:W-:Y:S02]  /*4e60*/  @!P0 IMAD.MOV R11, RZ, RZ, -R11 ;  /* 0x000000ffff0b8224 */ /* 0x000fe400078e0a0b */
[--C-:B------:R-:W-:Y:S01]  /*4e70*/  @!P1 IMAD.IADD R14, R14, 0x1, -R0.reuse ;  /* 0x000000010e0e9824 */ /* 0x100fe200078e0a00 */
[----:B------:R-:W-:Y:S01]  /*4e80*/  ISETP.GE.AND P1, PT, R9, RZ, PT ;  /* 0x000000ff0900720c */ /* 0x000fe20003f26270 */
[----:B------:R-:W-:Y:S01]  /*4e90*/  VIADD R17, R5, 0xa4 ;  /* 0x000000a405117836 */ /* 0x000fe20000000000 */
[----:B------:R0:W-:Y:S01]  /*4ea0*/  STL [R1+0x370], R11 ;  /* 0x0003700b01007387 */ /* 0x0001e20000100800 */
[----:B------:R-:W-:-:S02]  /*4eb0*/  @!P6 IMAD.IADD R16, R16, 0x1, -R0 ;  /* 0x000000011010e824 */ /* 0x000fc400078e0a00 */
[----:B------:R-:W-:Y:S01]  /*4ec0*/  IMAD.MOV R21, RZ, RZ, -R21 ;  /* 0x000000ffff157224 */ /* 0x000fe200078e0a15 */
[----:B------:R-:W-:Y:S01]  /*4ed0*/  IABS R3, R17 ;  /* 0x0000001100037213 */ /* 0x000fe20000000000 */
[----:B------:R-:W-:Y:S02]  /*4ee0*/  IMAD.MOV R22, RZ, RZ, -R22 ;  /* 0x000000ffff167224 */ /* 0x000fe400078e0a16 */
[----:B------:R-:W-:Y:S02]  /*4ef0*/  IMAD.MOV.U32 R20, RZ, RZ, R14 ;  /* 0x000000ffff147224 */ /* 0x000fe400078e000e */
[----:B------:R-:W-:Y:S01]  /*4f00*/  @!P5 IMAD.IADD R13, R13, 0x1, -R0 ;  /* 0x000000010d0dd824 */ /* 0x000fe200078e0a00 */
[----:B------:R-:W-:Y:S01]  /*4f10*/  ISETP.GE.AND P5, PT, R6, RZ, PT ;  /* 0x000000ff0600720c */ /* 0x000fe20003fa6270 */
[----:B0-----:R-:W-:Y:S02]  /*4f20*/  IMAD.MOV.U32 R11, RZ, RZ, R16 ;  /* 0x000000ffff0b7224 */ /* 0x001fe400078e0010 */
[----:B------:R-:W-:-:S02]  /*4f30*/  IMAD R19, R0, R21, R19 ;  /* 0x0000001500137224 */ /* 0x000fc400078e0213 */
[----:B------:R-:W-:Y:S02]  /*4f40*/  IMAD R7, R0, R22, R7 ;  /* 0x0000001600077224 */ /* 0x000fe400078e0207 */
[----:B------:R-:W-:Y:S01]  /*4f50*/  IMAD.HI.U32 R6, R10, R2, RZ ;  /* 0x000000020a067227 */ /* 0x000fe200078e00ff */
[C---:B------:R-:W-:Y:S02]  /*4f60*/  ISETP.GT.U32.AND P0, PT, R0.reuse, R19, PT ;  /* 0x000000130000720c */ /* 0x040fe40003f04070 */
[----:B------:R-:W-:Y:S01]  /*4f70*/  ISETP.GT.U32.AND P6, PT, R0, R7, PT ;  /* 0x000000070000720c */ /* 0x000fe20003fc4070 */
[----:B------:R-:W-:Y:S02]  /*4f80*/  @!P3 IMAD.MOV R20, RZ, RZ, -R20 ;  /* 0x000000ffff14b224 */ /* 0x000fe400078e0a14 */
[----:B------:R-:W-:Y:S01]  /*4f90*/  @!P2 IMAD.IADD R18, R18, 0x1, -R0 ;  /* 0x000000011212a824 */ /* 0x000fe200078e0a00 */
[----:B------:R-:W-:Y:S01]  /*4fa0*/  ISETP.GE.AND P2, PT, R8, RZ, PT ;  /* 0x000000ff0800720c */ /* 0x000fe20003f46270 */
[----:B------:R-:W-:Y:S01]  /*4fb0*/  @!P4 IMAD.MOV R11, RZ, RZ, -R11 ;  /* 0x000000ffff0bc224 */ /* 0x000fe200078e0a0b */
[----:B------:R-:W-:Y:S01]  /*4fc0*/  STL [R1+0x36c], R20 ;  /* 0x00036c1401007387 */ /* 0x000fe20000100800 */
[----:B------:R-:W-:-:S03]  /*4fd0*/  IMAD.HI.U32 R8, R10, R3, RZ ;  /* 0x000000030a087227 */ /* 0x000fc600078e00ff */
[----:B------:R0:W-:Y:S01]  /*4fe0*/  STL [R1+0x368], R11 ;  /* 0x0003680b01007387 */ /* 0x0001e20000100800 */
[----:B------:R-:W-:Y:S02]  /*4ff0*/  IMAD.MOV R6, RZ, RZ, -R6 ;  /* 0x000000ffff067224 */ /* 0x000fe400078e0a06 */
[----:B------:R-:W-:Y:S02]  /*5000*/  IMAD.MOV R8, RZ, RZ, -R8 ;  /* 0x000000ffff087224 */ /* 0x000fe400078e0a08 */
[C---:B------:R-:W-:Y:S02]  /*5010*/  IMAD R2, R0.reuse, R6, R2 ;  /* 0x0000000600027224 */ /* 0x040fe400078e0202 */
[----:B------:R-:W-:Y:S02]  /*5020*/  IMAD R3, R0, R8, R3 ;  /* 0x0000000800037224 */ /* 0x000fe400078e0203 */
[----:B------:R-:W-:Y:S02]  /*5030*/  IMAD.MOV.U32 R9, RZ, RZ, R18 ;  /* 0x000000ffff097224 */ /* 0x000fe400078e0012 */
[----:B0-----:R-:W-:-:S02]  /*5040*/  IMAD.MOV.U32 R11, RZ, RZ, R13 ;  /* 0x000000ffff0b7224 */ /* 0x001fc400078e000d */
[----:B------:R-:W-:Y:S01]  /*5050*/  @!P5 IMAD.MOV R9, RZ, RZ, -R9 ;  /* 0x000000ffff09d224 */ /* 0x000fe200078e0a09 */
[C---:B------:R-:W-:Y:S01]  /*5060*/  ISETP.GT.U32.AND P5, PT, R0.reuse, R3, PT ;  /* 0x000000030000720c */ /* 0x040fe20003fa4070 */
[----:B------:R-:W-:Y:S01]  /*5070*/  @!P1 IMAD.MOV R11, RZ, RZ, -R11 ;  /* 0x000000ffff0b9224 */ /* 0x000fe200078e0a0b */
[----:B------:R-:W-:Y:S01]  /*5080*/  ISETP.GT.U32.AND P1, PT, R0, R2, PT ;  /* 0x000000020000720c */ /* 0x000fe20003f24070 */
[--C-:B------:R-:W-:Y:S01]  /*5090*/  @!P0 IMAD.IADD R19, R19, 0x1, -R0.reuse ;  /* 0x0000000113138824 */ /* 0x100fe200078e0a00 */
[----:B------:R-:W-:Y:S01]  /*50a0*/  ISETP.GE.AND P0, PT, R12, RZ, PT ;  /* 0x000000ff0c00720c */ /* 0x000fe20003f06270 */
[--C-:B------:R-:W-:Y:S01]  /*50b0*/  @!P6 IMAD.IADD R7, R7, 0x1, -R0.reuse ;  /* 0x000000010707e824 */ /* 0x100fe200078e0a00 */
[----:B------:R-:W-:Y:S01]  /*50c0*/  STL [R1+0x364], R11 ;  /* 0x0003640b01007387 */ /* 0x000fe20000100800 */
[C---:B------:R-:W-:Y:S01]  /*50d0*/  VIADD R6, R5.reuse, 0xa3 ;  /* 0x000000a305067836 */ /* 0x040fe20000000000 */
[C---:B------:R-:W-:Y:S01]  /*50e0*/  ISETP.GT.U32.AND P3, PT, R0.reuse, R19, PT ;  /* 0x000000130000720c */ /* 0x040fe20003f64070 */
[----:B------:R-:W-:Y:S01]  /*50f0*/  VIADD R8, R5, 0xa2 ;  /* 0x000000a205087836 */ /* 0x000fe20000000000 */
[----:B------:R-:W-:Y:S01]  /*5100*/  ISETP.GT.U32.AND P4, PT, R0, R7, PT ;  /* 0x000000070000720c */ /* 0x000fe20003f84070 */
[----:B------:R0:W-:Y:S01]  /*5110*/  STL [R1+0x38c], R9 ;  /* 0x00038c0901007387 */ /* 0x0001e20000100800 */
[----:B------:R-:W-:Y:S01]  /*5120*/  IABS R14, R6 ;  /* 0x00000006000e7213 */ /* 0x000fe20000000000 */
[--C-:B------:R-:W-:Y:S01]  /*5130*/  @!P5 IMAD.IADD R3, R3, 0x1, -R0.reuse ;  /* 0x000000010303d824 */ /* 0x100fe200078e0a00 */
[----:B------:R-:W-:Y:S01]  /*5140*/  ISETP.GE.AND P6, PT, R15, RZ, PT ;  /* 0x000000ff0f00720c */ /* 0x000fe20003fc6270 */
[----:B------:R-:W-:Y:S01]  /*5150*/  @!P1 IMAD.IADD R2, R2, 0x1, -R0 ;  /* 0x0000000102029824 */ /* 0x000fe200078e0a00 */
[----:B------:R-:W-:Y:S01]  /*5160*/  ISETP.GE.AND P1, PT, R8, RZ, PT ;  /* 0x000000ff0800720c */ /* 0x000fe20003f26270 */
[----:B------:R-:W-:-:S02]  /*5170*/  VIADD R13, R5, 0x9e ;  /* 0x0000009e050d7836 */ /* 0x000fc40000000000 */
[----:B------:R-:W-:Y:S01]  /*5180*/  VIADD R16, R5, 0x9c ;  /* 0x0000009c05107836 */ /* 0x000fe20000000000 */
[----:B------:R-:W-:Y:S01]  /*5190*/  ISETP.GT.U32.AND P5, PT, R0, R2, PT ;  /* 0x000000020000720c */ /* 0x000fe20003fa4070 */
[----:B------:R-:W-:Y:S01]  /*51a0*/  @!P3 IMAD.IADD R19, R19, 0x1, -R0 ;  /* 0x000000011313b824 */ /* 0x000fe200078e0a00 */
[----:B0-----:R-:W-:Y:S01]  /*51b0*/  IABS R9, R8 ;  /* 0x0000000800097213 */ /* 0x001fe20000000000 */
[----:B------:R-:W-:Y:S01]  /*51c0*/  IMAD.HI.U32 R8, R10, R14, RZ ;  /* 0x0000000e0a087227 */ /* 0x000fe200078e00ff */
[----:B------:R-:W-:-:S03]  /*51d0*/  ISETP.GE.AND P3, PT, R17, RZ, PT ;  /* 0x000000ff1100720c */ /* 0x000fc60003f66270 */
[----:B------:R-:W-:Y:S01]  /*51e0*/  @!P4 IMAD.IADD R7, R7, 0x1, -R0 ;  /* 0x000000010707c824 */ /* 0x000fe200078e0a00 */
[----:B------:R-:W-:Y:S01]  /*51f0*/  ISETP.GE.AND P4, PT, R6, RZ, PT ;  /* 0x000000ff0600720c */ /* 0x000fe20003f86270 */
[----:B------:R-:W-:Y:S02]  /*5200*/  IMAD.MOV R8, RZ, RZ, -R8 ;  /* 0x000000ffff087224 */ /* 0x000fe400078e0a08 */
[----:B------:R-:W-:Y:S02]  /*5210*/  IMAD.MOV.U32 R6, RZ, RZ, R9 ;  /* 0x000000ffff067224 */ /* 0x000fe400078e0009 */
[----:B------:R-:W-:Y:S02]  /*5220*/  IMAD.MOV.U32 R11, RZ, RZ, R19 ;  /* 0x000000ffff0b7224 */ /* 0x000fe400078e0013 */
[----:B------:R-:W-:Y:S02]  /*5230*/  IMAD R14, R0, R8, R14 ;  /* 0x00000008000e7224 */ /* 0x000fe400078e020e */
[----:B------:R-:W-:-:S04]  /*5240*/  IMAD.HI.U32 R9, R10, R6, RZ ;  /* 0x000000060a097227 */ /* 0x000fc800078e00ff */
[----:B------:R-:W-:Y:S01]  /*5250*/  @!P2 IMAD.MOV R11, RZ, RZ, -R11 ;  /* 0x000000ffff0ba224 */ /* 0x000fe200078e0a0b */
[----:B------:R-:W-:Y:S01]  /*5260*/  ISETP.GT.U32.AND P2, PT, R0, R3, PT ;  /* 0x000000030000720c */ /* 0x000fe20003f44070 */
[----:B------:R-:W-:Y:S01]  /*5270*/  @!P5 IMAD.IADD R2, R2, 0x1, -R0 ;  /* 0x000000010202d824 */ /* 0x000fe200078e0a00 */
[C---:B------:R-:W-:Y:S01]  /*5280*/  ISETP.GT.U32.AND P5, PT, R0.reuse, R14, PT ;  /* 0x0000000e0000720c */ /* 0x040fe20003fa4070 */
[----:B------:R-:W-:Y:S01]  /*5290*/  IMAD.MOV.U32 R12, RZ, RZ, R7 ;  /* 0x000000ffff0c7224 */ /* 0x000fe200078e0007 */
[----:B------:R0:W-:Y:S01]  /*52a0*/  STL [R1+0x388], R11 ;  /* 0x0003880b01007387 */ /* 0x0001e20000100800 */
[----:B------:R-:W-:Y:S02]  /*52b0*/  IMAD.MOV R7, RZ, RZ, -R9 ;  /* 0x000000ffff077224 */ /* 0x000fe400078e0a09 */
[----:B------:R-:W-:Y:S02]  /*52c0*/  IMAD.MOV.U32 R15, RZ, RZ, R2 ;  /* 0x000000ffff0f7224 */ /* 0x000fe400078e0002 */
[----:B------:R-:W-:-:S02]  /*52d0*/  IMAD R7, R0, R7, R6 ;  /* 0x0000000700077224 */ /* 0x000fc400078e0206 */
[----:B------:R-:W-:Y:S02]  /*52e0*/  @!P0 IMAD.MOV R12, RZ, RZ, -R12 ;  /* 0x000000ffff0c8224 */ /* 0x000fe400078e0a0c */
[C---:B------:R-:W-:Y:S02]  /*52f0*/  VIADD R9, R5.reuse, 0xa0 ;  /* 0x000000a005097836 */ /* 0x040fe40000000000 */
[----:B0-----:R-:W-:Y:S01]  /*5300*/  VIADD R11, R5, 0xa1 ;  /* 0x000000a1050b7836 */ /* 0x001fe20000000000 */
[----:B------:R0:W-:Y:S01]  /*5310*/  STL [R1+0x384], R12 ;  /* 0x0003840c01007387 */ /* 0x0001e20000100800 */
[----:B------:R-:W-:Y:S01]  /*5320*/  @!P6 IMAD.MOV R15, RZ, RZ, -R15 ;  /* 0x000000ffff0fe224 */ /* 0x000fe200078e0a0f */
[----:B------:R-:W-:Y:S01]  /*5330*/  ISETP.GT.U32.AND P6, PT, R0, R7, PT ;  /* 0x000000070000720c */ /* 0x000fe20003fc4070 */
[--C-:B------:R-:W-:Y:S01]  /*5340*/  @!P2 IMAD.IADD R3, R3, 0x1, -R0.reuse ;  /* 0x000000010303a824 */ /* 0x100fe200078e0a00 */
[----:B------:R-:W-:Y:S01]  /*5350*/  ISETP.GE.AND P0, PT, R11, RZ, PT ;  /* 0x000000ff0b00720c */ /* 0x000fe20003f06270 */
[----:B------:R-:W-:Y:S01]  /*5360*/  @!P5 IMAD.IADD R14, R14, 0x1, -R0 ;  /* 0x000000010e0ed824 */ /* 0x000fe200078e0a00 */
[----:B------:R-:W-:Y:S01]  /*5370*/  IABS R11, R11 ;  /* 0x0000000b000b7213 */ /* 0x000fe20000000000 */
[----:B------:R-:W-:Y:S01]  /*5380*/  VIADD R8, R5, 0x9f ;  /* 0x0000009f05087836 */ /* 0x000fe20000000000 */
[----:B------:R-:W-:Y:S01]  /*5390*/  ISETP.GE.AND P2, PT, R9, RZ, PT ;  /* 0x000000ff0900720c */ /* 0x000fe20003f46270 */
[----:B------:R1:W-:Y:S01]  /*53a0*/  STL [R1+0x380], R15 ;  /* 0x0003800f01007387 */ /* 0x0003e20000100800 */
[----:B------:R-:W-:Y:S01]  /*53b0*/  IABS R9, R9 ;  /* 0x0000000900097213 */ /* 0x000fe20000000000 */
[----:B------:R-:W-:Y:S01]  /*53c0*/  IMAD.HI.U32 R6, R10, R11, RZ ;  /* 0x0000000b0a067227 */ /* 0x000fe200078e00ff */
[----:B------:R-:W-:-:S03]  /*53d0*/  ISETP.GT.U32.AND P5, PT, R0, R14, PT ;  /* 0x0000000e0000720c */ /* 0x000fc60003fa4070 */
[----:B------:R-:W-:Y:S02]  /*53e0*/  IMAD.MOV R2, RZ, RZ, -R6 ;  /* 0x000000ffff027224 */ /* 0x000fe400078e0a06 */
[----:B------:R-:W-:-:S04]  /*53f0*/  IMAD.HI.U32 R6, R10, R9, RZ ;  /* 0x000000090a067227 */ /* 0x000fc800078e00ff */
[----:B0-----:R-:W-:Y:S01]  /*5400*/  IMAD.MOV.U32 R12, RZ, RZ, R3 ;  /* 0x000000ffff0c7224 */ /* 0x001fe200078e0003 */
[----:B------:R-:W-:Y:S01]  /*5410*/  IABS R3, R8 ;  /* 0x0000000800037213 */ /* 0x000fe20000000000 */
[----:B------:R-:W-:Y:S02]  /*5420*/  @!P6 IMAD.IADD R7, R7, 0x1, -R0 ;  /* 0x000000010707e824 */ /* 0x000fe400078e0a00 */
[----:B------:R-:W-:Y:S02]  /*5430*/  IMAD.MOV R6, RZ, RZ, -R6 ;  /* 0x000000ffff067224 */ /* 0x000fe400078e0a06 */
[C---:B------:R-:W-:Y:S01]  /*5440*/  IMAD R11, R0.reuse, R2, R11 ;  /* 0x00000002000b7224 */ /* 0x040fe200078e020b */
[----:B------:R-:W-:Y:S01]  /*5450*/  IABS R2, R13 ;  /* 0x0000000d00027213 */ /* 0x000fe20000000000 */
[C---:B------:R-:W-:Y:S01]  /*5460*/  IMAD R9, R0.reuse, R6, R9 ;  /* 0x0000000600097224 */ /* 0x040fe200078e0209 */
[----:B------:R-:W-:Y:S01]  /*5470*/  ISETP.GT.U32.AND P6, PT, R0, R7, PT ;  /* 0x000000070000720c */ /* 0x000fe20003fc4070 */
[----:B------:R-:W-:-:S04]  /*5480*/  IMAD.HI.U32 R6, R10, R3, RZ ;  /* 0x000000030a067227 */ /* 0x000fc800078e00ff */
[----:B------:R-:W-:Y:S01]  /*5490*/  @!P3 IMAD.MOV R12, RZ, RZ, -R12 ;  /* 0x000000ffff0cb224 */ /* 0x000fe200078e0a0c */
[----:B------:R-:W-:Y:S01]  /*54a0*/  ISETP.GE.AND P3, PT, R8, RZ, PT ;  /* 0x000000ff0800720c */ /* 0x000fe20003f66270 */
[----:B------:R-:W-:Y:S01]  /*54b0*/  @!P5 IMAD.IADD R14, R14, 0x1, -R0 ;  /* 0x000000010e0ed824 */ /* 0x000fe200078e0a00 */
[----:B------:R-:W-:Y:S01]  /*54c0*/  ISETP.GT.U32.AND P5, PT, R0, R11, PT ;  /* 0x0000000b0000720c */ /* 0x000fe20003fa4070 */
[----:B------:R-:W-:Y:S01]  /*54d0*/  IMAD.HI.U32 R8, R10, R2, RZ ;  /* 0x000000020a087227 */ /* 0x000fe200078e00ff */
[----:B------:R0:W-:Y:S03]  /*54e0*/  STL [R1+0x3b8], R12 ;  /* 0x0003b80c01007387 */ /* 0x0001e60000100800 */
[----:B------:R-:W-:Y:S02]  /*54f0*/  IMAD.MOV R6, RZ, RZ, -R6 ;  /* 0x000000ffff067224 */ /* 0x000fe400078e0a06 */
[----:B------:R-:W-:-:S02]  /*5500*/  IMAD.MOV R8, RZ, RZ, -R8 ;  /* 0x000000ffff087224 */ /* 0x000fc400078e0a08 */
[C---:B------:R-:W-:Y:S02]  /*5510*/  IMAD R3, R0.reuse, R6, R3 ;  /* 0x0000000600037224 */ /* 0x040fe400078e0203 */
[C---:B------:R-:W-:Y:S02]  /*5520*/  IMAD R2, R0.reuse, R8, R2 ;  /* 0x0000000800027224 */ /* 0x040fe400078e0202 */
[----:B------:R-:W-:Y:S01]  /*5530*/  @!P6 IMAD.IADD R7, R7, 0x1, -R0 ;  /* 0x000000010707e824 */ /* 0x000fe200078e0a00 */
[C---:B------:R-:W-:Y:S01]  /*5540*/  ISETP.GT.U32.AND P6, PT, R0.reuse, R3, PT ;  /* 0x000000030000720c */ /* 0x040fe20003fc4070 */
[----:B-1----:R-:W-:Y:S01]  /*5550*/  IMAD.MOV.U32 R15, RZ, RZ, R14 ;  /* 0x000000ffff0f7224 */ /* 0x002fe200078e000e */
[----:B------:R-:W-:Y:S01]  /*5560*/  IABS R14, R16 ;  /* 0x00000010000e7213 */ /* 0x000fe20000000000 */
[----:B------:R-:W-:Y:S01]  /*5570*/  @!P5 IMAD.IADD R11, R11, 0x1, -R0 ;  /* 0x000000010b0bd824 */ /* 0x000fe200078e0a00 */
[C---:B------:R-:W-:Y:S01]  /*5580*/  ISETP.GT.U32.AND P5, PT, R0.reuse, R2, PT ;  /* 0x000000020000720c */ /* 0x040fe20003fa4070 */
[----:B------:R-:W-:Y:S01]  /*5590*/  @!P4 IMAD.MOV R15, RZ, RZ, -R15 ;  /* 0x000000ffff0fc224 */ /* 0x000fe200078e0a0f */
[----:B------:R-:W-:Y:S01]  /*55a0*/  ISETP.GT.U32.AND P4, PT, R0, R9, PT ;  /* 0x000000090000720c */ /* 0x000fe20003f84070 */
[----:B------:R-:W-:-:S02]  /*55b0*/  VIADD R17, R5, 0x9d ;  /* 0x0000009d05117836 */ /* 0x000fc40000000000 */
[----:B------:R-:W-:Y:S01]  /*55c0*/  IMAD.HI.U32 R18, R10, R14, RZ ;  /* 0x0000000e0a127227 */ /* 0x000fe200078e00ff */
[----:B------:R1:W-:Y:S02]  /*55d0*/  STL [R1+0x3b4], R15 ;  /* 0x0003b40f01007387 */ /* 0x0003e40000100800 */
[----:B0-----:R-:W-:Y:S01]  /*55e0*/  IABS R12, R17 ;  /* 0x00000011000c7213 */ /* 0x001fe20000000000 */
[----:B------:R-:W-:Y:S02]  /*55f0*/  @!P6 IMAD.IADD R3, R3, 0x1, -R0 ;  /* 0x000000010303e824 */ /* 0x000fe400078e0a00 */
[----:B------:R-:W-:Y:S02]  /*5600*/  IMAD.MOV R18, RZ, RZ, -R18 ;  /* 0x000000ffff127224 */ /* 0x000fe400078e0a12 */
[--C-:B------:R-:W-:Y:S01]  /*5610*/  @!P5 IMAD.IADD R2, R2, 0x1, -R0.reuse ;  /* 0x000000010202d824 */ /* 0x100fe200078e0a00 */
[C---:B------:R-:W-:Y:S01]  /*5620*/  ISETP.GT.U32.AND P5, PT, R0.reuse, R3, PT ;  /* 0x000000030000720c */ /* 0x040fe20003fa4070 */
[----:B------:R-:W-:Y:S01]  /*5630*/  @!P4 IMAD.IADD R9, R9, 0x1, -R0 ;  /* 0x000000010909c824 */ /* 0x000fe200078e0a00 */
[----:B------:R-:W-:Y:S01]  /*5640*/  ISETP.GT.U32.AND P4, PT, R0, R11, PT ;  /* 0x0000000b0000720c */ /* 0x000fe20003f84070 */
[----:B------:R-:W-:-:S03]  /*5650*/  IMAD.HI.U32 R6, R10, R12, RZ ;  /* 0x0000000c0a067227 */ /* 0x000fc600078e00ff */
[C---:B------:R-:W-:Y:S01]  /*5660*/  ISETP.GT.U32.AND P6, PT, R0.reuse, R9, PT ;  /* 0x000000090000720c */ /* 0x040fe20003fc4070 */
[----:B------:R-:W-:Y:S02]  /*5670*/  IMAD.MOV.U32 R19, RZ, RZ, R7 ;  /* 0x000000ffff137224 */ /* 0x000fe400078e0007 */
[C---:B------:R-:W-:Y:S02]  /*5680*/  IMAD R14, R0.reuse, R18, R14 ;  /* 0x00000012000e7224 */ /* 0x040fe400078e020e */
[----:B------:R-:W-:Y:S02]  /*5690*/  IMAD.MOV R6, RZ, RZ, -R6 ;  /* 0x000000ffff067224 */ /* 0x000fe400078e0a06 */
[----:B------:R-:W-:Y:S01]  /*56a0*/  @!P1 IMAD.MOV R19, RZ, RZ, -R19 ;  /* 0x000000ffff139224 */ /* 0x000fe200078e0a13 */
[C---:B------:R-:W-:Y:S01]  /*56b0*/  ISETP.GT.U32.AND P1, PT, R0.reuse, R2, PT ;  /* 0x000000020000720c */ /* 0x040fe20003f24070 */
[----:B------:R-:W-:Y:S01]  /*56c0*/  @!P5 IMAD.IADD R3, R3, 0x1, -R0 ;  /* 0x000000010303d824 */ /* 0x000fe200078e0a00 */
[C---:B------:R-:W-:Y:S01]  /*56d0*/  ISETP.GT.U32.AND P5, PT, R0.reuse, R14, PT ;  /* 0x0000000e0000720c */ /* 0x040fe20003fa4070 */
[----:B------:R-:W-:Y:S01]  /*56e0*/  IMAD R12, R0, R6, R12 ;  /* 0x00000006000c7224 */ /* 0x000fe200078e020c */
[----:B------:R0:W-:Y:S01]  /*56f0*/  STL [R1+0x3b0], R19 ;  /* 0x0003b01301007387 */ /* 0x0001e20000100800 */
[----:B------:R-:W-:-:S02]  /*5700*/  @!P4 IMAD.IADD R11, R11, 0x1, -R0 ;  /* 0x000000010b0bc824 */ /* 0x000fc400078e0a00 */
[--C-:B------:R-:W-:Y:S01]  /*5710*/  @!P6 IMAD.IADD R9, R9, 0x1, -R0.reuse ;  /* 0x000000010909e824 */ /* 0x100fe200078e0a00 */
[----:B------:R-:W-:Y:S01]  /*5720*/  ISETP.GT.U32.AND P4, PT, R0, R12, PT ;  /* 0x0000000c0000720c */ /* 0x000fe20003f84070 */
[----:B------:R-:W-:Y:S01]  /*5730*/  IMAD.MOV.U32 R21, RZ, RZ, R11 ;  /* 0x000000ffff157224 */ /* 0x000fe200078e000b */
[----:B------:R-:W-:Y:S01]  /*5740*/  ISETP.GE.AND P6, PT, R13, RZ, PT ;  /* 0x000000ff0d00720c */ /* 0x000fe20003fc6270 */
[----:B------:R-:W-:Y:S02]  /*5750*/  VIADD R13, R5, 0x99 ;  /* 0x00000099050d7836 */ /* 0x000fe40000000000 */
[--C-:B------:R-:W-:Y:S01]  /*5760*/  @!P1 IMAD.IADD R2, R2, 0x1, -R0.reuse ;  /* 0x0000000102029824 */ /* 0x100fe200078e0a00 */
[----:B------:R-:W-:Y:S01]  /*5770*/  ISETP.GE.AND P1, PT, R17, RZ, PT ;  /* 0x000000ff1100720c */ /* 0x000fe20003f26270 */
[----:B------:R-:W-:Y:S01]  /*5780*/  @!P5 IMAD.IADD R14, R14, 0x1, -R0 ;  /* 0x000000010e0ed824 */ /* 0x000fe200078e0a00 */
[----:B------:R-:W-:Y:S01]  /*5790*/  IABS R17, R13 ;  /* 0x0000000d00117213 */ /* 0x000fe20000000000 */
[----:B-1----:R-:W-:-:S02]  /*57a0*/  VIADD R15, R5, 0x9b ;  /* 0x0000009b050f7836 */ /* 0x002fc40000000000 */
[----:B------:R-:W-:Y:S01]  /*57b0*/  VIADD R6, R5, 0x9a ;  /* 0x0000009a05067836 */ /* 0x000fe20000000000 */
[----:B------:R-:W-:Y:S01]  /*57c0*/  ISETP.GT.U32.AND P5, PT, R0, R14, PT ;  /* 0x0000000e0000720c */ /* 0x000fe20003fa4070 */
[----:B------:R-:W-:Y:S01]  /*57d0*/  @!P4 IMAD.IADD R12, R12, 0x1, -R0 ;  /* 0x000000010c0cc824 */ /* 0x000fe200078e0a00 */
[----:B------:R-:W-:Y:S01]  /*57e0*/  IABS R8, R15 ;  /* 0x0000000f00087213 */ /* 0x000fe20000000000 */
[----:B------:R-:W-:Y:S01]  /*57f0*/  IMAD.HI.U32 R11, R10, R17, RZ ;  /* 0x000000110a0b7227 */ /* 0x000fe200078e00ff */
[----:B------:R-:W-:Y:S02]  /*5800*/  IABS R7, R6 ;  /* 0x0000000600077213 */ /* 0x000fe40000000000 */
[----:B------:R-:W-:Y:S01]  /*5810*/  ISETP.GE.AND P4, PT, R16, RZ, PT ;  /* 0x000000ff1000720c */ /* 0x000fe20003f86270 */
[----:B------:R-:W-:Y:S01]  /*5820*/  @!P0 IMAD.MOV R21, RZ, RZ, -R21 ;  /* 0x000000ffff158224 */ /* 0x000fe200078e0a15 */
[----:B------:R-:W-:Y:S01]  /*5830*/  ISETP.GT.U32.AND P0, PT, R0, R12, PT ;  /* 0x0000000c0000720c */ /* 0x000fe20003f04070 */
[----:B------:R-:W-:-:S02]  /*5840*/  IMAD.MOV R11, RZ, RZ, -R11 ;  /* 0x000000ffff0b7224 */ /* 0x000fc400078e0a0b */
[----:B------:R-:W-:Y:S01]  /*5850*/  IMAD.HI.U32 R18, R10, R8, RZ ;  /* 0x000000080a127227 */ /* 0x000fe200078e00ff */
[----:B------:R-:W-:Y:S03]  /*5860*/  STL [R1+0x3c0], R21 ;  /* 0x0003c01501007387 */ /* 0x000fe60000100800 */
[----:B------:R-:W-:Y:S02]  /*5870*/  IMAD R17, R0, R11, R17 ;  /* 0x0000000b00117224 */ /* 0x000fe400078e0211 */
[----:B------:R-:W-:Y:S02]  /*5880*/  IMAD.MOV.U32 R20, RZ, RZ, R9 ;  /* 0x000000ffff147224 */ /* 0x000fe400078e0009 */
[----:B------:R-:W-:Y:S01]  /*5890*/  @!P5 IMAD.IADD R14, R14, 0x1, -R0 ;  /* 0x000000010e0ed824 */ /* 0x000fe200078e0a00 */
[----:B------:R-:W-:Y:S01]  /*58a0*/  ISETP.GT.U32.AND P5, PT, R0, R17, PT ;  /* 0x000000110000720c */ /* 0x000fe20003fa4070 */
[----:B0-----:R-:W-:-:S04]  /*58b0*/  IMAD.HI.U32 R19, R10, R7, RZ ;  /* 0x000000070a137227 */ /* 0x001fc800078e00ff */
[----:B------:R-:W-:Y:S02]  /*58c0*/  IMAD.MOV R18, RZ, RZ, -R18 ;  /* 0x000000ffff127224 */ /* 0x000fe400078e0a12 */
[----:B------:R-:W-:Y:S02]  /*58d0*/  @!P2 IMAD.MOV R20, RZ, RZ, -R20 ;  /* 0x000000ffff14a224 */ /* 0x000fe400078e0a14 */
[----:B------:R-:W-:Y:S01]  /*58e0*/  @!P3 IMAD.MOV R3, RZ, RZ, -R3 ;  /* 0x000000ffff03b224 */ /* 0x000fe200078e0a03 */
[----:B------:R-:W-:Y:S01]  /*58f0*/  ISETP.GE.AND P3, PT, R15, RZ, PT ;  /* 0x000000ff0f00720c */ /* 0x000fe20003f66270 */
[----:B------:R-:W-:Y:S01]  /*5900*/  @!P6 IMAD.MOV R2, RZ, RZ, -R2 ;  /* 0x000000ffff02e224 */ /* 0x000fe200078e0a02 */
[----:B------:R-:W-:Y:S01]  /*5910*/  STL [R1+0x3bc], R20 ;  /* 0x0003bc1401007387 */ /* 0x000fe20000100800 */
[----:B------:R-:W-:Y:S02]  /*5920*/  IMAD.MOV R19, RZ, RZ, -R19 ;  /* 0x000000ffff137224 */ /* 0x000fe400078e0a13 */
[----:B------:R-:W-:Y:S01]  /*5930*/  IMAD R8, R0, R18, R8 ;  /* 0x0000001200087224 */ /* 0x000fe200078e0208 */
[----:B------:R0:W-:Y:S01]  /*5940*/  STL [R1+0x3ac], R3 ;  /* 0x0003ac0301007387 */ /* 0x0001e20000100800 */
[----:B------:R-:W-:Y:S01]  /*5950*/  @!P0 IMAD.IADD R12, R12, 0x1, -R0 ;  /* 0x000000010c0c8824 */ /* 0x000fe200078e0a00 */
[----:B------:R-:W-:Y:S01]  /*5960*/  ISETP.GE.AND P0, PT, R6, RZ, PT ;  /* 0x000000ff0600720c */ /* 0x000fe20003f06270 */
[C---:B------:R-:W-:Y:S01]  /*5970*/  IMAD R7, R0.reuse, R19, R7 ;  /* 0x0000001300077224 */ /* 0x040fe200078e0207 */
[----:B------:R1:W-:Y:S01]  /*5980*/  STL [R1+0x3a8], R2 ;  /* 0x0003a80201007387 */ /* 0x0003e20000100800 */
[----:B------:R-:W-:Y:S01]  /*5990*/  IMAD.MOV.U32 R9, RZ, RZ, R12 ;  /* 0x000000ffff097224 */ /* 0x000fe200078e000c */
[C---:B------:R-:W-:Y:S01]  /*59a0*/  ISETP.GT.U32.AND P2, PT, R0.reuse, R8, PT ;  /* 0x000000080000720c */ /* 0x040fe20003f44070 */
[----:B------:R-:W-:Y:S01]  /*59b0*/  VIADD R16, R5, 0x98 ;  /* 0x0000009805107836 */ /* 0x000fe20000000000 */
[----:B------:R-:W-:Y:S01]  /*59c0*/  ISETP.GT.U32.AND P6, PT, R0, R7, PT ;  /* 0x000000070000720c */ /* 0x000fe20003fc4070 */
[----:B------:R-:W-:-:S02]  /*59d0*/  @!P1 IMAD.MOV R9, RZ, RZ, -R9 ;  /* 0x000000ffff099224 */ /* 0x000fc400078e0a09 */
[--C-:B------:R-:W-:Y:S01]  /*59e0*/  @!P5 IMAD.IADD R17, R17, 0x1, -R0.reuse ;  /* 0x000000011111d824 */ /* 0x100fe200078e0a00 */
[----:B0-----:R-:W-:Y:S01]  /*59f0*/  IABS R3, R16 ;  /* 0x0000001000037213 */ /* 0x001fe20000000000 */
[C---:B------:R-:W-:Y:S01]  /*5a00*/  VIADD R12, R5.reuse, 0x95 ;  /* 0x00000095050c7836 */ /* 0x040fe20000000000 */
[----:B------:R0:W-:Y:S01]  /*5a10*/  STL [R1+0x3a4], R9 ;  /* 0x0003a40901007387 */ /* 0x0001e20000100800 */
[----:B-1----:R-:W-:Y:S01]  /*5a20*/  VIADD R2, R5, 0x97 ;  /* 0x0000009705027836 */ /* 0x002fe20000000000 */
[----:B------:R-:W-:Y:S01]  /*5a30*/  ISETP.GT.U32.AND P5, PT, R0, R17, PT ;  /* 0x000000110000720c */ /* 0x000fe20003fa4070 */
[----:B------:R-:W-:Y:S02]  /*5a40*/  IMAD.MOV.U32 R6, RZ, RZ, R3 ;  /* 0x000000ffff067224 */ /* 0x000fe400078e0003 */
[--C-:B------:R-:W-:Y:S01]  /*5a50*/  @!P2 IMAD.IADD R8, R8, 0x1, -R0.reuse ;  /* 0x000000010808a824 */ /* 0x100fe200078e0a00 */
[----:B------:R-:W-:Y:S01]  /*5a60*/  IABS R15, R2 ;  /* 0x00000002000f7213 */ /* 0x000fe20000000000 */
[----:B------:R-:W-:Y:S01]  /*5a70*/  @!P6 IMAD.IADD R7, R7, 0x1, -R0 ;  /* 0x000000010707e824 */ /* 0x000fe200078e0a00 */
[----:B------:R-:W-:Y:S01]  /*5a80*/  ISETP.GE.AND P2, PT, R13, RZ, PT ;  /* 0x000000ff0d00720c */ /* 0x000fe20003f46270 */
[----:B------:R-:W-:Y:S01]  /*5a90*/  IMAD.HI.U32 R13, R10, R6, RZ ;  /* 0x000000060a0d7227 */ /* 0x000fe200078e00ff */
[----:B------:R-:W-:-:S02]  /*5aa0*/  ISETP.GT.U32.AND P6, PT, R0, R8, PT ;  /* 0x000000080000720c */ /* 0x000fc40003fc4070 */
[----:B------:R-:W-:Y:S01]  /*5ab0*/  ISETP.GT.U32.AND P1, PT, R0, R7, PT ;  /* 0x000000070000720c */ /* 0x000fe20003f24070 */
[----:B0-----:R-:W-:-:S04]  /*5ac0*/  IMAD.HI.U32 R9, R10, R15, RZ ;  /* 0x0000000f0a097227 */ /* 0x001fc800078e00ff */
[----:B------:R-:W-:Y:S02]  /*5ad0*/  IMAD.MOV R18, RZ, RZ, -R9 ;  /* 0x000000ffff127224 */ /* 0x000fe400078e0a09 */
[----:B------:R-:W-:Y:S02]  /*5ae0*/  IMAD.MOV R13, RZ, RZ, -R13 ;  /* 0x000000ffff0d7224 */ /* 0x000fe400078e0a0d */
[C---:B------:R-:W-:Y:S02]  /*5af0*/  IMAD R15, R0.reuse, R18, R15 ;  /* 0x00000012000f7224 */ /* 0x040fe400078e020f */
[----:B------:R-:W-:Y:S02]  /*5b00*/  @!P5 IMAD.IADD R17, R17, 0x1, -R0 ;  /* 0x000000011111d824 */ /* 0x000fe400078e0a00 */
[C---:B------:R-:W-:Y:S01]  /*5b10*/  IMAD R6, R0.reuse, R13, R6 ;  /* 0x0000000d00067224 */ /* 0x040fe200078e0206 */
[----:B------:R-:W-:Y:S01]  /*5b20*/  ISETP.GT.U32.AND P5, PT, R0, R15, PT ;  /* 0x0000000f0000720c */ /* 0x000fe20003fa4070 */
[--C-:B------:R-:W-:Y:S01]  /*5b30*/  @!P6 IMAD.IADD R8, R8, 0x1, -R0.reuse ;  /* 0x000000010808e824 */ /* 0x100fe200078e0a00 */
[----:B------:R-:W-:Y:S01]  /*5b40*/  IABS R13, R12 ;  /* 0x0000000c000d7213 */ /* 0x000fe20000000000 */
[----:B------:R-:W-:Y:S01]  /*5b50*/  VIADD R3, R5, 0x96 ;  /* 0x0000009605037836 */ /* 0x000fe20000000000 */
[----:B------:R-:W-:Y:S01]  /*5b60*/  ISETP.GT.U32.AND P6, PT, R0, R6, PT ;  /* 0x000000060000720c */ /* 0x000fe20003fc4070 */
[----:B------:R-:W-:Y:S01]  /*5b70*/  @!P1 IMAD.IADD R7, R7, 0x1, -R0 ;  /* 0x0000000107079824 */ /* 0x000fe200078e0a00 */
[----:B------:R-:W-:Y:S01]  /*5b80*/  ISETP.GE.AND P1, PT, R16, RZ, PT ;  /* 0x000000ff1000720c */ /* 0x000fe20003f26270 */
[----:B------:R-:W-:Y:S01]  /*5b90*/  IMAD.MOV.U32 R9, RZ, RZ, R13 ;  /* 0x000000ffff097224 */ /* 0x000fe200078e000d */
[----:B------:R-:W-:Y:S01]  /*5ba0*/  IABS R11, R3 ;  /* 0x00000003000b7213 */ /* 0x000fe20000000000 */
[----:B------:R-:W-:-:S02]  /*5bb0*/  VIADD R13, R5, 0x94 ;  /* 0x00000094050d7836 */ /* 0x000fc40000000000 */
[----:B------:R-:W-:Y:S02]  /*5bc0*/  IMAD.MOV.U32 R20, RZ, RZ, R8 ;  /* 0x000000ffff147224 */ /* 0x000fe400078e0008 */
[----:B------:R-:W-:Y:S01]  /*5bd0*/  @!P5 IMAD.IADD R15, R15, 0x1, -R0 ;  /* 0x000000010f0fd824 */ /* 0x000fe200078e0a00 */
[----:B------:R-:W-:Y:S01]  /*5be0*/  IABS R16, R13 ;  /* 0x0000000d00107213 */ /* 0x000fe20000000000 */
[----:B------:R-:W-:Y:S02]  /*5bf0*/  @!P3 IMAD.MOV R20, RZ, RZ, -R20 ;  /* 0x000000ffff14b224 */ /* 0x000fe400078e0a14 */
[----:B------:R-:W-:Y:S01]  /*5c00*/  IMAD.MOV.U32 R21, RZ, RZ, R14 ;  /* 0x000000ffff157224 */ /* 0x000fe200078e000e */
[----:B------:R-:W-:Y:S01]  /*5c10*/  ISETP.GT.U32.AND P3, PT, R0, R15, PT ;  /* 0x0000000f0000720c */ /* 0x000fe20003f64070 */
[----:B------:R-:W-:-:S04]  /*5c20*/  IMAD.HI.U32 R14, R10, R16, RZ ;  /* 0x000000100a0e7227 */ /* 0x000fc800078e00ff */
[----:B------:R-:W-:-:S04]  /*5c30*/  IMAD.HI.U32 R18, R10, R11, RZ ;  /* 0x0000000b0a127227 */ /* 0x000fc800078e00ff */
[----:B------:R-:W-:Y:S02]  /*5c40*/  IMAD.MOV R14, RZ, RZ, -R14 ;  /* 0x000000ffff0e7224 */ /* 0x000fe400078e0a0e */
[----:B------:R-:W-:-:S04]  /*5c50*/  IMAD.HI.U32 R19, R10, R9, RZ ;  /* 0x000000090a137227 */ /* 0x000fc800078e00ff */
[----:B------:R-:W-:Y:S02]  /*5c60*/  IMAD.MOV R18, RZ, RZ, -R18 ;  /* 0x000000ffff127224 */ /* 0x000fe400078e0a12 */
[----:B------:R-:W-:Y:S01]  /*5c70*/  @!P6 IMAD.IADD R6, R6, 0x1, -R0 ;  /* 0x000000010606e824 */ /* 0x000fe200078e0a00 */
[----:B------:R-:W-:Y:S01]  /*5c80*/  ISETP.GE.AND P6, PT, R2, RZ, PT ;  /* 0x000000ff0200720c */ /* 0x000fe20003fc6270 */
[C---:B------:R-:W-:Y:S02]  /*5c90*/  IMAD R14, R0.reuse, R14, R16 ;  /* 0x0000000e000e7224 */ /* 0x040fe400078e0210 */
[----:B------:R-:W-:Y:S01]  /*5ca0*/  IMAD.MOV R19, RZ, RZ, -R19 ;  /* 0x000000ffff137224 */ /* 0x000fe200078e0a13 */
[C---:B------:R-:W-:Y:S01]  /*5cb0*/  ISETP.GT.U32.AND P5, PT, R0.reuse, R6, PT ;  /* 0x000000060000720c */ /* 0x040fe20003fa4070 */
[----:B------:R-:W-:Y:S02]  /*5cc0*/  IMAD R11, R0, R18, R11 ;  /* 0x00000012000b7224 */ /* 0x000fe400078e020b */
[----:B------:R-:W-:-:S02]  /*5cd0*/  IMAD.MOV.U32 R8, RZ, RZ, R7 ;  /* 0x000000ffff087224 */ /* 0x000fc400078e0007 */
[----:B------:R-:W-:Y:S01]  /*5ce0*/  @!P3 IMAD.IADD R15, R15, 0x1, -R0 ;  /* 0x000000010f0fb824 */ /* 0x000fe200078e0a00 */
[C---:B------:R-:W-:Y:S01]  /*5cf0*/  ISETP.GT.U32.AND P3, PT, R0.reuse, R14, PT ;  /* 0x0000000e0000720c */ /* 0x040fe20003f64070 */
[C---:B------:R-:W-:Y:S02]  /*5d00*/  IMAD R9, R0.reuse, R19, R9 ;  /* 0x0000001300097224 */ /* 0x040fe400078e0209 */
[----:B------:R-:W-:Y:S01]  /*5d10*/  @!P4 IMAD.MOV R21, RZ, RZ, -R21 ;  /* 0x000000ffff15c224 */ /* 0x000fe200078e0a15 */
[C---:B------:R-:W-:Y:S01]  /*5d20*/  ISETP.GT.U32.AND P4, PT, R0.reuse, R11, PT ;  /* 0x0000000b0000720c */ /* 0x040fe20003f84070 */
[----:B------:R-:W-:Y:S02]  /*5d30*/  IMAD.MOV.U32 R7, RZ, RZ, R17 ;  /* 0x000000ffff077224 */ /* 0x000fe400078e0011 */
[----:B------:R-:W-:Y:S01]  /*5d40*/  @!P0 IMAD.MOV R8, RZ, RZ, -R8 ;  /* 0x000000ffff088224 */ /* 0x000fe200078e0a08 */
[----:B------:R-:W-:Y:S01]  /*5d50*/  STL [R1+0x3a0], R21 ;  /* 0x0003a01501007387 */ /* 0x000fe20000100800 */
[----:B------:R-:W-:Y:S01]  /*5d60*/  @!P2 IMAD.MOV R7, RZ, RZ, -R7 ;  /* 0x000000ffff07a224 */ /* 0x000fe200078e0a07 */
[----:B------:R-:W-:Y:S01]  /*5d70*/  ISETP.GT.U32.AND P2, PT, R0, R9, PT ;  /* 0x000000090000720c */ /* 0x000fe20003f44070 */
[----:B------:R-:W-:Y:S01]  /*5d80*/  VIADD R2, R5, 0x93 ;  /* 0x0000009305027836 */ /* 0x000fe20000000000 */
[----:B------:R-:W-:Y:S01]  /*5d90*/  STL [R1+0x39c], R20 ;  /* 0x00039c1401007387 */ /* 0x000fe20000100800 */
[--C-:B------:R-:W-:Y:S01]  /*5da0*/  @!P5 IMAD.IADD R6, R6, 0x1, -R0.reuse ;  /* 0x000000010606d824 */ /* 0x100fe200078e0a00 */
[----:B------:R-:W-:Y:S01]  /*5db0*/  ISETP.GE.AND P5, PT, R12, RZ, PT ;  /* 0x000000ff0c00720c */ /* 0x000fe20003fa6270 */
[--C-:B------:R-:W-:Y:S01]  /*5dc0*/  @!P3 IMAD.IADD R14, R14, 0x1, -R0.reuse ;  /* 0x000000010e0eb824 */ /* 0x100fe200078e0a00 */
[----:B------:R0:W-:Y:S01]  /*5dd0*/  STL [R1+0x398], R8 ;  /* 0x0003980801007387 */ /* 0x0001e20000100800 */
[----:B------:R-:W-:Y:S01]  /*5de0*/  @!P4 IMAD.IADD R11, R11, 0x1, -R0 ;  /* 0x000000010b0bc824 */ /* 0x000fe200078e0a00 */
[----:B------:R-:W-:Y:S01]  /*5df0*/  IABS R18, R2 ;  /* 0x0000000200127213 */ /* 0x000fe20000000000 */
[----:B------:R-:W-:Y:S01]  /*5e00*/  IMAD.MOV.U32 R16, RZ, RZ, R6 ;  /* 0x000000ffff107224 */ /* 0x000fe200078e0006 */
[----:B------:R-:W-:Y:S01]  /*5e10*/  ISETP.GE.AND P4, PT, R13, RZ, PT ;  /* 0x000000ff0d00720c */ /* 0x000fe20003f86270 */
[----:B------:R1:W-:Y:S01]  /*5e20*/  STL [R1+0x394], R7 ;  /* 0x0003940701007387 */ /* 0x0003e20000100800 */
[C---:B------:R-:W-:Y:S01]  /*5e30*/  ISETP.GT.U32.AND P3, PT, R0.reuse, R14, PT ;  /* 0x0000000e0000720c */ /* 0x040fe20003f64070 */
[----:B------:R-:W-:Y:S01]  /*5e40*/  @!P2 IMAD.IADD R9, R9, 0x1, -R0 ;  /* 0x000000010909a824 */ /* 0x000fe200078e0a00 */
[C---:B------:R-:W-:Y:S01]  /*5e50*/  ISETP.GT.U32.AND P2, PT, R0.reuse, R11, PT ;  /* 0x0000000b0000720c */ /* 0x040fe20003f44070 */
[----:B------:R-:W-:Y:S01]  /*5e60*/  @!P1 IMAD.MOV R16, RZ, RZ, -R16 ;  /* 0x000000ffff109224 */ /* 0x000fe200078e0a10 */
[----:B------:R-:W-:Y:S01]  /*5e70*/  ISETP.GE.AND P0, PT, R3, RZ, PT ;  /* 0x000000ff0300720c */ /* 0x000fe20003f06270 */
[----:B0-----:R-:W-:Y:S01]  /*5e80*/  VIADD R8, R5, 0x92 ;  /* 0x0000009205087836 */ /* 0x001fe20000000000 */
[----:B------:R-:W-:Y:S01]  /*5e90*/  ISETP.GT.U32.AND P1, PT, R0, R9, PT ;  /* 0x000000090000720c */ /* 0x000fe20003f24070 */
[----:B------:R-:W-:Y:S01]  /*5ea0*/  @!P6 IMAD.MOV R15, RZ, RZ, -R15 ;  /* 0x000000ffff0fe224 */ /* 0x000fe200078e0a0f */
[----:B------:R-:W-:Y:S01]  /*5eb0*/  ISETP.GE.AND P6, PT, R2, RZ, PT ;  /* 0x000000ff0200720c */ /* 0x000fe20003fc6270 */
[----:B-1----:R-:W-:Y:S01]  /*5ec0*/  IMAD.HI.U32 R7, R10, R18, RZ ;  /* 0x000000120a077227 */ /* 0x002fe200078e00ff */
[----:B------:R-:W-:Y:S01]  /*5ed0*/  IABS R12, R8 ;  /* 0x00000008000c7213 */ /* 0x000fe20000000000 */
[----:B------:R-:W-:Y:S02]  /*5ee0*/  STL [R1+0x390], R16 ;  /* 0x0003901001007387 */ /* 0x000fe40000100800 */
[----:B------:R-:W-:-:S02]  /*5ef0*/  IMAD.MOV R7, RZ, RZ, -R7 ;  /* 0x000000ffff077224 */ /* 0x000fc400078e0a07 */
[----:B------:R-:W-:Y:S01]  /*5f00*/  IMAD.HI.U32 R13, R10, R12, RZ ;  /* 0x0000000c0a0d7227 */ /* 0x000fe200078e00ff */
[----:B------:R0:W-:Y:S03]  /*5f10*/  STL [R1+0x37c], R15 ;  /* 0x00037c0f01007387 */ /* 0x0001e60000100800 */
[----:B------:R-:W-:Y:S02]  /*5f20*/  IMAD.MOV R13, RZ, RZ, -R13 ;  /* 0x000000ffff0d7224 */ /* 0x000fe400078e0a0d */
[C---:B------:R-:W-:Y:S02]  /*5f30*/  IMAD R6, R0.reuse, R7, R18 ;  /* 0x0000000700067224 */ /* 0x040fe400078e0212 */
[----:B------:R-:W-:Y:S02]  /*5f40*/  IMAD R2, R0, R13, R12 ;  /* 0x0000000d00027224 */ /* 0x000fe400078e020c */
[----:B------:R-:W-:-:S02]  /*5f50*/  @!P3 IMAD.IADD R14, R14, 0x1, -R0 ;  /* 0x000000010e0eb824 */ /* 0x000fc400078e0a00 */
[--C-:B------:R-:W-:Y:S01]  /*5f60*/  @!P2 IMAD.IADD R11, R11, 0x1, -R0.reuse ;  /* 0x000000010b0ba824 */ /* 0x100fe200078e0a00 */
[C---:B------:R-:W-:Y:S01]  /*5f70*/  ISETP.GT.U32.AND P3, PT, R0.reuse, R2, PT ;  /* 0x000000020000720c */ /* 0x040fe20003f64070 */
[----:B------:R-:W-:Y:S01]  /*5f80*/  @!P1 IMAD.IADD R9, R9, 0x1, -R0 ;  /* 0x0000000109099824 */ /* 0x000fe200078e0a00 */
[----:B------:R-:W-:Y:S01]  /*5f90*/  ISETP.GT.U32.AND P2, PT, R0, R6, PT ;  /* 0x000000060000720c */ /* 0x000fe20003f44070 */
[C---:B------:R-:W-:Y:S01]  /*5fa0*/  VIADD R3, R5.reuse, 0x91 ;  /* 0x0000009105037836 */ /* 0x040fe20000000000 */
[----:B------:R-:W-:Y:S01]  /*5fb0*/  ISETP.GE.AND P1, PT, R8, RZ, PT ;  /* 0x000000ff0800720c */ /* 0x000fe20003f26270 */
[C---:B------:R-:W-:Y:S02]  /*5fc0*/  VIADD R8, R5.reuse, 0x90 ;  /* 0x0000009005087836 */ /* 0x040fe40000000000 */
[----:B------:R-:W-:Y:S01]  /*5fd0*/  IMAD.MOV.U32 R17, RZ, RZ, R11 ;  /* 0x000000ffff117224 */ /* 0x000fe200078e000b */
[----:B------:R-:W-:Y:S01]  /*5fe0*/  IABS R7, R3 ;  /* 0x0000000300077213 */ /* 0x000fe20000000000 */
[----:B------:R-:W-:Y:S01]  /*5ff0*/  IMAD.MOV.U32 R11, RZ, RZ, R14 ;  /* 0x000000ffff0b7224 */ /* 0x000fe200078e000e */
[----:B0-----:R-:W-:Y:S01]  /*6000*/  IABS R15, R8 ;  /* 0x00000008000f7213 */ /* 0x001fe20000000000 */
[----:B------:R-:W-:-:S02]  /*6010*/  VIADD R12, R5, 0x8f ;  /* 0x0000008f050c7836 */ /* 0x000fc40000000000 */
[--C-:B------:R-:W-:Y:S02]  /*6020*/  @!P3 IMAD.IADD R2, R2, 0x1, -R0.reuse ;  /* 0x000000010202b824 */ /* 0x100fe400078e0a00 */
[----:B------:R-:W-:Y:S01]  /*6030*/  @!P2 IMAD.IADD R6, R6, 0x1, -R0 ;  /* 0x000000010606a824 */ /* 0x000fe200078e0a00 */
[----:B------:R-:W-:Y:S01]  /*6040*/  ISETP.GE.AND P2, PT, R3, RZ, PT ;  /* 0x000000ff0300720c */ /* 0x000fe20003f46270 */
[----:B------:R-:W-:Y:S01]  /*6050*/  @!P0 IMAD.MOV R17, RZ, RZ, -R17 ;  /* 0x000000ffff118224 */ /* 0x000fe200078e0a11 */
[----:B------:R-:W-:Y:S01]  /*6060*/  ISETP.GT.U32.AND P3, PT, R0, R2, PT ;  /* 0x000000020000720c */ /* 0x000fe20003f64070 */
[----:B------:R-:W-:Y:S01]  /*6070*/  IMAD.HI.U32 R3, R10, R15, RZ ;  /* 0x0000000f0a037227 */ /* 0x000fe200078e00ff */
[----:B------:R-:W-:Y:S02]  /*6080*/  ISETP.GT.U32.AND P0, PT, R0, R6, PT ;  /* 0x000000060000720c */ /* 0x000fe40003f04070 */
[----:B------:R-:W-:Y:S01]  /*6090*/  IABS R16, R12 ;  /* 0x0000000c00107213 */ /* 0x000fe20000000000 */
[----:B------:R-:W-:Y:S01]  /*60a0*/  @!P4 IMAD.MOV R11, RZ, RZ, -R11 ;  /* 0x000000ffff0bc224 */ /* 0x000fe200078e0a0b */
[----:B------:R-:W-:Y:S01]  /*60b0*/  ISETP.GE.AND P4, PT, R8, RZ, PT ;  /* 0x000000ff0800720c */ /* 0x000fe20003f86270 */
[----:B------:R-:W-:Y:S01]  /*60c0*/  IMAD.HI.U32 R13, R10, R7, RZ ;  /* 0x000000070a0d7227 */ /* 0x000fe200078e00ff */
[----:B------:R0:W-:Y:S03]  /*60d0*/  STL [R1+0x378], R17 ;  /* 0x0003781101007387 */ /* 0x0001e60000100800 */
[----:B------:R-:W-:-:S02]  /*60e0*/  IMAD.MOV R8, RZ, RZ, -R3 ;  /* 0x000000ffff087224 */ /* 0x000fc400078e0a03 */
[----:B------:R-:W-:Y:S02]  /*60f0*/  IMAD.MOV R13, RZ, RZ, -R13 ;  /* 0x000000ffff0d7224 */ /* 0x000fe400078e0a0d */
[C---:B------:R-:W-:Y:S02]  /*6100*/  IMAD R8, R0.reuse, R8, R15 ;  /* 0x0000000800087224 */ /* 0x040fe400078e020f */
[----:B------:R-:W-:Y:S02]  /*6110*/  IMAD R7, R0, R13, R7 ;  /* 0x0000000d00077224 */ /* 0x000fe400078e0207 */
[----:B0-----:R-:W-:Y:S02]  /*6120*/  IMAD.MOV.U32 R17, RZ, RZ, R9 ;  /* 0x000000ffff117224 */ /* 0x001fe400078e0009 */
[----:B------:R-:W-:-:S04]  /*6130*/  IMAD.HI.U32 R9, R10, R16, RZ ;  /* 0x000000100a097227 */ /* 0x000fc800078e00ff */
[----:B------:R-:W-:Y:S01]  /*6140*/  @!P5 IMAD.MOV R17, RZ, RZ, -R17 ;  /* 0x000000ffff11d224 */ /* 0x000fe200078e0a11 */
[----:B------:R-:W-:Y:S01]  /*6150*/  ISETP.GT.U32.AND P5, PT, R0, R7, PT ;  /* 0x000000070000720c */ /* 0x000fe20003fa4070 */
[--C-:B------:R-:W-:Y:S01]  /*6160*/  @!P3 IMAD.IADD R2, R2, 0x1, -R0.reuse ;  /* 0x000000010202b824 */ /* 0x100fe200078e0a00 */
[----:B------:R-:W-:Y:S01]  /*6170*/  ISETP.GT.U32.AND P3, PT, R0, R8, PT ;  /* 0x000000080000720c */ /* 0x000fe20003f64070 */
[----:B------:R-:W-:Y:S01]  /*6180*/  IMAD.MOV R9, RZ, RZ, -R9 ;  /* 0x000000ffff097224 */ /* 0x000fe200078e0a09 */
[----:B------:R0:W-:Y:S01]  /*6190*/  STL [R1+0x360], R17 ;  /* 0x0003601101007387 */ /* 0x0001e20000100800 */
[----:B------:R-:W-:Y:S01]  /*61a0*/  @!P0 IMAD.IADD R6, R6, 0x1, -R0 ;  /* 0x0000000106068824 */ /* 0x000fe200078e0a00 */
[----:B------:R-:W-:Y:S01]  /*61b0*/  ISETP.GE.AND P0, PT, R12, RZ, PT ;  /* 0x000000ff0c00720c */ /* 0x000fe20003f06270 */
[----:B------:R-:W-:Y:S01]  /*61c0*/  IMAD R15, R0, R9, R16 ;  /* 0x00000009000f7224 */ /* 0x000fe200078e0210 */
[----:B------:R1:W-:Y:S01]  /*61d0*/  STL [R1+0x35c], R11 ;  /* 0x00035c0b01007387 */ /* 0x0003e20000100800 */
[----:B------:R-:W-:-:S02]  /*61e0*/  VIADD R3, R5, 0x8e ;  /* 0x0000008e05037836 */ /* 0x000fc40000000000 */
[----:B------:R-:W-:Y:S02]  /*61f0*/  IMAD.MOV.U32 R14, RZ, RZ, R2 ;  /* 0x000000ffff0e7224 */ /* 0x000fe400078e0002 */
[----:B------:R-:W-:Y:S01]  /*6200*/  @!P5 IMAD.IADD R7, R7, 0x1, -R0 ;  /* 0x000000010707d824 */ /* 0x000fe200078e0a00 */
[----:B------:R-:W-:Y:S01]  /*6210*/  IABS R12, R3 ;  /* 0x00000003000c7213 */ /* 0x000fe20000000000 */
[----:B0-----:R-:W-:Y:S02]  /*6220*/  IMAD.MOV.U32 R17, RZ, RZ, R6 ;  /* 0x000000ffff117224 */ /* 0x001fe400078e0006 */
[----:B------:R-:W-:Y:S01]  /*6230*/  @!P3 IMAD.IADD R8, R8, 0x1, -R0 ;  /* 0x000000010808b824 */ /* 0x000fe200078e0a00 */
[C---:B------:R-:W-:Y:S01]  /*6240*/  ISETP.GT.U32.AND P5, PT, R0.reuse, R7, PT ;  /* 0x000000070000720c */ /* 0x040fe20003fa4070 */
[----:B------:R-:W-:Y:S01]  /*6250*/  @!P6 IMAD.MOV R17, RZ, RZ, -R17 ;  /* 0x000000ffff11e224 */ /* 0x000fe200078e0a11 */
[C---:B------:R-:W-:Y:S01]  /*6260*/  ISETP.GT.U32.AND P6, PT, R0.reuse, R15, PT ;  /* 0x0000000f0000720c */ /* 0x040fe20003fc4070 */
[----:B-1----:R-:W-:Y:S01]  /*6270*/  VIADD R11, R5, 0x8d ;  /* 0x0000008d050b7836 */ /* 0x002fe20000000000 */
[----:B------:R-:W-:Y:S01]  /*6280*/  ISETP.GT.U32.AND P3, PT, R0, R8, PT ;  /* 0x000000080000720c */ /* 0x000fe20003f64070 */
[----:B------:R-:W-:Y:S01]  /*6290*/  @!P1 IMAD.MOV R14, RZ, RZ, -R14 ;  /* 0x000000ffff0e9224 */ /* 0x000fe200078e0a0e */
[----:B------:R-:W-:Y:S01]  /*62a0*/  ISETP.GE.AND P1, PT, R3, RZ, PT ;  /* 0x000000ff0300720c */ /* 0x000fe20003f26270 */
[----:B------:R-:W-:Y:S01]  /*62b0*/  IMAD.HI.U32 R2, R10, R12, RZ ;  /* 0x0000000c0a027227 */ /* 0x000fe200078e00ff */
[----:B------:R-:W-:Y:S01]  /*62c0*/  IABS R13, R11 ;  /* 0x0000000b000d7213 */ /* 0x000fe20000000000 */
[----:B------:R0:W-:Y:S02]  /*62d0*/  STL [R1+0x358], R17 ;  /* 0x0003581101007387 */ /* 0x0001e40000100800 */
[----:B------:R-:W-:-:S02]  /*62e0*/  VIADD R9, R5, 0x8c ;  /* 0x0000008c05097836 */ /* 0x000fc40000000000 */
[----:B------:R-:W-:Y:S01]  /*62f0*/  IMAD.HI.U32 R3, R10, R13, RZ ;  /* 0x0000000d0a037227 */ /* 0x000fe200078e00ff */
[----:B------:R1:W-:Y:S02]  /*6300*/  STL [R1+0x354], R14 ;  /* 0x0003540e01007387 */ /* 0x0003e40000100800 */
[----:B------:R-:W-:Y:S01]  /*6310*/  IABS R6, R9 ;  /* 0x0000000900067213 */ /* 0x000fe20000000000 */
[----:B------:R-:W-:Y:S02]  /*6320*/  @!P6 IMAD.IADD R15, R15, 0x1, -R0 ;  /* 0x000000010f0fe824 */ /* 0x000fe400078e0a00 */
[----:B------:R-:W-:Y:S02]  /*6330*/  IMAD.MOV R2, RZ, RZ, -R2 ;  /* 0x000000ffff027224 */ /* 0x000fe400078e0a02 */
[----:B------:R-:W-:Y:S01]  /*6340*/  IMAD.MOV R3, RZ, RZ, -R3 ;  /* 0x000000ffff037224 */ /* 0x000fe200078e0a03 */
[----:B------:R-:W-:Y:S01]  /*6350*/  ISETP.GT.U32.AND P6, PT, R0, R15, PT ;  /* 0x0000000f0000720c */ /* 0x000fe20003fc4070 */
[----:B------:R-:W-:-:S02]  /*6360*/  @!P3 IMAD.IADD R8, R8, 0x1, -R0 ;  /* 0x000000010808b824 */ /* 0x000fc400078e0a00 */
[C---:B------:R-:W-:Y:S02]  /*6370*/  IMAD R2, R0.reuse, R2, R12 ;  /* 0x0000000200027224 */ /* 0x040fe400078e020c */
[----:B------:R-:W-:Y:S01]  /*6380*/  @!P5 IMAD.IADD R7, R7, 0x1, -R0 ;  /* 0x000000010707d824 */ /* 0x000fe200078e0a00 */
[----:B------:R-:W-:Y:S01]  /*6390*/  ISETP.GE.AND P5, PT, R11, RZ, PT ;  /* 0x000000ff0b00720c */ /* 0x000fe20003fa6270 */
[C---:B------:R-:W-:Y:S01]  /*63a0*/  IMAD R3, R0.reuse, R3, R13 ;  /* 0x0000000300037224 */ /* 0x040fe200078e020d */
[----:B------:R-:W-:Y:S01]  /*63b0*/  ISETP.GT.U32.AND P3, PT, R0, R2, PT ;  /* 0x000000020000720c */ /* 0x000fe20003f64070 */
[----:B------:R-:W-:Y:S02]  /*63c0*/  IMAD.MOV.U32 R12, RZ, RZ, R8 ;  /* 0x000000ffff0c7224 */ /* 0x000fe400078e0008 */
[----:B------:R-:W-:-:S04]  /*63d0*/  IMAD.HI.U32 R11, R10, R6, RZ ;  /* 0x000000060a0b7227 */ /* 0x000fc800078e00ff */
[----:B------:R-:W-:Y:S01]  /*63e0*/  @!P4 IMAD.MOV R12, RZ, RZ, -R12 ;  /* 0x000000ffff0cc224 */ /* 0x000fe200078e0a0c */
[C---:B------:R-:W-:Y:S01]  /*63f0*/  ISETP.GT.U32.AND P4, PT, R0.reuse, R3, PT ;  /* 0x000000030000720c */ /* 0x040fe20003f84070 */
[----:B------:R-:W-:Y:S02]  /*6400*/  IMAD.MOV R11, RZ, RZ, -R11 ;  /* 0x000000ffff0b7224 */ /* 0x000fe400078e0a0b */
[----:B------:R-:W-:Y:S02]  /*6410*/  @!P6 IMAD.IADD R15, R15, 0x1, -R0 ;  /* 0x000000010f0fe824 */ /* 0x000fe400078e0a00 */
[----:B------:R-:W-:Y:S02]  /*6420*/  IMAD R6, R0, R11, R6 ;  /* 0x0000000b00067224 */ /* 0x000fe400078e0206 */
[----:B0-----:R-:W-:Y:S02]  /*6430*/  IMAD.MOV.U32 R17, RZ, RZ, R15 ;  /* 0x000000ffff117224 */ /* 0x001fe400078e000f */
[----:B------:R-:W-:-:S02]  /*6440*/  VIADD R11, R5, 0x8b ;  /* 0x0000008b050b7836 */ /* 0x000fc40000000000 */
[----:B------:R-:W-:Y:S01]  /*6450*/  @!P0 IMAD.MOV R17, RZ, RZ, -R17 ;  /* 0x000000ffff118224 */ /* 0x000fe200078e0a11 */
[----:B------:R-:W-:Y:S01]  /*6460*/  ISETP.GT.U32.AND P0, PT, R0, R6, PT ;  /* 0x000000060000720c */ /* 0x000fe20003f04070 */
[--C-:B------:R-:W-:Y:S01]  /*6470*/  @!P3 IMAD.IADD R2, R2, 0x1, -R0.reuse ;  /* 0x000000010202b824 */ /* 0x100fe200078e0a00 */
[----:B------:R-:W-:Y:S01]  /*6480*/  ISETP.GE.AND P6, PT, R11, RZ, PT ;  /* 0x000000ff0b00720c */ /* 0x000fe20003fc6270 */
[----:B------:R-:W-:Y:S01]  /*6490*/  @!P4 IMAD.IADD R3, R3, 0x1, -R0 ;  /* 0x000000010303c824 */ /* 0x000fe200078e0a00 */
[----:B------:R-:W-:Y:S01]  /*64a0*/  IABS R11, R11 ;  /* 0x0000000b000b7213 */ /* 0x000fe20000000000 */
[----:B-1----:R-:W-:Y:S01]  /*64b0*/  IMAD.MOV.U32 R14, RZ, RZ, R7 ;  /* 0x000000ffff0e7224 */ /* 0x002fe200078e0007 */
[C---:B------:R-:W-:Y:S01]  /*64c0*/  ISETP.GT.U32.AND P3, PT, R0.reuse, R2, PT ;  /* 0x000000020000720c */ /* 0x040fe20003f64070 */
[----:B------:R-:W-:Y:S01]  /*64d0*/  VIADD R7, R5, 0x8a ;  /* 0x0000008a05077836 */ /* 0x000fe20000000000 */
[----:B------:R-:W-:Y:S01]  /*64e0*/  ISETP.GT.U32.AND P4, PT, R0, R3, PT ;  /* 0x000000030000720c */ /* 0x000fe20003f84070 */
[----:B------:R-:W-:Y:S01]  /*64f0*/  @!P2 IMAD.MOV R14, RZ, RZ, -R14 ;  /* 0x000000ffff0ea224 */ /* 0x000fe200078e0a0e */
[----:B------:R-:W-:Y:S01]  /*6500*/  ISETP.GE.AND P2, PT, R9, RZ, PT ;  /* 0x000000ff0900720c */ /* 0x000fe20003f46270 */
[----:B------:R-:W-:-:S03]  /*6510*/  IMAD.HI.U32 R15, R10, R11, RZ ;  /* 0x0000000b0a0f7227 */ /* 0x000fc600078e00ff */
[----:B------:R0:W-:Y:S01]  /*6520*/  STL [R1+0x350], R14 ;  /* 0x0003500e01007387 */ /* 0x0001e20000100800 */
[--C-:B------:R-:W-:Y:S02]  /*6530*/  @!P0 IMAD.IADD R6, R6, 0x1, -R0.reuse ;  /* 0x0000000106068824 */ /* 0x100fe400078e0a00 */
[----:B------:R-:W-:Y:S01]  /*6540*/  VIADD R9, R5, 0x88 ;  /* 0x0000008805097836 */ /* 0x000fe20000000000 */
[----:B------:R1:W-:Y:S01]  /*6550*/  STL [R1+0x34c], R12 ;  /* 0x00034c0c01007387 */ /* 0x0003e20000100800 */
[----:B------:R-:W-:Y:S01]  /*6560*/  IMAD.MOV R15, RZ, RZ, -R15 ;  /* 0x000000ffff0f7224 */ /* 0x000fe200078e0a0f */
[----:B------:R-:W-:Y:S01]  /*6570*/  ISETP.GT.U32.AND P0, PT, R0, R6, PT ;  /* 0x000000060000720c */ /* 0x000fe20003f04070 */
[--C-:B------:R-:W-:Y:S01]  /*6580*/  @!P3 IMAD.IADD R2, R2, 0x1, -R0.reuse ;  /* 0x000000010202b824 */ /* 0x100fe200078e0a00 */
[----:B------:R-:W-:Y:S01]  /*6590*/  ISETP.GE.AND P3, PT, R7, RZ, PT ;  /* 0x000000ff0700720c */ /* 0x000fe20003f66270 */
[C---:B------:R-:W-:Y:S01]  /*65a0*/  IMAD R11, R0.reuse, R15, R11 ;  /* 0x0000000f000b7224 */ /* 0x040fe200078e020b */
[----:B0-----:R-:W-:Y:S01]  /*65b0*/  IABS R14, R9 ;  /* 0x00000009000e7213 */ /* 0x001fe20000000000 */
[----:B------:R-:W-:Y:S01]  /*65c0*/  @!P4 IMAD.IADD R3, R3, 0x1, -R0 ;  /* 0x000000010303c824 */ /* 0x000fe200078e0a00 */
[----:B------:R0:W-:Y:S01]  /*65d0*/  STL [R1+0x348], R17 ;  /* 0x0003481101007387 */ /* 0x0001e20000100800 */
[----:B------:R-:W-:Y:S01]  /*65e0*/  VIADD R8, R5, 0x89 ;  /* 0x0000008905087836 */ /* 0x000fe20000000000 */
[----:B-1----:R-:W-:Y:S01]  /*65f0*/  IABS R12, R7 ;  /* 0x00000007000c7213 */ /* 0x002fe20000000000 */
[----:B------:R-:W-:Y:S01]  /*6600*/  IMAD.MOV.U32 R19, RZ, RZ, R2 ;  /* 0x000000ffff137224 */ /* 0x000fe200078e0002 */
[----:B------:R-:W-:Y:S01]  /*6610*/  ISETP.GT.U32.AND P4, PT, R0, R11, PT ;  /* 0x0000000b0000720c */ /* 0x000fe20003f84070 */
[----:B------:R-:W-:Y:S01]  /*6620*/  IMAD.MOV.U32 R18, RZ, RZ, R3 ;  /* 0x000000ffff127224 */ /* 0x000fe200078e0003 */
[----:B------:R-:W-:Y:S01]  /*6630*/  IABS R13, R8 ;  /* 0x00000008000d7213 */ /* 0x000fe20000000000 */
[----:B------:R-:W-:-:S04]  /*6640*/  IMAD.HI.U32 R16, R10, R12, RZ ;  /* 0x0000000c0a107227 */ /* 0x000fc800078e00ff */
[----:B------:R-:W-:Y:S02]  /*6650*/  IMAD.MOV R16, RZ, RZ, -R16 ;  /* 0x000000ffff107224 */ /* 0x000fe400078e0a10 */
[----:B------:R-:W-:-:S04]  /*6660*/  IMAD.HI.U32 R7, R10, R14, RZ ;  /* 0x0000000e0a077227 */ /* 0x000fc800078e00ff */
[----:B------:R-:W-:Y:S02]  /*6670*/  @!P1 IMAD.MOV R19, RZ, RZ, -R19 ;  /* 0x000000ffff139224 */ /* 0x000fe400078e0a13 */
[----:B------:R-:W-:Y:S01]  /*6680*/  @!P5 IMAD.MOV R18, RZ, RZ, -R18 ;  /* 0x000000ffff12d224 */ /* 0x000fe200078e0a12 */
[----:B------:R-:W-:Y:S01]  /*6690*/  ISETP.GE.AND P5, PT, R8, RZ, PT ;  /* 0x000000ff0800720c */ /* 0x000fe20003fa6270 */
[----:B------:R-:W-:Y:S01]  /*66a0*/  IMAD R12, R0, R16, R12 ;  /* 0x00000010000c7224 */ /* 0x000fe200078e020c */
[----:B------:R-:W-:Y:S01]  /*66b0*/  STL [R1+0x344], R19 ;  /* 0x0003441301007387 */ /* 0x000fe20000100800 */
[----:B------:R-:W-:Y:S02]  /*66c0*/  IMAD.MOV R7, RZ, RZ, -R7 ;  /* 0x000000ffff077224 */ /* 0x000fe400078e0a07 */
[----:B------:R-:W-:Y:S01]  /*66d0*/  @!P0 IMAD.IADD R6, R6, 0x1, -R0 ;  /* 0x0000000106068824 */ /* 0x000fe200078e0a00 */
[----:B------:R1:W-:Y:S01]  /*66e0*/  STL [R1+0x340], R18 ;  /* 0x0003401201007387 */ /* 0x0003e20000100800 */
[----:B0-----:R-:W-:Y:S01]  /*66f0*/  IMAD.HI.U32 R17, R10, R13, RZ ;  /* 0x0000000d0a117227 */ /* 0x001fe200078e00ff */
[----:B------:R-:W-:-:S03]  /*6700*/  ISETP.GT.U32.AND P1, PT, R0, R12, PT ;  /* 0x0000000c0000720c */ /* 0x000fc60003f24070 */
[C---:B------:R-:W-:Y:S02]  /*6710*/  IMAD R14, R0.reuse, R7, R14 ;  /* 0x00000007000e7224 */ /* 0x040fe400078e020e */
[----:B------:R-:W-:Y:S02]  /*6720*/  IMAD.MOV R17, RZ, RZ, -R17 ;  /* 0x000000ffff117224 */ /* 0x000fe400078e0a11 */
[----:B------:R-:W-:Y:S02]  /*6730*/  @!P4 IMAD.IADD R11, R11, 0x1, -R0 ;  /* 0x000000010b0bc824 */ /* 0x000fe400078e0a00 */
[----:B-1----:R-:W-:Y:S02]  /*6740*/  IMAD.MOV.U32 R18, RZ, RZ, R6 ;  /* 0x000000ffff127224 */ /* 0x002fe400078e0006 */
[C---:B------:R-:W-:Y:S01]  /*6750*/  IMAD R13, R0.reuse, R17, R13 ;  /* 0x00000011000d7224 */ /* 0x040fe200078e020d */
[C---:B------:R-:W-:Y:S01]  /*6760*/  ISETP.GT.U32.AND P4, PT, R0.reuse, R11, PT ;  /* 0x0000000b0000720c */ /* 0x040fe20003f84070 */
[----:B------:R-:W-:Y:S01]  /*6770*/  @!P2 IMAD.MOV R18, RZ, RZ, -R18 ;  /* 0x000000ffff12a224 */ /* 0x000fe200078e0a12 */
[C---:B------:R-:W-:Y:S01]  /*6780*/  ISETP.GT.U32.AND P2, PT, R0.reuse, R14, PT ;  /* 0x0000000e0000720c */ /* 0x040fe20003f44070 */
[C---:B------:R-:W-:Y:S01]  /*6790*/  VIADD R2, R5.reuse, 0x87 ;  /* 0x0000008705027836 */ /* 0x040fe20000000000 */
[----:B------:R-:W-:Y:S01]  /*67a0*/  ISETP.GT.U32.AND P0, PT, R0, R13, PT ;  /* 0x0000000d0000720c */ /* 0x000fe20003f04070 */
[C---:B------:R-:W-:Y:S01]  /*67b0*/  VIADD R7, R5.reuse, 0x86 ;  /* 0x0000008605077836 */ /* 0x040fe20000000000 */
[----:B------:R0:W-:Y:S01]  /*67c0*/  STL [R1+0x33c], R18 ;  /* 0x00033c1201007387 */ /* 0x0001e20000100800 */
[----:B------:R-:W-:Y:S01]  /*67d0*/  @!P1 IMAD.IADD R12, R12, 0x1, -R0 ;  /* 0x000000010c0c9824 */ /* 0x000fe200078e0a00 */
[----:B------:R-:W-:Y:S01]  /*67e0*/  IABS R3, R2 ;  /* 0x0000000200037213 */ /* 0x000fe20000000000 */
        /* <DEDUP_REMOVED lines=8> */
[--C-:B------:R-:W-:Y:S01]  /*6870*/  @!P4 IMAD.IADD R11, R11, 0x1, -R0.reuse ;  /* 0x000000010b0bc824 */ /* 0x100fe200078e0a00 */
[----:B------:R-:W-:Y:S01]  /*6880*/  ISETP.GE.AND P4, PT, R9, RZ, PT ;  /* 0x000000ff0900720c */ /* 0x000fe20003f86270 */
[----:B------:R-:W-:Y:S01]  /*6890*/  @!P0 IMAD.IADD R13, R13, 0x1, -R0 ;  /* 0x000000010d0d8824 */ /* 0x000fe200078e0a00 */
[----:B------:R-:W-:Y:S01]  /*68a0*/  ISETP.GT.U32.AND P2, PT, R0, R14, PT ;  /* 0x0000000e0000720c */ /* 0x000fe20003f44070 */
[----:B------:R-:W-:Y:S02]  /*68b0*/  IMAD.MOV R16, RZ, RZ, -R16 ;  /* 0x000000ffff107224 */ /* 0x000fe400078e0a10 */
[----:B------:R-:W-:Y:S01]  /*68c0*/  IMAD.HI.U32 R9, R10, R15, RZ ;  /* 0x0000000f0a097227 */ /* 0x000fe200078e00ff */
[----:B------:R-:W-:-:S03]  /*68d0*/  ISETP.GT.U32.AND P0, PT, R0, R13, PT ;  /* 0x0000000d0000720c */ /* 0x000fc60003f04070 */
[----:B------:R-:W-:Y:S02]  /*68e0*/  IMAD R3, R0, R16, R3 ;  /* 0x0000001000037224 */ /* 0x000fe400078e0203 */
[----:B------:R-:W-:Y:S02]  /*68f0*/  IMAD.MOV R9, RZ, RZ, -R9 ;  /* 0x000000ffff097224 */ /* 0x000fe400078e0a09 */
[--C-:B------:R-:W-:Y:S01]  /*6900*/  @!P1 IMAD.IADD R12, R12, 0x1, -R0.reuse ;  /* 0x000000010c0c9824 */ /* 0x100fe200078e0a00 */
[C---:B------:R-:W-:Y:S01]  /*6910*/  ISETP.GT.U32.AND P1, PT, R0.reuse, R3, PT ;  /* 0x000000030000720c */ /* 0x040fe20003f24070 */
[----:B------:R-:W-:Y:S02]  /*6920*/  IMAD R15, R0, R9, R15 ;  /* 0x00000009000f7224 */ /* 0x000fe400078e020f */
[----:B------:R-:W-:Y:S02]  /*6930*/  @!P2 IMAD.IADD R14, R14, 0x1, -R0 ;  /* 0x000000010e0ea824 */ /* 0x000fe400078e0a00 */
[----:B0-----:R-:W-:Y:S01]  /*6940*/  IMAD.MOV.U32 R18, RZ, RZ, R11 ;  /* 0x000000ffff127224 */ /* 0x001fe200078e000b */
[----:B------:R-:W-:Y:S01]  /*6950*/  ISETP.GT.U32.AND P2, PT, R0, R15, PT ;  /* 0x0000000f0000720c */ /* 0x000fe20003f44070 */
[----:B------:R-:W-:-:S04]  /*6960*/  IMAD.HI.U32 R11, R10, R6, RZ ;  /* 0x000000060a0b7227 */ /* 0x000fc800078e00ff */
[----:B------:R-:W-:Y:S01]  /*6970*/  @!P0 IMAD.IADD R13, R13, 0x1, -R0 ;  /* 0x000000010d0d8824 */ /* 0x000fe200078e0a00 */
[----:B------:R-:W-:Y:S01]  /*6980*/  ISETP.GE.AND P0, PT, R8, RZ, PT ;  /* 0x000000ff0800720c */ /* 0x000fe20003f06270 */
[----:B------:R-:W-:Y:S02]  /*6990*/  IMAD.MOV.U32 R17, RZ, RZ, R12 ;  /* 0x000000ffff117224 */ /* 0x000fe400078e000c */
[----:B------:R-:W-:Y:S01]  /*69a0*/  @!P6 IMAD.MOV R18, RZ, RZ, -R18 ;  /* 0x000000ffff12e224 */ /* 0x000fe200078e0a12 */
[----:B------:R-:W-:Y:S01]  /*69b0*/  ISETP.GE.AND P6, PT, R2, RZ, PT ;  /* 0x000000ff0200720c */ /* 0x000fe20003fc6270 */
[----:B------:R-:W-:Y:S02]  /*69c0*/  IMAD.MOV R11, RZ, RZ, -R11 ;  /* 0x000000ffff0b7224 */ /* 0x000fe400078e0a0b */
[----:B------:R-:W-:Y:S01]  /*69d0*/  IMAD.MOV.U32 R16, RZ, RZ, R13 ;  /* 0x000000ffff107224 */ /* 0x000fe200078e000d */
[----:B------:R-:W-:Y:S01]  /*69e0*/  STL [R1+0x338], R18 ;  /* 0x0003381201007387 */ /* 0x000fe20000100800 */
[----:B------:R-:W-:-:S02]  /*69f0*/  @!P1 IMAD.IADD R3, R3, 0x1, -R0 ;  /* 0x0000000103039824 */ /* 0x000fc400078e0a00 */
[C---:B------:R-:W-:Y:S02]  /*6a00*/  VIADD R2, R5.reuse, 0x84 ;  /* 0x0000008405027836 */ /* 0x040fe40000000000 */
[----:B------:R-:W-:Y:S01]  /*6a10*/  @!P3 IMAD.MOV R17, RZ, RZ, -R17 ;  /* 0x000000ffff11b224 */ /* 0x000fe200078e0a11 */
[C---:B------:R-:W-:Y:S01]  /*6a20*/  ISETP.GT.U32.AND P1, PT, R0.reuse, R3, PT ;  /* 0x000000030000720c */ /* 0x040fe20003f24070 */
[----:B------:R-:W-:Y:S01]  /*6a30*/  IMAD R11, R0, R11, R6 ;  /* 0x0000000b000b7224 */ /* 0x000fe200078e0206 */
[----:B------:R-:W-:Y:S01]  /*6a40*/  IABS R9, R2 ;  /* 0x0000000200097213 */ /* 0x000fe20000000000 */
[----:B------:R-:W-:Y:S01]  /*6a50*/  @!P5 IMAD.MOV R16, RZ, RZ, -R16 ;  /* 0x000000ffff10d224 */ /* 0x000fe200078e0a10 */
[----:B------:R-:W-:Y:S01]  /*6a60*/  STL [R1+0x324], R17 ;  /* 0x0003241101007387 */ /* 0x000fe20000100800 */
[----:B------:R-:W-:Y:S01]  /*6a70*/  VIADD R6, R5, 0x83 ;  /* 0x0000008305067836 */ /* 0x000fe20000000000 */
[----:B------:R-:W-:Y:S01]  /*6a80*/  ISETP.GE.AND P5, PT, R2, RZ, PT ;  /* 0x000000ff0200720c */ /* 0x000fe20003fa6270 */
[----:B------:R-:W-:Y:S01]  /*6a90*/  @!P2 IMAD.IADD R15, R15, 0x1, -R0 ;  /* 0x000000010f0fa824 */ /* 0x000fe200078e0a00 */
[----:B------:R0:W-:Y:S01]  /*6aa0*/  STL [R1+0x320], R16 ;  /* 0x0003201001007387 */ /* 0x0001e20000100800 */
[----:B------:R-:W-:Y:S01]  /*6ab0*/  IMAD.HI.U32 R13, R10, R9, RZ ;  /* 0x000000090a0d7227 */ /* 0x000fe200078e00ff */
[----:B------:R-:W-:-:S02]  /*6ac0*/  ISETP.GE.AND P3, PT, R7, RZ, PT ;  /* 0x000000ff0700720c */ /* 0x000fc40003f66270 */
[C---:B------:R-:W-:Y:S01]  /*6ad0*/  ISETP.GT.U32.AND P2, PT, R0.reuse, R15, PT ;  /* 0x0000000f0000720c */ /* 0x040fe20003f44070 */
[----:B------:R-:W-:Y:S02]  /*6ae0*/  IMAD.MOV R13, RZ, RZ, -R13 ;  /* 0x000000ffff0d7224 */ /* 0x000fe400078e0a0d */
[----:B------:R-:W-:Y:S02]  /*6af0*/  IMAD.MOV.U32 R12, RZ, RZ, R14 ;  /* 0x000000ffff0c7224 */ /* 0x000fe400078e000e */
[----:B------:R-:W-:Y:S01]  /*6b00*/  @!P1 IMAD.IADD R3, R3, 0x1, -R0 ;  /* 0x0000000103039824 */ /* 0x000fe200078e0a00 */
[----:B0-----:R-:W-:Y:S01]  /*6b10*/  IABS R16, R6 ;  /* 0x0000000600107213 */ /* 0x001fe20000000000 */
[C---:B------:R-:W-:Y:S01]  /*6b20*/  IMAD R9, R0.reuse, R13, R9 ;  /* 0x0000000d00097224 */ /* 0x040fe200078e0209 */
[----:B------:R-:W-:Y:S01]  /*6b30*/  ISETP.GT.U32.AND P1, PT, R0, R11, PT ;  /* 0x0000000b0000720c */ /* 0x000fe20003f24070 */
[----:B------:R-:W-:Y:S01]  /*6b40*/  @!P4 IMAD.MOV R12, RZ, RZ, -R12 ;  /* 0x000000ffff0cc224 */ /* 0x000fe200078e0a0c */
[----:B------:R-:W-:Y:S01]  /*6b50*/  ISETP.GE.AND P4, PT, R6, RZ, PT ;  /* 0x000000ff0600720c */ /* 0x000fe20003f86270 */
[----:B------:R-:W-:-:S03]  /*6b60*/  IMAD.HI.U32 R2, R10, R16, RZ ;  /* 0x000000100a027227 */ /* 0x000fc600078e00ff */
[----:B------:R0:W-:Y:S01]  /*6b70*/  STL [R1+0x31c], R12 ;  /* 0x00031c0c01007387 */ /* 0x0001e20000100800 */
[----:B------:R-:W-:Y:S02]  /*6b80*/  IMAD.MOV R2, RZ, RZ, -R2 ;  /* 0x000000ffff027224 */ /* 0x000fe400078e0a02 */
[----:B------:R-:W-:Y:S01]  /*6b90*/  @!P2 IMAD.IADD R15, R15, 0x1, -R0 ;  /* 0x000000010f0fa824 */ /* 0x000fe200078e0a00 */
[C---:B------:R-:W-:Y:S01]  /*6ba0*/  ISETP.GT.U32.AND P2, PT, R0.reuse, R9, PT ;  /* 0x000000090000720c */ /* 0x040fe20003f44070 */
[C---:B------:R-:W-:Y:S02]  /*6bb0*/  IMAD R16, R0.reuse, R2, R16 ;  /* 0x0000000200107224 */ /* 0x040fe400078e0210 */
[----:B------:R-:W-:Y:S02]  /*6bc0*/  IMAD.MOV.U32 R17, RZ, RZ, R3 ;  /* 0x000000ffff117224 */ /* 0x000fe400078e0003 */
[C---:B------:R-:W-:Y:S02]  /*6bd0*/  VIADD R6, R5.reuse, 0x82 ;  /* 0x0000008205067836 */ /* 0x040fe40000000000 */
[----:B------:R-:W-:Y:S01]  /*6be0*/  @!P6 IMAD.MOV R17, RZ, RZ, -R17 ;  /* 0x000000ffff11e224 */ /* 0x000fe200078e0a11 */
[----:B------:R-:W-:Y:S01]  /*6bf0*/  ISETP.GT.U32.AND P6, PT, R0, R16, PT ;  /* 0x000000100000720c */ /* 0x000fe20003fc4070 */
[----:B0-----:R-:W-:Y:S01]  /*6c00*/  VIADD R12, R5, 0x81 ;  /* 0x00000081050c7836 */ /* 0x001fe20000000000 */
[----:B------:R-:W-:Y:S01]  /*6c10*/  IABS R7, R6 ;  /* 0x0000000600077213 */ /* 0x000fe20000000000 */
[----:B------:R-:W-:Y:S01]  /*6c20*/  IMAD.MOV.U32 R14, RZ, RZ, R15 ;  /* 0x000000ffff0e7224 */ /* 0x000fe200078e000f */
[----:B------:R-:W-:Y:S01]  /*6c30*/  STL [R1+0x318], R17 ;  /* 0x0003181101007387 */ /* 0x000fe20000100800 */
[----:B------:R-:W-:Y:S01]  /*6c40*/  @!P2 IMAD.IADD R9, R9, 0x1, -R0 ;  /* 0x000000010909a824 */ /* 0x000fe200078e0a00 */
[----:B------:R-:W-:Y:S01]  /*6c50*/  IABS R8, R12 ;  /* 0x0000000c00087213 */ /* 0x000fe20000000000 */
[----:B------:R-:W-:-:S03]  /*6c60*/  IMAD.HI.U32 R13, R10, R7, RZ ;  /* 0x000000070a0d7227 */ /* 0x000fc600078e00ff */
[----:B------:R-:W-:Y:S01]  /*6c70*/  ISETP.GT.U32.AND P2, PT, R0, R9, PT ;  /* 0x000000090000720c */ /* 0x000fe20003f44070 */
[----:B------:R-:W-:-:S04]  /*6c80*/  IMAD.HI.U32 R2, R10, R8, RZ ;  /* 0x000000080a027227 */ /* 0x000fc800078e00ff */
[----:B------:R-:W-:Y:S02]  /*6c90*/  IMAD.MOV R3, RZ, RZ, -R13 ;  /* 0x000000ffff037224 */ /* 0x000fe400078e0a0d */
[----:B------:R-:W-:Y:S02]  /*6ca0*/  @!P6 IMAD.IADD R16, R16, 0x1, -R0 ;  /* 0x000000011010e824 */ /* 0x000fe400078e0a00 */
[----:B------:R-:W-:Y:S02]  /*6cb0*/  IMAD.MOV R13, RZ, RZ, -R2 ;  /* 0x000000ffff0d7224 */ /* 0x000fe400078e0a02 */
[----:B------:R-:W-:Y:S01]  /*6cc0*/  @!P3 IMAD.MOV R14, RZ, RZ, -R14 ;  /* 0x000000ffff0eb224 */ /* 0x000fe200078e0a0e */
[C---:B------:R-:W-:Y:S01]  /*6cd0*/  ISETP.GT.U32.AND P6, PT, R0.reuse, R16, PT ;  /* 0x000000100000720c */ /* 0x040fe20003fc4070 */
[----:B------:R-:W-:Y:S01]  /*6ce0*/  IMAD R8, R0, R13, R8 ;  /* 0x0000000d00087224 */ /* 0x000fe200078e0208 */
[----:B------:R-:W-:Y:S01]  /*6cf0*/  ISETP.GE.AND P3, PT, R6, RZ, PT ;  /* 0x000000ff0600720c */ /* 0x000fe20003f66270 */
[----:B------:R-:W-:Y:S01]  /*6d00*/  VIADD R13, R5, 0x80 ;  /* 0x00000080050d7836 */ /* 0x000fe20000000000 */
[----:B------:R0:W-:Y:S01]  /*6d10*/  STL [R1+0x314], R14 ;  /* 0x0003140e01007387 */ /* 0x0001e20000100800 */
[----:B------:R-:W-:-:S02]  /*6d20*/  @!P1 IMAD.IADD R11, R11, 0x1, -R0 ;  /* 0x000000010b0b9824 */ /* 0x000fc400078e0a00 */
[C---:B------:R-:W-:Y:S01]  /*6d30*/  IMAD R2, R0.reuse, R3, R7 ;  /* 0x0000000300027224 */ /* 0x040fe200078e0207 */
[----:B------:R-:W-:Y:S01]  /*6d40*/  IABS R7, R13 ;  /* 0x0000000d00077213 */ /* 0x000fe20000000000 */
[----:B------:R-:W-:Y:S01]  /*6d50*/  @!P2 IMAD.IADD R9, R9, 0x1, -R0 ;  /* 0x000000010909a824 */ /* 0x000fe200078e0a00 */
[----:B------:R-:W-:Y:S01]  /*6d60*/  ISETP.GT.U32.AND P1, PT, R0, R11, PT ;  /* 0x0000000b0000720c */ /* 0x000fe20003f24070 */
[----:B------:R-:W-:Y:S01]  /*6d70*/  IMAD.HI.U32 R23, R10, R20, RZ ;  /* 0x000000140a177227 */ /* 0x000fe200078e00ff */
[----:B------:R-:W-:-:S03]  /*6d80*/  ISETP.GT.U32.AND P2, PT, R0, R2, PT ;  /* 0x000000020000720c */ /* 0x000fc60003f44070 */
[----:B0-----:R-:W-:Y:S02]  /*6d90*/  VIADD R14, R5, 0x7f ;  /* 0x0000007f050e7836 */ /* 0x001fe40000000000 */
[----:B------:R-:W-:-:S03]  /*6da0*/  IMAD.HI.U32 R17, R10, R7, RZ ;  /* 0x000000070a117227 */ /* 0x000fc600078e00ff */
[----:B------:R-:W-:Y:S01]  /*6db0*/  IABS R22, R14 ;  /* 0x0000000e00167213 */ /* 0x000fe20000000000 */
[----:B------:R-:W-:Y:S01]  /*6dc0*/  @!P6 IMAD.IADD R16, R16, 0x1, -R0 ;  /* 0x000000011010e824 */ /* 0x000fe200078e0a00 */
[----:B------:R-:W-:Y:S01]  /*6dd0*/  ISETP.GT.U32.AND P6, PT, R0, R8, PT ;  /* 0x000000080000720c */ /* 0x000fe20003fc4070 */
[----:B------:R-:W-:Y:S02]  /*6de0*/  IMAD.MOV R17, RZ, RZ, -R17 ;  /* 0x000000ffff117224 */ /* 0x000fe400078e0a11 */
[----:B------:R-:W-:-:S04]  /*6df0*/  IMAD.HI.U32 R21, R10, R22, RZ ;  /* 0x000000160a157227 */ /* 0x000fc800078e00ff */
[----:B------:R-:W-:Y:S02]  /*6e00*/  IMAD R7, R0, R17, R7 ;  /* 0x0000001100077224 */ /* 0x000fe400078e0207 */
[----:B------:R-:W-:Y:S02]  /*6e10*/  IMAD.MOV R21, RZ, RZ, -R21 ;  /* 0x000000ffff157224 */ /* 0x000fe400078e0a15 */
[--C-:B------:R-:W-:Y:S01]  /*6e20*/  @!P1 IMAD.IADD R11, R11, 0x1, -R0.reuse ;  /* 0x000000010b0b9824 */ /* 0x100fe200078e0a00 */
[----:B------:R-:W-:Y:S01]  /*6e30*/  ISETP.GE.AND P1, PT, R12, RZ, PT ;  /* 0x000000ff0c00720c */ /* 0x000fe20003f26270 */
[----:B------:R-:W-:Y:S01]  /*6e40*/  @!P2 IMAD.IADD R2, R2, 0x1, -R0 ;  /* 0x000000010202a824 */ /* 0x000fe200078e0a00 */
[C---:B------:R-:W-:Y:S01]  /*6e50*/  ISETP.GT.U32.AND P2, PT, R0.reuse, R7, PT ;  /* 0x000000070000720c */ /* 0x040fe20003f44070 */
[----:B------:R-:W-:Y:S02]  /*6e60*/  IMAD R21, R0, R21, R22 ;  /* 0x0000001500157224 */ /* 0x000fe400078e0216 */
[----:B------:R-:W-:-:S02]  /*6e70*/  VIADD R12, R5, 0x7d ;  /* 0x0000007d050c7836 */ /* 0x000fc40000000000 */
[----:B------:R-:W-:Y:S01]  /*6e80*/  @!P6 IMAD.IADD R8, R8, 0x1, -R0 ;  /* 0x000000010808e824 */ /* 0x000fe200078e0a00 */
[C---:B------:R-:W-:Y:S01]  /*6e90*/  ISETP.GT.U32.AND P6, PT, R0.reuse, R21, PT ;  /* 0x000000150000720c */ /* 0x040fe20003fc4070 */
[----:B------:R-:W-:Y:S01]  /*6ea0*/  IMAD.MOV.U32 R24, RZ, RZ, R11 ;  /* 0x000000ffff187224 */ /* 0x000fe200078e000b */
[----:B------:R-:W-:Y:S01]  /*6eb0*/  IABS R15, R12 ;  /* 0x0000000c000f7213 */ /* 0x000fe20000000000 */
[----:B------:R-:W-:Y:S02]  /*6ec0*/  VIADD R3, R5, 0x7c ;  /* 0x0000007c05037836 */ /* 0x000fe40000000000 */
[----:B------:R-:W-:Y:S02]  /*6ed0*/  IMAD.MOV R23, RZ, RZ, -R23 ;  /* 0x000000ffff177224 */ /* 0x000fe400078e0a17 */
[----:B------:R-:W-:Y:S01]  /*6ee0*/  @!P0 IMAD.MOV R24, RZ, RZ, -R24 ;  /* 0x000000ffff188224 */ /* 0x000fe200078e0a18 */
[----:B------:R-:W-:Y:S01]  /*6ef0*/  ISETP.GT.U32.AND P0, PT, R0, R2, PT ;  /* 0x000000020000720c */ /* 0x000fe20003f04070 */
[----:B------:R-:W-:Y:S01]  /*6f00*/  IMAD.HI.U32 R18, R10, R15, RZ ;  /* 0x0000000f0a127227 */ /* 0x000fe200078e00ff */
[----:B------:R-:W-:-:S02]  /*6f10*/  IABS R6, R3 ;  /* 0x0000000300067213 */ /* 0x000fc40000000000 */
[----:B------:R-:W-:Y:S01]  /*6f20*/  STL [R1+0x310], R24 ;  /* 0x0003101801007387 */ /* 0x000fe20000100800 */
[C---:B------:R-:W-:Y:S02]  /*6f30*/  IMAD R20, R0.reuse, R23, R20 ;  /* 0x0000001700147224 */ /* 0x040fe400078e0214 */
[----:B------:R-:W-:Y:S01]  /*6f40*/  @!P2 IMAD.IADD R7, R7, 0x1, -R0 ;  /* 0x000000010707a824 */ /* 0x000fe200078e0a00 */
[C---:B------:R-:W-:Y:S01]  /*6f50*/  ISETP.GT.U32.AND P2, PT, R0.reuse, R8, PT ;  /* 0x000000080000720c */ /* 0x040fe20003f44070 */
[----:B------:R-:W-:Y:S02]  /*6f60*/  IMAD.MOV R18, RZ, RZ, -R18 ;  /* 0x000000ffff127224 */ /* 0x000fe400078e0a12 */
[----:B------:R-:W-:Y:S01]  /*6f70*/  @!P4 IMAD.MOV R16, RZ, RZ, -R16 ;  /* 0x000000ffff10c224 */ /* 0x000fe200078e0a10 */
[----:B------:R-:W-:Y:S01]  /*6f80*/  ISETP.GT.U32.AND P4, PT, R0, R20, PT ;  /* 0x000000140000720c */ /* 0x000fe20003f84070 */
[----:B------:R-:W-:-:S04]  /*6f90*/  IMAD.HI.U32 R17, R10, R6, RZ ;  /* 0x000000060a117227 */ /* 0x000fc800078e00ff */
[----:B------:R-:W-:Y:S01]  /*6fa0*/  @!P6 IMAD.IADD R21, R21, 0x1, -R0 ;  /* 0x000000011515e824 */ /* 0x000fe200078e0a00 */
[C---:B------:R-:W-:Y:S01]  /*6fb0*/  ISETP.GT.U32.AND P6, PT, R0.reuse, R7, PT ;  /* 0x000000070000720c */ /* 0x040fe20003fc4070 */
[C---:B------:R-:W-:Y:S02]  /*6fc0*/  IMAD R15, R0.reuse, R18, R15 ;  /* 0x00000012000f7224 */ /* 0x040fe400078e020f */
[----:B------:R-:W-:Y:S02]  /*6fd0*/  IMAD.MOV.U32 R22, RZ, RZ, R9 ;  /* 0x000000ffff167224 */ /* 0x000fe400078e0009 */
[----:B------:R-:W-:Y:S02]  /*6fe0*/  IMAD.MOV R17, RZ, RZ, -R17 ;  /* 0x000000ffff117224 */ /* 0x000fe400078e0a11 */
[C---:B------:R-:W-:Y:S02]  /*6ff0*/  VIADD R18, R5.reuse, 0x7b ;  /* 0x0000007b05127836 */ /* 0x040fe40000000000 */
[----:B------:R-:W-:Y:S01]  /*7000*/  @!P5 IMAD.MOV R22, RZ, RZ, -R22 ;  /* 0x000000ffff16d224 */ /* 0x000fe200078e0a16 */
[----:B------:R-:W-:Y:S01]  /*7010*/  ISETP.GT.U32.AND P5, PT, R0, R21, PT ;  /* 0x000000150000720c */ /* 0x000fe20003fa4070 */
[----:B------:R-:W-:Y:S01]  /*7020*/  @!P0 IMAD.IADD R2, R2, 0x1, -R0 ;  /* 0x0000000102028824 */ /* 0x000fe200078e0a00 */
[C---:B------:R-:W-:Y:S01]  /*7030*/  ISETP.GT.U32.AND P0, PT, R0.reuse, R15, PT ;  /* 0x0000000f0000720c */ /* 0x040fe20003f04070 */
[----:B------:R-:W-:Y:S01]  /*7040*/  IMAD R6, R0, R17, R6 ;  /* 0x0000001100067224 */ /* 0x000fe200078e0206 */
[----:B------:R-:W-:Y:S01]  /*7050*/  IABS R11, R18 ;  /* 0x00000012000b7213 */ /* 0x000fe20000000000 */
[----:B------:R-:W-:Y:S01]  /*7060*/  VIADD R17, R5, 0x7a ;  /* 0x0000007a05117836 */ /* 0x000fe20000000000 */
[----:B------:R-:W-:Y:S01]  /*7070*/  STL [R1+0x30c], R22 ;  /* 0x00030c1601007387 */ /* 0x000fe20000100800 */
[--C-:B------:R-:W-:Y:S01]  /*7080*/  @!P2 IMAD.IADD R8, R8, 0x1, -R0.reuse ;  /* 0x000000010808a824 */ /* 0x100fe200078e0a00 */
[----:B------:R-:W-:Y:S01]  /*7090*/  ISETP.GE.AND P2, PT, R13, RZ, PT ;  /* 0x000000ff0d00720c */ /* 0x000fe20003f46270 */
[----:B------:R-:W-:Y:S01]  /*70a0*/  @!P4 IMAD.IADD R20, R20, 0x1, -R0 ;  /* 0x000000011414c824 */ /* 0x000fe200078e0a00 */
[----:B------:R-:W-:Y:S01]  /*70b0*/  IABS R9, R17 ;  /* 0x0000001100097213 */ /* 0x000fe20000000000 */
[----:B------:R-:W-:Y:S01]  /*70c0*/  IMAD.MOV.U32 R23, RZ, RZ, R2 ;  /* 0x000000ffff177224 */ /* 0x000fe200078e0002 */
[----:B------:R0:W-:Y:S01]  /*70d0*/  STL [R1+0x308], R16 ;  /* 0x0003081001007387 */ /* 0x0001e20000100800 */
[----:B------:R-:W-:Y:S01]  /*70e0*/  IMAD.HI.U32 R13, R10, R11, RZ ;  /* 0x0000000b0a0d7227 */ /* 0x000fe200078e00ff */
[----:B------:R-:W-:-:S03]  /*70f0*/  ISETP.GE.AND P4, PT, R19, RZ, PT ;  /* 0x000000ff1300720c */ /* 0x000fc60003f86270 */
[--C-:B------:R-:W-:Y:S01]  /*7100*/  @!P6 IMAD.IADD R7, R7, 0x1, -R0.reuse ;  /* 0x000000010707e824 */ /* 0x100fe200078e0a00 */
[C---:B------:R-:W-:Y:S01]  /*7110*/  ISETP.GT.U32.AND P6, PT, R0.reuse, R6, PT ;  /* 0x000000060000720c */ /* 0x040fe20003fc4070 */
[----:B------:R-:W-:Y:S01]  /*7120*/  @!P3 IMAD.MOV R23, RZ, RZ, -R23 ;  /* 0x000000ffff17b224 */ /* 0x000fe200078e0a17 */
[----:B------:R-:W-:Y:S01]  /*7130*/  ISETP.GT.U32.AND P3, PT, R0, R20, PT ;  /* 0x000000140000720c */ /* 0x000fe20003f64070 */
[----:B------:R-:W-:Y:S02]  /*7140*/  IMAD.MOV R13, RZ, RZ, -R13 ;  /* 0x000000ffff0d7224 */ /* 0x000fe400078e0a0d */
[----:B0-----:R-:W-:Y:S01]  /*7150*/  IMAD.HI.U32 R16, R10, R9, RZ ;  /* 0x000000090a107227 */ /* 0x001fe200078e00ff */
[----:B------:R-:W-:Y:S03]  /*7160*/  STL [R1+0x304], R23 ;  /* 0x0003041701007387 */ /* 0x000fe60000100800 */
[--C-:B------:R-:W-:Y:S01]  /*7170*/  @!P5 IMAD.IADD R21, R21, 0x1, -R0.reuse ;  /* 0x000000011515d824 */ /* 0x100fe200078e0a00 */
[----:B------:R-:W-:Y:S01]  /*7180*/  ISETP.GE.AND P5, PT, R14, RZ, PT ;  /* 0x000000ff0e00720c */ /* 0x000fe20003fa6270 */
[----:B------:R-:W-:Y:S01]  /*7190*/  @!P0 IMAD.IADD R15, R15, 0x1, -R0 ;  /* 0x000000010f0f8824 */ /* 0x000fe200078e0a00 */
[----:B------:R-:W-:Y:S01]  /*71a0*/  ISETP.GE.AND P0, PT, R12, RZ, PT ;  /* 0x000000ff0c00720c */ /* 0x000fe20003f06270 */
[----:B------:R-:W-:-:S02]  /*71b0*/  IMAD.MOV R16, RZ, RZ, -R16 ;  /* 0x000000ffff107224 */ /* 0x000fc400078e0a10 */
[C---:B------:R-:W-:Y:S02]  /*71c0*/  IMAD R11, R0.reuse, R13, R11 ;  /* 0x0000000d000b7224 */ /* 0x040fe400078e020b */
[----:B------:R-:W-:Y:S02]  /*71d0*/  IMAD.MOV.U32 R12, RZ, RZ, R7 ;  /* 0x000000ffff0c7224 */ /* 0x000fe400078e0007 */
[----:B------:R-:W-:Y:S02]  /*71e0*/  IMAD.MOV.U32 R22, RZ, RZ, R8 ;  /* 0x000000ffff167224 */ /* 0x000fe400078e0008 */
[C---:B------:R-:W-:Y:S02]  /*71f0*/  IMAD R9, R0.reuse, R16, R9 ;  /* 0x0000001000097224 */ /* 0x040fe400078e0209 */
[----:B------:R-:W-:Y:S01]  /*7200*/  @!P2 IMAD.MOV R12, RZ, RZ, -R12 ;  /* 0x000000ffff0ca224 */ /* 0x000fe200078e0a0c */
[----:B------:R-:W-:Y:S01]  /*7210*/  ISETP.GT.U32.AND P2, PT, R0, R11, PT ;  /* 0x0000000b0000720c */ /* 0x000fe20003f44070 */
[----:B------:R-:W-:Y:S01]  /*7220*/  @!P6 IMAD.IADD R6, R6, 0x1, -R0 ;  /* 0x000000010606e824 */ /* 0x000fe200078e0a00 */
[----:B------:R-:W-:Y:S01]  /*7230*/  ISETP.GT.U32.AND P6, PT, R0, R15, PT ;  /* 0x0000000f0000720c */ /* 0x000fe20003fc4070 */
[----:B------:R-:W-:-:S02]  /*7240*/  @!P1 IMAD.MOV R22, RZ, RZ, -R22 ;  /* 0x000000ffff169224 */ /* 0x000fc400078e0a16 */
[----:B------:R-:W-:Y:S01]  /*7250*/  VIADD R2, R5, 0x79 ;  /* 0x0000007905027836 */ /* 0x000fe20000000000 */
[----:B------:R-:W-:Y:S01]  /*7260*/  ISETP.GT.U32.AND P1, PT, R0, R6, PT ;  /* 0x000000060000720c */ /* 0x000fe20003f24070 */
[----:B------:R-:W-:Y:S01]  /*7270*/  IMAD.MOV.U32 R8, RZ, RZ, R21 ;  /* 0x000000ffff087224 */ /* 0x000fe200078e0015 */
[----:B------:R-:W-:Y:S01]  /*7280*/  STL [R1+0x300], R22 ;  /* 0x0003001601007387 */ /* 0x000fe20000100800 */
[----:B------:R-:W-:Y:S01]  /*7290*/  @!P3 IMAD.IADD R20, R20, 0x1, -R0 ;  /* 0x000000011414b824 */ /* 0x000fe200078e0a00 */
[----:B------:R-:W-:Y:S01]  /*72a0*/  ISETP.GT.U32.AND P3, PT, R0, R9, PT ;  /* 0x000000090000720c */ /* 0x000fe20003f64070 */
[----:B------:R-:W-:Y:S01]  /*72b0*/  @!P5 IMAD.MOV R8, RZ, RZ, -R8 ;  /* 0x000000ffff08d224 */ /* 0x000fe200078e0a08 */
[----:B------:R0:W-:Y:S01]  /*72c0*/  STL [R1+0x2fc], R12 ;  /* 0x0002fc0c01007387 */ /* 0x0001e20000100800 */
[----:B------:R-:W-:Y:S01]  /*72d0*/  ISETP.GE.AND P5, PT, R3, RZ, PT ;  /* 0x000000ff0300720c */ /* 0x000fe20003fa6270 */
[----:B------:R-:W-:Y:S01]  /*72e0*/  @!P2 IMAD.IADD R11, R11, 0x1, -R0 ;  /* 0x000000010b0ba824 */ /* 0x000fe200078e0a00 */
[----:B------:R-:W-:Y:S01]  /*72f0*/  ISETP.GE.AND P2, PT, R2, RZ, PT ;  /* 0x000000ff0200720c */ /* 0x000fe20003f46270 */
[----:B------:R1:W-:Y:S01]  /*7300*/  STL [R1+0x2f8], R8 ;  /* 0x0002f80801007387 */ /* 0x0003e20000100800 */
[----:B------:R-:W-:-:S02]  /*7310*/  VIADD R7, R5, 0x78 ;  /* 0x0000007805077836 */ /* 0x000fc40000000000 */
[--C-:B------:R-:W-:Y:S01]  /*7320*/  @!P6 IMAD.IADD R15, R15, 0x1, -R0.reuse ;  /* 0x000000010f0fe824 */ /* 0x100fe200078e0a00 */
[----:B------:R-:W-:Y:S01]  /*7330*/  ISETP.GE.AND P6, PT, R18, RZ, PT ;  /* 0x000000ff1200720c */ /* 0x000fe20003fc6270 */
[--C-:B------:R-:W-:Y:S01]  /*7340*/  @!P1 IMAD.IADD R6, R6, 0x1, -R0.reuse ;  /* 0x0000000106069824 */ /* 0x100fe200078e0a00 */
[----:B0-----:R-:W-:Y:S01]  /*7350*/  IABS R12, R2 ;  /* 0x00000002000c7213 */ /* 0x001fe20000000000 */
[----:B------:R-:W-:Y:S01]  /*7360*/  @!P3 IMAD.IADD R9, R9, 0x1, -R0 ;  /* 0x000000010909b824 */ /* 0x000fe200078e0a00 */
[----:B------:R-:W-:Y:S01]  /*7370*/  ISETP.GT.U32.AND P3, PT, R0, R11, PT ;  /* 0x0000000b0000720c */ /* 0x000fe20003f64070 */
[----:B------:R-:W-:Y:S01]  /*7380*/  IMAD.MOV.U32 R13, RZ, RZ, R15 ;  /* 0x000000ffff0d7224 */ /* 0x000fe200078e000f */
[----:B------:R-:W-:Y:S01]  /*7390*/  IABS R3, R7 ;  /* 0x0000000700037213 */ /* 0x000fe20000000000 */
[----:B-1----:R-:W-:Y:S01]  /*73a0*/  IMAD.HI.U32 R8, R10, R12, RZ ;  /* 0x0000000c0a087227 */ /* 0x002fe200078e00ff */
[----:B------:R-:W-:-:S03]  /*73b0*/  ISETP.GE.AND P1, PT, R17, RZ, PT ;  /* 0x000000ff1100720c */ /* 0x000fc60003f26270 */
[----:B------:R-:W-:Y:S02]  /*73c0*/  IMAD.MOV R8, RZ, RZ, -R8 ;  /* 0x000000ffff087224 */ /* 0x000fe400078e0a08 */
[----:B------:R-:W-:Y:S01]  /*73d0*/  @!P0 IMAD.MOV R13, RZ, RZ, -R13 ;  /* 0x000000ffff0d8224 */ /* 0x000fe200078e0a0d */
[C---:B------:R-:W-:Y:S01]  /*73e0*/  ISETP.GT.U32.AND P0, PT, R0.reuse, R9, PT ;  /* 0x000000090000720c */ /* 0x040fe20003f04070 */
[----:B------:R-:W-:Y:S02]  /*73f0*/  IMAD R12, R0, R8, R12 ;  /* 0x00000008000c7224 */ /* 0x000fe400078e020c */
[----:B------:R-:W-:-:S04]  /*7400*/  IMAD.HI.U32 R2, R10, R3, RZ ;  /* 0x000000030a027227 */ /* 0x000fc800078e00ff */
[----:B------:R-:W-:Y:S02]  /*7410*/  IMAD.MOV.U32 R14, RZ, RZ, R20 ;  /* 0x000000ffff0e7224 */ /* 0x000fe400078e0014 */
[----:B------:R-:W-:Y:S01]  /*7420*/  @!P5 IMAD.MOV R6, RZ, RZ, -R6 ;  /* 0x000000ffff06d224 */ /* 0x000fe200078e0a06 */
[C---:B------:R-:W-:Y:S01]  /*7430*/  ISETP.GT.U32.AND P5, PT, R0.reuse, R12, PT ;  /* 0x0000000c0000720c */ /* 0x040fe20003fa4070 */
[----:B------:R-:W-:Y:S01]  /*7440*/  @!P4 IMAD.MOV R14, RZ, RZ, -R14 ;  /* 0x000000ffff0ec224 */ /* 0x000fe200078e0a0e */
[----:B------:R-:W-:Y:S01]  /*7450*/  ISETP.GE.AND P4, PT, R7, RZ, PT ;  /* 0x000000ff0700720c */ /* 0x000fe20003f86270 */
[----:B------:R-:W-:Y:S02]  /*7460*/  IMAD.MOV R2, RZ, RZ, -R2 ;  /* 0x000000ffff027224 */ /* 0x000fe400078e0a02 */
[----:B------:R-:W-:Y:S01]  /*7470*/  @!P3 IMAD.IADD R11, R11, 0x1, -R0 ;  /* 0x000000010b0bb824 */ /* 0x000fe200078e0a00 */
[----:B------:R0:W-:Y:S01]  /*7480*/  STL [R1+0x2f4], R14 ;  /* 0x0002f40e01007387 */ /* 0x0001e20000100800 */
[----:B------:R-:W-:-:S02]  /*7490*/  IMAD R7, R0, R2, R3 ;  /* 0x0000000200077224 */ /* 0x000fc400078e0203 */
[----:B------:R-:W-:Y:S01]  /*74a0*/  VIADD R8, R5, 0x77 ;  /* 0x0000007705087836 */ /* 0x000fe20000000000 */
[----:B------:R1:W-:Y:S01]  /*74b0*/  STL [R1+0x2ec], R13 ;  /* 0x0002ec0d01007387 */ /* 0x0003e20000100800 */
[--C-:B------:R-:W-:Y:S01]  /*74c0*/  @!P0 IMAD.IADD R9, R9, 0x1, -R0.reuse ;  /* 0x0000000109098824 */ /* 0x100fe200078e0a00 */
[----:B------:R-:W-:Y:S01]  /*74d0*/  ISETP.GT.U32.AND P0, PT, R0, R7, PT ;  /* 0x000000070000720c */ /* 0x000fe20003f04070 */
[----:B------:R-:W-:Y:S01]  /*74e0*/  @!P5 IMAD.IADD R12, R12, 0x1, -R0 ;  /* 0x000000010c0cd824 */ /* 0x000fe200078e0a00 */
[----:B------:R-:W-:Y:S01]  /*74f0*/  ISETP.GE.AND P3, PT, R8, RZ, PT ;  /* 0x000000ff0800720c */ /* 0x000fe20003f66270 */
[----:B------:R2:W-:Y:S01]  /*7500*/  STL [R1+0x2e0], R6 ;  /* 0x0002e00601007387 */ /* 0x0005e20000100800 */
[----:B0-----:R-:W-:Y:S01]  /*7510*/  IMAD.MOV.U32 R14, RZ, RZ, R11 ;  /* 0x000000ffff0e7224 */ /* 0x001fe200078e000b */
[----:B------:R-:W-:Y:S01]  /*7520*/  IABS R8, R8 ;  /* 0x0000000800087213 */ /* 0x000fe20000000000 */
[----:B------:R-:W-:Y:S01]  /*7530*/  IMAD.MOV.U32 R15, RZ, RZ, R9 ;  /* 0x000000ffff0f7224 */ /* 0x000fe200078e0009 */
[----:B------:R-:W-:Y:S01]  /*7540*/  ISETP.GT.U32.AND P5, PT, R0, R12, PT ;  /* 0x0000000c0000720c */ /* 0x000fe20003fa4070 */
[----:B-1----:R-:W-:-:S02]  /*7550*/  VIADD R13, R5, 0x76 ;  /* 0x00000076050d7836 */ /* 0x002fc40000000000 */
[----:B------:R-:W-:Y:S02]  /*7560*/  @!P6 IMAD.MOV R14, RZ, RZ, -R14 ;  /* 0x000000ffff0ee224 */ /* 0x000fe400078e0a0e */
[----:B------:R-:W-:Y:S01]  /*7570*/  VIADD R3, R5, 0x75 ;  /* 0x0000007505037836 */ /* 0x000fe20000000000 */
[----:B------:R-:W-:Y:S01]  /*7580*/  IABS R2, R13 ;  /* 0x0000000d00027213 */ /* 0x000fe20000000000 */
[--C-:B------:R-:W-:Y:S01]  /*7590*/  @!P0 IMAD.IADD R7, R7, 0x1, -R0.reuse ;  /* 0x0000000107078824 */ /* 0x100fe200078e0a00 */
[----:B------:R0:W-:Y:S01]  /*75a0*/  STL [R1+0x2dc], R14 ;  /* 0x0002dc0e01007387 */ /* 0x0001e20000100800 */
[----:B------:R-:W-:Y:S01]  /*75b0*/  @!P1 IMAD.MOV R15, RZ, RZ, -R15 ;  /* 0x000000ffff0f9224 */ /* 0x000fe200078e0a0f */
[----:B--2---:R-:W-:Y:S01]  /*75c0*/  IABS R6, R3 ;  /* 0x0000000300067213 */ /* 0x004fe20000000000 */
[----:B------:R-:W-:Y:S01]  /*75d0*/  IMAD.HI.U32 R11, R10, R2, RZ ;  /* 0x000000020a0b7227 */ /* 0x000fe200078e00ff */
[----:B------:R-:W-:Y:S02]  /*75e0*/  ISETP.GT.U32.AND P0, PT, R0, R7, PT ;  /* 0x000000070000720c */ /* 0x000fe40003f04070 */
[----:B------:R-:W-:Y:S01]  /*75f0*/  ISETP.GE.AND P6, PT, R13, RZ, PT ;  /* 0x000000ff0d00720c */ /* 0x000fe20003fc6270 */
[----:B------:R-:W-:Y:S01]  /*7600*/  IMAD.MOV R9, RZ, RZ, -R11 ;  /* 0x000000ffff097224 */ /* 0x000fe200078e0a0b */
[----:B------:R1:W-:Y:S01]  /*7610*/  STL [R1+0x2d8], R15 ;  /* 0x0002d80f01007387 */ /* 0x0003e20000100800 */
[----:B------:R-:W-:Y:S01]  /*7620*/  @!P5 IMAD.IADD R12, R12, 0x1, -R0 ;  /* 0x000000010c0cd824 */ /* 0x000fe200078e0a00 */
[----:B------:R-:W-:Y:S01]  /*7630*/  ISETP.GE.AND P1, PT, R3, RZ, PT ;  /* 0x000000ff0300720c */ /* 0x000fe20003f26270 */
[----:B0-----:R-:W-:-:S04]  /*7640*/  IMAD.HI.U32 R14, R10, R8, RZ ;  /* 0x000000080a0e7227 */ /* 0x001fc800078e00ff */
[----:B------:R-:W-:Y:S02]  /*7650*/  IMAD.MOV R14, RZ, RZ, -R14 ;  /* 0x000000ffff0e7224 */ /* 0x000fe400078e0a0e */
[C---:B------:R-:W-:Y:S02]  /*7660*/  IMAD R2, R0.reuse, R9, R2 ;  /* 0x0000000900027224 */ /* 0x040fe400078e0202 */
[----:B------:R-:W-:Y:S02]  /*7670*/  IMAD R11, R0, R14, R8 ;  /* 0x0000000e000b7224 */ /* 0x000fe400078e0208 */
[----:B------:R-:W-:-:S03]  /*7680*/  IMAD.HI.U32 R13, R10, R6, RZ ;  /* 0x000000060a0d7227 */ /* 0x000fc600078e00ff */
[C---:B------:R-:W-:Y:S01]  /*7690*/  ISETP.GT.U32.AND P5, PT, R0.reuse, R11, PT ;  /* 0x0000000b0000720c */ /* 0x040fe20003fa4070 */
[----:B-1----:R-:W-:Y:S02]  /*76a0*/  VIADD R15, R5, 0x74 ;  /* 0x00000074050f7836 */ /* 0x002fe40000000000 */
[----:B------:R-:W-:Y:S01]  /*76b0*/  @!P0 IMAD.IADD R7, R7, 0x1, -R0 ;  /* 0x0000000107078824 */ /* 0x000fe200078e0a00 */
[C---:B------:R-:W-:Y:S01]  /*76c0*/  ISETP.GT.U32.AND P0, PT, R0.reuse, R2, PT ;  /* 0x000000020000720c */ /* 0x040fe20003f04070 */
[----:B------:R-:W-:Y:S01]  /*76d0*/  IMAD.MOV R13, RZ, RZ, -R13 ;  /* 0x000000ffff0d7224 */ /* 0x000fe200078e0a0d */
[----:B------:R-:W-:Y:S01]  /*76e0*/  IABS R17, R15 ;  /* 0x0000000f00117213 */ /* 0x000fe20000000000 */
[----:B------:R-:W-:Y:S02]  /*76f0*/  IMAD.MOV.U32 R18, RZ, RZ, R12 ;  /* 0x000000ffff127224 */ /* 0x000fe400078e000c */
[----:B------:R-:W-:Y:S02]  /*7700*/  IMAD R6, R0, R13, R6 ;  /* 0x0000000d00067224 */ /* 0x000fe400078e0206 */
[----:B------:R-:W-:-:S04]  /*7710*/  IMAD.HI.U32 R12, R10, R17, RZ ;  /* 0x000000110a0c7227 */ /* 0x000fc800078e00ff */
[----:B------:R-:W-:Y:S02]  /*7720*/  @!P5 IMAD.IADD R11, R11, 0x1, -R0 ;  /* 0x000000010b0bd824 */ /* 0x000fe400078e0a00 */
[----:B------:R-:W-:Y:S01]  /*7730*/  @!P2 IMAD.MOV R18, RZ, RZ, -R18 ;  /* 0x000000ffff12a224 */ /* 0x000fe200078e0a12 */
[C---:B------:R-:W-:Y:S01]  /*7740*/  ISETP.GT.U32.AND P2, PT, R0.reuse, R6, PT ;  /* 0x000000060000720c */ /* 0x040fe20003f44070 */
[----:B------:R-:W-:Y:S01]  /*7750*/  @!P4 IMAD.MOV R7, RZ, RZ, -R7 ;  /* 0x000000ffff07c224 */ /* 0x000fe200078e0a07 */
[----:B------:R-:W-:Y:S01]  /*7760*/  ISETP.GT.U32.AND P5, PT, R0, R11, PT ;  /* 0x0000000b0000720c */ /* 0x000fe20003fa4070 */
[----:B------:R-:W-:Y:S01]  /*7770*/  IMAD.MOV R12, RZ, RZ, -R12 ;  /* 0x000000ffff0c7224 */ /* 0x000fe200078e0a0c */
[----:B------:R-:W-:Y:S01]  /*7780*/  STL [R1+0x2d4], R18 ;  /* 0x0002d41201007387 */ /* 0x000fe20000100800 */
[--C-:B------:R-:W-:Y:S01]  /*7790*/  @!P0 IMAD.IADD R2, R2, 0x1, -R0.reuse ;  /* 0x0000000102028824 */ /* 0x100fe200078e0a00 */
[----:B------:R-:W-:Y:S01]  /*77a0*/  ISETP.GE.AND P4, PT, R15, RZ, PT ;  /* 0x000000ff0f00720c */ /* 0x000fe20003f86270 */
[C---:B------:R-:W-:Y:S01]  /*77b0*/  VIADD R3, R5.reuse, 0x73 ;  /* 0x0000007305037836 */ /* 0x040fe20000000000 */
[----:B------:R0:W-:Y:S01]  /*77c0*/  STL [R1+0x2d0], R7 ;  /* 0x0002d00701007387 */ /* 0x0001e20000100800 */
[C---:B------:R-:W-:Y:S01]  /*77d0*/  VIADD R8, R5.reuse, 0x72 ;  /* 0x0000007205087836 */ /* 0x040fe20000000000 */
[----:B------:R-:W-:Y:S01]  /*77e0*/  ISETP.GT.U32.AND P0, PT, R0, R2, PT ;  /* 0x000000020000720c */ /* 0x000fe20003f04070 */
[----:B------:R-:W-:Y:S01]  /*77f0*/  VIADD R9, R5, 0x71 ;  /* 0x0000007105097836 */ /* 0x000fe20000000000 */
[----:B------:R-:W-:Y:S01]  /*7800*/  IABS R16, R3 ;  /* 0x0000000300107213 */ /* 0x000fe20000000000 */
[--C-:B------:R-:W-:Y:S01]  /*7810*/  @!P2 IMAD.IADD R6, R6, 0x1, -R0.reuse ;  /* 0x000000010606a824 */ /* 0x100fe200078e0a00 */
[----:B------:R-:W-:Y:S01]  /*7820*/  IABS R13, R8 ;  /* 0x00000008000d7213 */ /* 0x000fe20000000000 */
[----:B------:R-:W-:Y:S01]  /*7830*/  @!P5 IMAD.IADD R11, R11, 0x1, -R0 ;  /* 0x000000010b0bd824 */ /* 0x000fe200078e0a00 */
[----:B------:R-:W-:Y:S01]  /*7840*/  IABS R14, R9 ;  /* 0x00000009000e7213 */ /* 0x000fe20000000000 */
[C---:B0-----:R-:W-:Y:S01]  /*7850*/  IMAD R7, R0.reuse, R12, R17 ;  /* 0x0000000c00077224 */ /* 0x041fe200078e0211 */
[----:B------:R-:W-:Y:S01]  /*7860*/  ISETP.GT.U32.AND P2, PT, R0, R6, PT ;  /* 0x000000060000720c */ /* 0x000fe20003f44070 */
[----:B------:R-:W-:-:S03]  /*7870*/  IMAD.HI.U32 R17, R10, R16, RZ ;  /* 0x000000100a117227 */ /* 0x000fc600078e00ff */
[----:B------:R-:W-:Y:S01]  /*7880*/  ISETP.GT.U32.AND P5, PT, R0, R7, PT ;  /* 0x000000070000720c */ /* 0x000fe20003fa4070 */
[----:B------:R-:W-:-:S04]  /*7890*/  IMAD.HI.U32 R15, R10, R13, RZ ;  /* 0x0000000d0a0f7227 */ /* 0x000fc800078e00ff */
[----:B------:R-:W-:Y:S02]  /*78a0*/  IMAD.MOV R17, RZ, RZ, -R17 ;  /* 0x000000ffff117224 */ /* 0x000fe400078e0a11 */
[----:B------:R-:W-:Y:S01]  /*78b0*/  @!P0 IMAD.IADD R2, R2, 0x1, -R0 ;  /* 0x0000000102028824 */ /* 0x000fe200078e0a00 */
[----:B------:R-:W-:Y:S01]  /*78c0*/  ISETP.GE.AND P0, PT, R3, RZ, PT ;  /* 0x000000ff0300720c */ /* 0x000fe20003f06270 */
[----:B------:R-:W-:Y:S02]  /*78d0*/  IMAD.MOV.U32 R12, RZ, RZ, R14 ;  /* 0x000000ffff0c7224 */ /* 0x000fe400078e000e */
[----:B------:R-:W-:Y:S02]  /*78e0*/  IMAD.MOV R15, RZ, RZ, -R15 ;  /* 0x000000ffff0f7224 */ /* 0x000fe400078e0a0f */
[----:B------:R-:W-:Y:S02]  /*78f0*/  IMAD R3, R0, R17, R16 ;  /* 0x0000001100037224 */ /* 0x000fe400078e0210 */
[----:B------:R-:W-:-:S02]  /*7900*/  IMAD.MOV.U32 R18, RZ, RZ, R11 ;  /* 0x000000ffff127224 */ /* 0x000fc400078e000b */
[----:B------:R-:W-:Y:S01]  /*7910*/  @!P5 IMAD.IADD R7, R7, 0x1, -R0 ;  /* 0x000000010707d824 */ /* 0x000fe200078e0a00 */
[----:B------:R-:W-:Y:S01]  /*7920*/  ISETP.GT.U32.AND P5, PT, R0, R3, PT ;  /* 0x000000030000720c */ /* 0x000fe20003fa4070 */
[----:B------:R-:W-:-:S04]  /*7930*/  IMAD.HI.U32 R14, R10, R12, RZ ;  /* 0x0000000c0a0e7227 */ /* 0x000fc800078e00ff */
[C---:B------:R-:W-:Y:S02]  /*7940*/  IMAD R13, R0.reuse, R15, R13 ;  /* 0x0000000f000d7224 */ /* 0x040fe400078e020d */
[----:B------:R-:W-:Y:S01]  /*7950*/  @!P3 IMAD.MOV R18, RZ, RZ, -R18 ;  /* 0x000000ffff12b224 */ /* 0x000fe200078e0a12 */
[----:B------:R-:W-:Y:S01]  /*7960*/  ISETP.GT.U32.AND P3, PT, R0, R7, PT ;  /* 0x000000070000720c */ /* 0x000fe20003f64070 */
[----:B------:R-:W-:Y:S02]  /*7970*/  IMAD.MOV R14, RZ, RZ, -R14 ;  /* 0x000000ffff0e7224 */ /* 0x000fe400078e0a0e */
[----:B------:R-:W-:Y:S01]  /*7980*/  @!P2 IMAD.IADD R6, R6, 0x1, -R0 ;  /* 0x000000010606a824 */ /* 0x000fe200078e0a00 */
[C---:B------:R-:W-:Y:S01]  /*7990*/  ISETP.GT.U32.AND P2, PT, R0.reuse, R13, PT ;  /* 0x0000000d0000720c */ /* 0x040fe20003f44070 */
[----:B------:R-:W-:Y:S01]  /*79a0*/  VIADD R15, R5, 0x70 ;  /* 0x00000070050f7836 */ /* 0x000fe20000000000 */
[----:B------:R-:W-:Y:S01]  /*79b0*/  STL [R1+0x2cc], R18 ;  /* 0x0002cc1201007387 */ /* 0x000fe20000100800 */
[----:B------:R-:W-:-:S02]  /*79c0*/  IMAD R12, R0, R14, R12 ;  /* 0x0000000e000c7224 */ /* 0x000fc400078e020c */
[----:B------:R-:W-:Y:S01]  /*79d0*/  IMAD.MOV.U32 R14, RZ, RZ, R6 ;  /* 0x000000ffff0e7224 */ /* 0x000fe200078e0006 */
[----:B------:R-:W-:Y:S01]  /*79e0*/  IABS R11, R15 ;  /* 0x0000000f000b7213 */ /* 0x000fe20000000000 */
[----:B------:R-:W-:Y:S01]  /*79f0*/  @!P6 IMAD.MOV R2, RZ, RZ, -R2 ;  /* 0x000000ffff02e224 */ /* 0x000fe200078e0a02 */
[----:B------:R-:W-:Y:S01]  /*7a00*/  ISETP.GE.AND P6, PT, R8, RZ, PT ;  /* 0x000000ff0800720c */ /* 0x000fe20003fc6270 */
[----:B------:R-:W-:Y:S02]  /*7a10*/  VIADD R16, R5, 0x6f ;  /* 0x0000006f05107836 */ /* 0x000fe40000000000 */
[----:B------:R-:W-:Y:S01]  /*7a20*/  @!P1 IMAD.MOV R14, RZ, RZ, -R14 ;  /* 0x000000ffff0e9224 */ /* 0x000fe200078e0a0e */
[----:B------:R0:W-:Y:S01]  /*7a30*/  STL [R1+0x2bc], R2 ;  /* 0x0002bc0201007387 */ /* 0x0001e20000100800 */
[--C-:B------:R-:W-:Y:S01]  /*7a40*/  @!P3 IMAD.IADD R7, R7, 0x1, -R0.reuse ;  /* 0x000000010707b824 */ /* 0x100fe200078e0a00 */
[----:B------:R-:W-:Y:S01]  /*7a50*/  ISETP.GT.U32.AND P1, PT, R0, R12, PT ;  /* 0x0000000c0000720c */ /* 0x000fe20003f24070 */
[--C-:B------:R-:W-:Y:S01]  /*7a60*/  @!P5 IMAD.IADD R3, R3, 0x1, -R0.reuse ;  /* 0x000000010303d824 */ /* 0x100fe200078e0a00 */
[----:B------:R-:W-:Y:S01]  /*7a70*/  IABS R6, R16 ;  /* 0x0000001000067213 */ /* 0x000fe20000000000 */
[----:B------:R1:W-:Y:S01]  /*7a80*/  STL [R1+0x2b8], R14 ;  /* 0x0002b80e01007387 */ /* 0x0003e20000100800 */
[----:B------:R-:W-:Y:S01]  /*7a90*/  @!P2 IMAD.IADD R13, R13, 0x1, -R0 ;  /* 0x000000010d0da824 */ /* 0x000fe200078e0a00 */
[----:B------:R-:W-:-:S02]  /*7aa0*/  ISETP.GE.AND P5, PT, R15, RZ, PT ;  /* 0x000000ff0f00720c */ /* 0x000fc40003fa6270 */
[----:B------:R-:W-:Y:S01]  /*7ab0*/  ISETP.GT.U32.AND P2, PT, R0, R3, PT ;  /* 0x000000030000720c */ /* 0x000fe20003f44070 */
[----:B0-----:R-:W-:Y:S01]  /*7ac0*/  IMAD.HI.U32 R2, R10, R11, RZ ;  /* 0x0000000b0a027227 */ /* 0x001fe200078e00ff */
[----:B------:R-:W-:-:S03]  /*7ad0*/  ISETP.GE.AND P3, PT, R9, RZ, PT ;  /* 0x000000ff0900720c */ /* 0x000fc60003f66270 */
[----:B------:R-:W-:Y:S02]  /*7ae0*/  IMAD.MOV R8, RZ, RZ, -R2 ;  /* 0x000000ffff087224 */ /* 0x000fe400078e0a02 */
[----:B-1----:R-:W-:Y:S02]  /*7af0*/  IMAD.MOV.U32 R14, RZ, RZ, R7 ;  /* 0x000000ffff0e7224 */ /* 0x002fe400078e0007 */
[----:B------:R-:W-:Y:S02]  /*7b00*/  IMAD.MOV.U32 R2, RZ, RZ, R6 ;  /* 0x000000ffff027224 */ /* 0x000fe400078e0006 */
[----:B------:R-:W-:Y:S01]  /*7b10*/  @!P4 IMAD.MOV R14, RZ, RZ, -R14 ;  /* 0x000000ffff0ec224 */ /* 0x000fe200078e0a0e */
[----:B------:R-:W-:Y:S01]  /*7b20*/  ISETP.GT.U32.AND P4, PT, R0, R13, PT ;  /* 0x0000000d0000720c */ /* 0x000fe20003f84070 */
[----:B------:R-:W-:-:S03]  /*7b30*/  IMAD.HI.U32 R6, R10, R2, RZ ;  /* 0x000000020a067227 */ /* 0x000fc600078e00ff */
[----:B------:R0:W-:Y:S01]  /*7b40*/  STL [R1+0x2b4], R14 ;  /* 0x0002b40e01007387 */ /* 0x0001e20000100800 */
[----:B------:R-:W-:Y:S02]  /*7b50*/  IMAD R8, R0, R8, R11 ;  /* 0x0000000800087224 */ /* 0x000fe400078e020b */
[----:B------:R-:W-:Y:S02]  /*7b60*/  @!P1 IMAD.IADD R12, R12, 0x1, -R0 ;  /* 0x000000010c0c9824 */ /* 0x000fe400078e0a00 */
[----:B------:R-:W-:Y:S02]  /*7b70*/  IMAD.MOV R6, RZ, RZ, -R6 ;  /* 0x000000ffff067224 */ /* 0x000fe400078e0a06 */
[----:B------:R-:W-:Y:S01]  /*7b80*/  @!P2 IMAD.IADD R3, R3, 0x1, -R0 ;  /* 0x000000010303a824 */ /* 0x000fe200078e0a00 */
[C---:B------:R-:W-:Y:S01]  /*7b90*/  ISETP.GT.U32.AND P1, PT, R0.reuse, R12, PT ;  /* 0x0000000c0000720c */ /* 0x040fe20003f24070 */
[C---:B------:R-:W-:Y:S01]  /*7ba0*/  IMAD R2, R0.reuse, R6, R2 ;  /* 0x0000000600027224 */ /* 0x040fe200078e0202 */
[----:B------:R-:W-:Y:S01]  /*7bb0*/  ISETP.GT.U32.AND P2, PT, R0, R8, PT ;  /* 0x000000080000720c */ /* 0x000fe20003f44070 */
[----:B------:R-:W-:-:S02]  /*7bc0*/  @!P4 IMAD.IADD R13, R13, 0x1, -R0 ;  /* 0x000000010d0dc824 */ /* 0x000fc400078e0a00 */
[C---:B0-----:R-:W-:Y:S01]  /*7bd0*/  VIADD R14, R5.reuse, 0x6e ;  /* 0x0000006e050e7836 */ /* 0x041fe20000000000 */
[----:B------:R-:W-:Y:S01]  /*7be0*/  ISETP.GT.U32.AND P4, PT, R0, R2, PT ;  /* 0x000000020000720c */ /* 0x000fe20003f84070 */
[C---:B------:R-:W-:Y:S02]  /*7bf0*/  VIADD R11, R5.reuse, 0x6d ;  /* 0x0000006d050b7836 */ /* 0x040fe40000000000 */
[----:B------:R-:W-:Y:S01]  /*7c00*/  VIADD R9, R5, 0x6c ;  /* 0x0000006c05097836 */ /* 0x000fe20000000000 */
[----:B------:R-:W-:Y:S01]  /*7c10*/  IABS R15, R14 ;  /* 0x0000000e000f7213 */ /* 0x000fe20000000000 */
[----:B------:R-:W-:Y:S01]  /*7c20*/  IMAD.MOV.U32 R18, RZ, RZ, R3 ;  /* 0x000000ffff127224 */ /* 0x000fe200078e0003 */
[----:B------:R-:W-:Y:S01]  /*7c30*/  IABS R6, R11 ;  /* 0x0000000b00067213 */ /* 0x000fe20000000000 */
[--C-:B------:R-:W-:Y:S01]  /*7c40*/  @!P1 IMAD.IADD R12, R12, 0x1, -R0.reuse ;  /* 0x000000010c0c9824 */ /* 0x100fe200078e0a00 */
[----:B------:R-:W-:Y:S01]  /*7c50*/  ISETP.GE.AND P1, PT, R16, RZ, PT ;  /* 0x000000ff1000720c */ /* 0x000fe20003f26270 */
[----:B------:R-:W-:Y:S01]  /*7c60*/  @!P2 IMAD.IADD R8, R8, 0x1, -R0 ;  /* 0x000000010808a824 */ /* 0x000fe200078e0a00 */
[----:B------:R-:W-:Y:S01]  /*7c70*/  IABS R7, R9 ;  /* 0x0000000900077213 */ /* 0x000fe20000000000 */
[----:B------:R-:W-:Y:S01]  /*7c80*/  IMAD.HI.U32 R16, R10, R15, RZ ;  /* 0x0000000f0a107227 */ /* 0x000fe200078e00ff */
[----:B------:R-:W-:-:S03]  /*7c90*/  ISETP.GE.AND P2, PT, R14, RZ, PT ;  /* 0x000000ff0e00720c */ /* 0x000fc60003f46270 */
[----:B------:R-:W-:-:S04]  /*7ca0*/  IMAD.HI.U32 R17, R10, R6, RZ ;  /* 0x000000060a117227 */ /* 0x000fc800078e00ff */
[----:B------:R-:W-:Y:S01]  /*7cb0*/  @!P4 IMAD.IADD R2, R2, 0x1, -R0 ;  /* 0x000000010202c824 */ /* 0x000fe200078e0a00 */
[C---:B------:R-:W-:Y:S01]  /*7cc0*/  ISETP.GT.U32.AND P4, PT, R0.reuse, R8, PT ;  /* 0x000000080000720c */ /* 0x040fe20003f84070 */
[----:B------:R-:W-:Y:S02]  /*7cd0*/  IMAD.MOV R16, RZ, RZ, -R16 ;  /* 0x000000ffff107224 */ /* 0x000fe400078e0a10 */
[----:B------:R-:W-:Y:S02]  /*7ce0*/  IMAD.MOV R17, RZ, RZ, -R17 ;  /* 0x000000ffff117224 */ /* 0x000fe400078e0a11 */
[C---:B------:R-:W-:Y:S02]  /*7cf0*/  IMAD R3, R0.reuse, R16, R15 ;  /* 0x0000001000037224 */ /* 0x040fe400078e020f */
[C---:B------:R-:W-:Y:S02]  /*7d00*/  IMAD R6, R0.reuse, R17, R6 ;  /* 0x0000001100067224 */ /* 0x040fe400078e0206 */
[----:B------:R-:W-:Y:S01]  /*7d10*/  @!P6 IMAD.MOV R13, RZ, RZ, -R13 ;  /* 0x000000ffff0de224 */ /* 0x000fe200078e0a0d */
[C---:B------:R-:W-:Y:S01]  /*7d20*/  ISETP.GT.U32.AND P6, PT, R0.reuse, R3, PT ;  /* 0x000000030000720c */ /* 0x040fe20003fc4070 */
[----:B------:R-:W-:Y:S01]  /*7d30*/  @!P3 IMAD.MOV R12, RZ, RZ, -R12 ;  /* 0x000000ffff0cb224 */ /* 0x000fe200078e0a0c */
[----:B------:R-:W-:Y:S01]  /*7d40*/  ISETP.GT.U32.AND P3, PT, R0, R6, PT ;  /* 0x000000060000720c */ /* 0x000fe20003f64070 */
[----:B------:R-:W-:-:S04]  /*7d50*/  IMAD.HI.U32 R14, R10, R7, RZ ;  /* 0x000000070a0e7227 */ /* 0x000fc800078e00ff */
[----:B------:R-:W-:Y:S01]  /*7d60*/  @!P0 IMAD.MOV R18, RZ, RZ, -R18 ;  /* 0x000000ffff128224 */ /* 0x000fe200078e0a12 */
[----:B------:R-:W-:Y:S01]  /*7d70*/  ISETP.GT.U32.AND P0, PT, R0, R2, PT ;  /* 0x000000020000720c */ /* 0x000fe20003f04070 */
[----:B------:R-:W-:Y:S01]  /*7d80*/  @!P4 IMAD.IADD R8, R8, 0x1, -R0 ;  /* 0x000000010808c824 */ /* 0x000fe200078e0a00 */
[----:B------:R-:W-:Y:S01]  /*7d90*/  ISETP.GE.AND P4, PT, R11, RZ, PT ;  /* 0x000000ff0b00720c */ /* 0x000fe20003f86270 */
[C---:B------:R-:W-:Y:S01]  /*7da0*/  VIADD R17, R5.reuse, 0x6b ;  /* 0x0000006b05117836 */ /* 0x040fe20000000000 */
[----:B------:R-:W-:Y:S01]  /*7db0*/  STL [R1+0x2a0], R18 ;  /* 0x0002a01201007387 */ /* 0x000fe20000100800 */
[----:B------:R-:W-:Y:S02]  /*7dc0*/  IMAD.MOV R14, RZ, RZ, -R14 ;  /* 0x000000ffff0e7224 */ /* 0x000fe400078e0a0e */
[----:B------:R-:W-:Y:S01]  /*7dd0*/  VIADD R11, R5, 0x6a ;  /* 0x0000006a050b7836 */ /* 0x000fe20000000000 */
[----:B------:R0:W-:Y:S01]  /*7de0*/  STL [R1+0x29c], R13 ;  /* 0x00029c0d01007387 */ /* 0x0001e20000100800 */
[----:B------:R-:W-:-:S02]  /*7df0*/  IMAD R7, R0, R14, R7 ;  /* 0x0000000e00077224 */ /* 0x000fc400078e0207 */
[--C-:B------:R-:W-:Y:S01]  /*7e00*/  @!P6 IMAD.IADD R3, R3, 0x1, -R0.reuse ;  /* 0x000000010303e824 */ /* 0x100fe200078e0a00 */
[----:B------:R-:W-:Y:S01]  /*7e10*/  IABS R14, R11 ;  /* 0x0000000b000e7213 */ /* 0x000fe20000000000 */
[----:B------:R-:W-:Y:S01]  /*7e20*/  @!P3 IMAD.IADD R6, R6, 0x1, -R0 ;  /* 0x000000010606b824 */ /* 0x000fe200078e0a00 */
[----:B------:R-:W-:Y:S01]  /*7e30*/  ISETP.GE.AND P6, PT, R9, RZ, PT ;  /* 0x000000ff0900720c */ /* 0x000fe20003fc6270 */
[----:B------:R-:W-:Y:S01]  /*7e40*/  IMAD.MOV.U32 R16, RZ, RZ, R8 ;  /* 0x000000ffff107224 */ /* 0x000fe200078e0008 */
[C---:B------:R-:W-:Y:S01]  /*7e50*/  ISETP.GT.U32.AND P3, PT, R0.reuse, R3, PT ;  /* 0x000000030000720c */ /* 0x040fe20003f64070 */
[----:B------:R-:W-:Y:S01]  /*7e60*/  IMAD.MOV.U32 R9, RZ, RZ, R14 ;  /* 0x000000ffff097224 */ /* 0x000fe200078e000e */
[----:B0-----:R-:W-:Y:S01]  /*7e70*/  IABS R13, R17 ;  /* 0x00000011000d7213 */ /* 0x001fe20000000000 */
[----:B------:R-:W-:Y:S01]  /*7e80*/  @!P5 IMAD.MOV R16, RZ, RZ, -R16 ;  /* 0x000000ffff10d224 */ /* 0x000fe200078e0a10 */
[----:B------:R-:W-:Y:S01]  /*7e90*/  ISETP.GT.U32.AND P5, PT, R0, R6, PT ;  /* 0x000000060000720c */ /* 0x000fe20003fa4070 */
[----:B------:R-:W-:Y:S01]  /*7ea0*/  @!P0 IMAD.IADD R2, R2, 0x1, -R0 ;  /* 0x0000000102028824 */ /* 0x000fe200078e0a00 */
[----:B------:R-:W-:Y:S01]  /*7eb0*/  ISETP.GT.U32.AND P0, PT, R0, R7, PT ;  /* 0x000000070000720c */ /* 0x000fe20003f04070 */
[C---:B------:R-:W-:Y:S01]  /*7ec0*/  IMAD.HI.U32 R15, R10.reuse, R13, RZ ;  /* 0x0000000d0a0f7227 */ /* 0x040fe200078e00ff */
[----:B------:R0:W-:Y:S03]  /*7ed0*/  STL [R1+0x298], R12 ;  /* 0x0002980c01007387 */ /* 0x0001e60000100800 */
[----:B------:R-:W-:Y:S01]  /*7ee0*/  IMAD.MOV R8, RZ, RZ, -R15 ;  /* 0x000000ffff087224 */ /* 0x000fe200078e0a0f */
[----:B------:R1:W-:Y:S01]  /*7ef0*/  STL [R1+0x294], R16 ;  /* 0x0002941001007387 */ /* 0x0003e20000100800 */
[----:B------:R-:W-:-:S04]  /*7f00*/  IMAD.HI.U32 R15, R10, R9, RZ ;  /* 0x000000090a0f7227 */ /* 0x000fc800078e00ff */
[----:B------:R-:W-:Y:S02]  /*7f10*/  IMAD.MOV R15, RZ, RZ, -R15 ;  /* 0x000000ffff0f7224 */ /* 0x000fe400078e0a0f */
[--C-:B------:R-:W-:Y:S02]  /*7f20*/  @!P5 IMAD.IADD R6, R6, 0x1, -R0.reuse ;  /* 0x000000010606d824 */ /* 0x100fe400078e0a00 */
[C---:B------:R-:W-:Y:S02]  /*7f30*/  IMAD R9, R0.reuse, R15, R9 ;  /* 0x0000000f00097224 */ /* 0x040fe400078e0209 */
[C---:B------:R-:W-:Y:S02]  /*7f40*/  IMAD R8, R0.reuse, R8, R13 ;  /* 0x0000000800087224 */ /* 0x040fe400078e020d */
[--C-:B------:R-:W-:Y:S01]  /*7f50*/  @!P0 IMAD.IADD R7, R7, 0x1, -R0.reuse ;  /* 0x0000000107078824 */ /* 0x100fe200078e0a00 */
[C---:B------:R-:W-:Y:S01]  /*7f60*/  ISETP.GT.U32.AND P5, PT, R0.reuse, R9, PT ;  /* 0x000000090000720c */ /* 0x040fe20003fa4070 */
[----:B------:R-:W-:Y:S01]  /*7f70*/  @!P3 IMAD.IADD R3, R3, 0x1, -R0 ;  /* 0x000000010303b824 */ /* 0x000fe200078e0a00 */
[C---:B------:R-:W-:Y:S01]  /*7f80*/  ISETP.GT.U32.AND P3, PT, R0.reuse, R8, PT ;  /* 0x000000080000720c */ /* 0x040fe20003f64070 */
[C---:B0-----:R-:W-:Y:S01]  /*7f90*/  VIADD R12, R5.reuse, 0x69 ;  /* 0x00000069050c7836 */ /* 0x041fe20000000000 */
[----:B------:R-:W-:Y:S01]  /*7fa0*/  ISETP.GT.U32.AND P0, PT, R0, R7, PT ;  /* 0x000000070000720c */ /* 0x000fe20003f04070 */
[----:B------:R-:W-:-:S02]  /*7fb0*/  VIADD R13, R5, 0x68 ;  /* 0x00000068050d7836 */ /* 0x000fc40000000000 */
[----:B------:R-:W-:Y:S01]  /*7fc0*/  @!P1 IMAD.MOV R2, RZ, RZ, -R2 ;  /* 0x000000ffff029224 */ /* 0x000fe200078e0a02 */
[----:B------:R-:W-:Y:S01]  /*7fd0*/  IABS R14, R12 ;  /* 0x0000000c000e7213 */ /* 0x000fe20000000000 */
[----:B------:R-:W-:Y:S01]  /*7fe0*/  VIADD R15, R5, 0x67 ;  /* 0x00000067050f7836 */ /* 0x000fe20000000000 */
[----:B-1----:R-:W-:Y:S01]  /*7ff0*/  IABS R16, R13 ;  /* 0x0000000d00107213 */ /* 0x002fe20000000000 */
[----:B------:R-:W-:Y:S01]  /*8000*/  @!P2 IMAD.MOV R3, RZ, RZ, -R3 ;  /* 0x000000ffff03a224 */ /* 0x000fe200078e0a03 */
[----:B------:R0:W-:Y:S01]  /*8010*/  STL [R1+0x290], R2 ;  /* 0x0002900201007387 */ /* 0x0001e20000100800 */
[----:B------:R-:W-:Y:S02]  /*8020*/  @!P5 IMAD.IADD R9, R9, 0x1, -R0 ;  /* 0x000000010909d824 */ /* 0x000fe400078e0a00 */
[----:B------:R-:W-:Y:S01]  /*8030*/  IMAD.HI.U32 R18, R10, R14, RZ ;  /* 0x0000000e0a127227 */ /* 0x000fe200078e00ff */
[----:B------:R1:W-:Y:S02]  /*8040*/  STL [R1+0x28c], R3 ;  /* 0x00028c0301007387 */ /* 0x0003e40000100800 */
[----:B------:R-:W-:Y:S01]  /*8050*/  ISETP.GT.U32.AND P1, PT, R0, R9, PT ;  /* 0x000000090000720c */ /* 0x000fe20003f24070 */
[----:B------:R-:W-:-:S04]  /*8060*/  IMAD.HI.U32 R19, R10, R16, RZ ;  /* 0x000000100a137227 */ /* 0x000fc800078e00ff */
[--C-:B------:R-:W-:Y:S01]  /*8070*/  @!P3 IMAD.IADD R8, R8, 0x1, -R0.reuse ;  /* 0x000000010808b824 */ /* 0x100fe200078e0a00 */
[----:B------:R-:W-:Y:S01]  /*8080*/  ISETP.GE.AND P3, PT, R11, RZ, PT ;  /* 0x000000ff0b00720c */ /* 0x000fe20003f66270 */
[----:B------:R-:W-:Y:S01]  /*8090*/  @!P0 IMAD.IADD R7, R7, 0x1, -R0 ;  /* 0x0000000107078824 */ /* 0x000fe200078e0a00 */
[----:B------:R-:W-:Y:S01]  /*80a0*/  ISETP.GE.AND P0, PT, R17, RZ, PT ;  /* 0x000000ff1100720c */ /* 0x000fe20003f06270 */
[----:B------:R-:W-:Y:S01]  /*80b0*/  IMAD.MOV R17, RZ, RZ, -R18 ;  /* 0x000000ffff117224 */ /* 0x000fe200078e0a12 */
[C---:B------:R-:W-:Y:S01]  /*80c0*/  ISETP.GT.U32.AND P5, PT, R0.reuse, R8, PT ;  /* 0x000000080000720c */ /* 0x040fe20003fa4070 */
[----:B------:R-:W-:Y:S01]  /*80d0*/  IMAD.MOV R19, RZ, RZ, -R19 ;  /* 0x000000ffff137224 */ /* 0x000fe200078e0a13 */
[----:B------:R-:W-:Y:S01]  /*80e0*/  IABS R18, R15 ;  /* 0x0000000f00127213 */ /* 0x000fe20000000000 */
[C---:B------:R-:W-:Y:S02]  /*80f0*/  IMAD R14, R0.reuse, R17, R14 ;  /* 0x00000011000e7224 */ /* 0x040fe400078e020e */
[----:B------:R-:W-:-:S02]  /*8100*/  IMAD R16, R0, R19, R16 ;  /* 0x0000001300107224 */ /* 0x000fc400078e0210 */
[----:B0-----:R-:W-:Y:S01]  /*8110*/  IMAD.MOV.U32 R2, RZ, RZ, R7 ;  /* 0x000000ffff027224 */ /* 0x001fe200078e0007 */
[C---:B------:R-:W-:Y:S01]  /*8120*/  ISETP.GT.U32.AND P2, PT, R0.reuse, R14, PT ;  /* 0x0000000e0000720c */ /* 0x040fe20003f44070 */
[----:B------:R-:W-:Y:S01]  /*8130*/  @!P1 IMAD.IADD R9, R9, 0x1, -R0 ;  /* 0x0000000109099824 */ /* 0x000fe200078e0a00 */
[----:B------:R-:W-:Y:S01]  /*8140*/  ISETP.GT.U32.AND P1, PT, R0, R16, PT ;  /* 0x000000100000720c */ /* 0x000fe20003f24070 */
[----:B-1----:R-:W-:-:S04]  /*8150*/  IMAD.HI.U32 R3, R10, R18, RZ ;  /* 0x000000120a037227 */ /* 0x002fc800078e00ff */
[----:B------:R-:W-:Y:S01]  /*8160*/  @!P4 IMAD.MOV R6, RZ, RZ, -R6 ;  /* 0x000000ffff06c224 */ /* 0x000fe200078e0a06 */
[----:B------:R-:W-:Y:S01]  /*8170*/  ISETP.GE.AND P4, PT, R12, RZ, PT ;  /* 0x000000ff0c00720c */ /* 0x000fe20003f86270 */
[----:B------:R-:W-:Y:S01]  /*8180*/  @!P6 IMAD.MOV R2, RZ, RZ, -R2 ;  /* 0x000000ffff02e224 */ /* 0x000fe200078e0a02 */
[----:B------:R-:W-:Y:S01]  /*8190*/  ISETP.GE.AND P6, PT, R13, RZ, PT ;  /* 0x000000ff0d00720c */ /* 0x000fe20003fc6270 */
[----:B------:R-:W-:Y:S01]  /*81a0*/  @!P5 IMAD.IADD R8, R8, 0x1, -R0 ;  /* 0x000000010808d824 */ /* 0x000fe200078e0a00 */
[----:B------:R0:W-:Y:S01]  /*81b0*/  STL [R1+0x284], R6 ;  /* 0x0002840601007387 */ /* 0x0001e20000100800 */
[----:B------:R-:W-:Y:S01]  /*81c0*/  IMAD.MOV R3, RZ, RZ, -R3 ;  /* 0x000000ffff037224 */ /* 0x000fe200078e0a03 */
[----:B------:R-:W-:Y:S01]  /*81d0*/  ISETP.GE.AND P5, PT, R15, RZ, PT ;  /* 0x000000ff0f00720c */ /* 0x000fe20003fa6270 */
[----:B------:R-:W-:Y:S01]  /*81e0*/  IMAD.MOV.U32 R7, RZ, RZ, R9 ;  /* 0x000000ffff077224 */ /* 0x000fe200078e0009 */
[----:B------:R1:W-:Y:S01]  /*81f0*/  STL [R1+0x280], R2 ;  /* 0x0002800201007387 */ /* 0x0003e20000100800 */
[----:B------:R-:W-:-:S02]  /*8200*/  IMAD R18, R0, R3, R18 ;  /* 0x0000000300127224 */ /* 0x000fc400078e0212 */
[----:B------:R-:W-:Y:S02]  /*8210*/  @!P2 IMAD.IADD R14, R14, 0x1, -R0 ;  /* 0x000000010e0ea824 */ /* 0x000fe400078e0a00 */
[----:B------:R-:W-:Y:S01]  /*8220*/  @!P3 IMAD.MOV R7, RZ, RZ, -R7 ;  /* 0x000000ffff07b224 */ /* 0x000fe200078e0a07 */
[C---:B------:R-:W-:Y:S01]  /*8230*/  ISETP.GT.U32.AND P3, PT, R0.reuse, R18, PT ;  /* 0x000000120000720c */ /* 0x040fe20003f64070 */
[----:B0-----:R-:W-:Y:S01]  /*8240*/  IMAD.MOV.U32 R6, RZ, RZ, R8 ;  /* 0x000000ffff067224 */ /* 0x001fe200078e0008 */
[----:B------:R-:W-:Y:S01]  /*8250*/  ISETP.GT.U32.AND P2, PT, R0, R14, PT ;  /* 0x0000000e0000720c */ /* 0x000fe20003f44070 */
[----:B------:R-:W-:Y:S02]  /*8260*/  @!P1 IMAD.IADD R16, R16, 0x1, -R0 ;  /* 0x0000000110109824 */ /* 0x000fe400078e0a00 */
[C---:B-1----:R-:W-:Y:S02]  /*8270*/  VIADD R2, R5.reuse, 0x66 ;  /* 0x0000006605027836 */ /* 0x042fe40000000000 */
[----:B------:R-:W-:Y:S01]  /*8280*/  @!P0 IMAD.MOV R6, RZ, RZ, -R6 ;  /* 0x000000ffff068224 */ /* 0x000fe200078e0a06 */
[----:B------:R-:W-:Y:S01]  /*8290*/  ISETP.GT.U32.AND P1, PT, R0, R16, PT ;  /* 0x000000100000720c */ /* 0x000fe20003f24070 */
[C---:B------:R-:W-:Y:S01]  /*82a0*/  VIADD R8, R5.reuse, 0x64 ;  /* 0x0000006405087836 */ /* 0x040fe20000000000 */
[----:B------:R-:W-:Y:S01]  /*82b0*/  IABS R13, R2 ;  /* 0x00000002000d7213 */ /* 0x000fe20000000000 */
[C---:B------:R-:W-:Y:S01]  /*82c0*/  VIADD R15, R5.reuse, 0x62 ;  /* 0x00000062050f7836 */ /* 0x040fe20000000000 */
[----:B------:R0:W-:Y:S01]  /*82d0*/  STL [R1+0x278], R6 ;  /* 0x0002780601007387 */ /* 0x0001e20000100800 */
[----:B------:R-:W-:Y:S01]  /*82e0*/  ISETP.GE.AND P0, PT, R2, RZ, PT ;  /* 0x000000ff0200720c */ /* 0x000fe20003f06270 */
[----:B------:R-:W-:Y:S01]  /*82f0*/  VIADD R2, R5, 0x65 ;  /* 0x0000006505027836 */ /* 0x000fe20000000000 */
[----:B------:R-:W-:Y:S01]  /*8300*/  IABS R3, R8 ;  /* 0x0000000800037213 */ /* 0x000fe20000000000 */
[--C-:B------:R-:W-:Y:S01]  /*8310*/  @!P3 IMAD.IADD R18, R18, 0x1, -R0.reuse ;  /* 0x000000011212b824 */ /* 0x100fe200078e0a00 */
[----:B------:R1:W-:Y:S01]  /*8320*/  STL [R1+0x274], R7 ;  /* 0x0002740701007387 */ /* 0x0003e20000100800 */
[----:B------:R-:W-:Y:S01]  /*8330*/  @!P2 IMAD.IADD R14, R14, 0x1, -R0 ;  /* 0x000000010e0ea824 */ /* 0x000fe200078e0a00 */
[----:B------:R-:W-:Y:S01]  /*8340*/  IABS R9, R2 ;  /* 0x0000000200097213 */ /* 0x000fe20000000000 */
[----:B------:R-:W-:Y:S01]  /*8350*/  IMAD.HI.U32 R11, R10, R3, RZ ;  /* 0x000000030a0b7227 */ /* 0x000fe200078e00ff */
[----:B------:R-:W-:-:S02]  /*8360*/  ISETP.GT.U32.AND P3, PT, R0, R18, PT ;  /* 0x000000120000720c */ /* 0x000fc40003f64070 */
[----:B------:R-:W-:Y:S01]  /*8370*/  ISETP.GE.AND P2, PT, R2, RZ, PT ;  /* 0x000000ff0200720c */ /* 0x000fe20003f46270 */
[----:B0-----:R-:W-:-:S04]  /*8380*/  IMAD.HI.U32 R6, R10, R13, RZ ;  /* 0x0000000d0a067227 */ /* 0x001fc800078e00ff */
[----:B------:R-:W-:Y:S02]  /*8390*/  IMAD.MOV R6, RZ, RZ, -R6 ;  /* 0x000000ffff067224 */ /* 0x000fe400078e0a06 */
[----:B------:R-:W-:Y:S02]  /*83a0*/  @!P1 IMAD.IADD R16, R16, 0x1, -R0 ;  /* 0x0000000110109824 */ /* 0x000fe400078e0a00 */
[----:B------:R-:W-:Y:S02]  /*83b0*/  IMAD R13, R0, R6, R13 ;  /* 0x00000006000d7224 */ /* 0x000fe400078e020d */
[----:B------:R-:W-:-:S03]  /*83c0*/  IMAD.HI.U32 R6, R10, R9, RZ ;  /* 0x000000090a067227 */ /* 0x000fc600078e00ff */
[----:B------:R-:W-:Y:S01]  /*83d0*/  ISETP.GT.U32.AND P1, PT, R0, R13, PT ;  /* 0x0000000d0000720c */ /* 0x000fe20003f24070 */
[----:B------:R-:W-:Y:S02]  /*83e0*/  IMAD.MOV.U32 R12, RZ, RZ, R14 ;  /* 0x000000ffff0c7224 */ /* 0x000fe400078e000e */
[----:B------:R-:W-:Y:S02]  /*83f0*/  IMAD.MOV R6, RZ, RZ, -R6 ;  /* 0x000000ffff067224 */ /* 0x000fe400078e0a06 */
[----:B------:R-:W-:Y:S01]  /*8400*/  @!P4 IMAD.MOV R12, RZ, RZ, -R12 ;  /* 0x000000ffff0cc224 */ /* 0x000fe200078e0a0c */
[----:B------:R-:W-:Y:S01]  /*8410*/  ISETP.GE.AND P4, PT, R8, RZ, PT ;  /* 0x000000ff0800720c */ /* 0x000fe20003f86270 */
[----:B------:R-:W-:Y:S02]  /*8420*/  VIADD R2, R5, 0x63 ;  /* 0x0000006305027836 */ /* 0x000fe40000000000 */
[----:B------:R-:W-:Y:S01]  /*8430*/  IMAD R9, R0, R6, R9 ;  /* 0x0000000600097224 */ /* 0x000fe200078e0209 */
[----:B------:R0:W-:Y:S01]  /*8440*/  STL [R1+0x270], R12 ;  /* 0x0002700c01007387 */ /* 0x0001e20000100800 */
[--C-:B------:R-:W-:Y:S01]  /*8450*/  @!P3 IMAD.IADD R18, R18, 0x1, -R0.reuse ;  /* 0x000000011212b824 */ /* 0x100fe200078e0a00 */
[----:B-1----:R-:W-:Y:S01]  /*8460*/  IABS R7, R2 ;  /* 0x0000000200077213 */ /* 0x002fe20000000000 */
[----:B------:R-:W-:Y:S01]  /*8470*/  @!P1 IMAD.IADD R13, R13, 0x1, -R0 ;  /* 0x000000010d0d9824 */ /* 0x000fe200078e0a00 */
[----:B------:R-:W-:Y:S01]  /*8480*/  ISETP.GT.U32.AND P3, PT, R0, R9, PT ;  /* 0x000000090000720c */ /* 0x000fe20003f64070 */
[----:B------:R-:W-:-:S02]  /*8490*/  IMAD.MOV R11, RZ, RZ, -R11 ;  /* 0x000000ffff0b7224 */ /* 0x000fc400078e0a0b */
[----:B------:R-:W-:Y:S01]  /*84a0*/  IMAD.MOV.U32 R6, RZ, RZ, R18 ;  /* 0x000000ffff067224 */ /* 0x000fe200078e0012 */
[C---:B------:R-:W-:Y:S01]  /*84b0*/  ISETP.GT.U32.AND P1, PT, R0.reuse, R13, PT ;  /* 0x0000000d0000720c */ /* 0x040fe20003f24070 */
[C---:B------:R-:W-:Y:S02]  /*84c0*/  IMAD R3, R0.reuse, R11, R3 ;  /* 0x0000000b00037224 */ /* 0x040fe400078e0203 */
[----:B0-----:R-:W-:Y:S02]  /*84d0*/  IMAD.MOV.U32 R12, RZ, RZ, R16 ;  /* 0x000000ffff0c7224 */ /* 0x001fe400078e0010 */
[----:B------:R-:W-:Y:S01]  /*84e0*/  @!P5 IMAD.MOV R6, RZ, RZ, -R6 ;  /* 0x000000ffff06d224 */ /* 0x000fe200078e0a06 */
[----:B------:R-:W-:Y:S01]  /*84f0*/  ISETP.GT.U32.AND P5, PT, R0, R3, PT ;  /* 0x000000030000720c */ /* 0x000fe20003fa4070 */
[----:B------:R-:W-:Y:S01]  /*8500*/  @!P6 IMAD.MOV R12, RZ, RZ, -R12 ;  /* 0x000000ffff0ce224 */ /* 0x000fe200078e0a0c */
[----:B------:R-:W-:Y:S01]  /*8510*/  ISETP.GE.AND P6, PT, R2, RZ, PT ;  /* 0x000000ff0200720c */ /* 0x000fe20003fc6270 */
[----:B------:R-:W-:-:S03]  /*8520*/  IMAD.HI.U32 R2, R10, R7, RZ ;  /* 0x000000070a027227 */ /* 0x000fc600078e00ff */
[----:B------:R0:W-:Y:S01]  /*8530*/  STL [R1+0x264], R12 ;  /* 0x0002640c01007387 */ /* 0x0001e20000100800 */
[----:B------:R-:W-:Y:S02]  /*8540*/  IMAD.MOV R2, RZ, RZ, -R2 ;  /* 0x000000ffff027224 */ /* 0x000fe400078e0a02 */
[--C-:B------:R-:W-:Y:S01]  /*8550*/  @!P3 IMAD.IADD R9, R9, 0x1, -R0.reuse ;  /* 0x000000010909b824 */ /* 0x100fe200078e0a00 */
[----:B------:R1:W-:Y:S01]  /*8560*/  STL [R1+0x26c], R6 ;  /* 0x00026c0601007387 */ /* 0x0003e20000100800 */
[C---:B------:R-:W-:Y:S02]  /*8570*/  IMAD R7, R0.reuse, R2, R7 ;  /* 0x0000000200077224 */ /* 0x040fe400078e0207 */
[----:B------:R-:W-:Y:S01]  /*8580*/  VIADD R11, R5, 0x61 ;  /* 0x00000061050b7836 */ /* 0x000fe20000000000 */
[C---:B------:R-:W-:Y:S01]  /*8590*/  ISETP.GT.U32.AND P3, PT, R0.reuse, R9, PT ;  /* 0x000000090000720c */ /* 0x040fe20003f64070 */
[--C-:B------:R-:W-:Y:S01]  /*85a0*/  @!P1 IMAD.IADD R13, R13, 0x1, -R0.reuse ;  /* 0x000000010d0d9824 */ /* 0x100fe200078e0a00 */
[C---:B------:R-:W-:Y:S01]  /*85b0*/  ISETP.GT.U32.AND P1, PT, R0.reuse, R7, PT ;  /* 0x000000070000720c */ /* 0x040fe20003f24070 */
[----:B------:R-:W-:Y:S01]  /*85c0*/  @!P5 IMAD.IADD R3, R3, 0x1, -R0 ;  /* 0x000000010303d824 */ /* 0x000fe200078e0a00 */
[----:B0-----:R-:W-:Y:S01]  /*85d0*/  IABS R12, R15 ;  /* 0x0000000f000c7213 */ /* 0x001fe20000000000 */
[----:B------:R-:W-:Y:S01]  /*85e0*/  IMAD.MOV.U32 R16, RZ, RZ, R13 ;  /* 0x000000ffff107224 */ /* 0x000fe200078e000d */
[----:B-1----:R-:W-:Y:S01]  /*85f0*/  IABS R6, R11 ;  /* 0x0000000b00067213 */ /* 0x002fe20000000000 */
[----:B------:R-:W-:Y:S01]  /*8600*/  VIADD R2, R5, 0x60 ;  /* 0x0000006005027836 */ /* 0x000fe20000000000 */
[----:B------:R-:W-:Y:S01]  /*8610*/  ISETP.GT.U32.AND P5, PT, R0, R3, PT ;  /* 0x000000030000720c */ /* 0x000fe20003fa4070 */
[----:B------:R-:W-:-:S03]  /*8620*/  IMAD.HI.U32 R14, R10, R12, RZ ;  /* 0x0000000c0a0e7227 */ /* 0x000fc600078e00ff */
[----:B------:R-:W-:Y:S01]  /*8630*/  IABS R8, R2 ;  /* 0x0000000200087213 */ /* 0x000fe20000000000 */
[----:B------:R-:W-:-:S04]  /*8640*/  IMAD.HI.U32 R13, R10, R6, RZ ;  /* 0x000000060a0d7227 */ /* 0x000fc800078e00ff */
[----:B------:R-:W-:Y:S02]  /*8650*/  IMAD.MOV R13, RZ, RZ, -R13 ;  /* 0x000000ffff0d7224 */ /* 0x000fe400078e0a0d */
[--C-:B------:R-:W-:Y:S01]  /*8660*/  @!P3 IMAD.IADD R9, R9, 0x1, -R0.reuse ;  /* 0x000000010909b824 */ /* 0x100fe200078e0a00 */
[----:B------:R-:W-:Y:S01]  /*8670*/  ISETP.GE.AND P3, PT, R11, RZ, PT ;  /* 0x000000ff0b00720c */ /* 0x000fe20003f66270 */
[----:B------:R-:W-:Y:S02]  /*8680*/  @!P1 IMAD.IADD R7, R7, 0x1, -R0 ;  /* 0x0000000107079824 */ /* 0x000fe400078e0a00 */
[----:B------:R-:W-:Y:S02]  /*8690*/  IMAD.MOV R14, RZ, RZ, -R14 ;  /* 0x000000ffff0e7224 */ /* 0x000fe400078e0a0e */
[C---:B------:R-:W-:Y:S01]  /*86a0*/  IMAD R6, R0.reuse, R13, R6 ;  /* 0x0000000d00067224 */ /* 0x040fe200078e0206 */
[----:B------:R-:W-:Y:S01]  /*86b0*/  ISETP.GT.U32.AND P1, PT, R0, R7, PT ;  /* 0x000000070000720c */ /* 0x000fe20003f24070 */
[----:B------:R-:W-:-:S02]  /*86c0*/  IMAD.MOV.U32 R17, RZ, RZ, R9 ;  /* 0x000000ffff117224 */ /* 0x000fc400078e0009 */
[C---:B------:R-:W-:Y:S02]  /*86d0*/  IMAD R12, R0.reuse, R14, R12 ;  /* 0x0000000e000c7224 */ /* 0x040fe400078e020c */
[----:B------:R-:W-:Y:S01]  /*86e0*/  @!P2 IMAD.MOV R17, RZ, RZ, -R17 ;  /* 0x000000ffff11a224 */ /* 0x000fe200078e0a11 */
[C---:B------:R-:W-:Y:S01]  /*86f0*/  ISETP.GT.U32.AND P2, PT, R0.reuse, R6, PT ;  /* 0x000000060000720c */ /* 0x040fe20003f44070 */
[----:B------:R-:W-:Y:S01]  /*8700*/  @!P0 IMAD.MOV R16, RZ, RZ, -R16 ;  /* 0x000000ffff108224 */ /* 0x000fe200078e0a10 */
[----:B------:R-:W-:Y:S01]  /*8710*/  ISETP.GE.AND P0, PT, R15, RZ, PT ;  /* 0x000000ff0f00720c */ /* 0x000fe20003f06270 */
[----:B------:R-:W-:Y:S01]  /*8720*/  @!P5 IMAD.IADD R3, R3, 0x1, -R0 ;  /* 0x000000010303d824 */ /* 0x000fe200078e0a00 */
[----:B------:R-:W-:Y:S01]  /*8730*/  ISETP.GT.U32.AND P5, PT, R0, R12, PT ;  /* 0x0000000c0000720c */ /* 0x000fe20003fa4070 */
[----:B------:R-:W-:Y:S01]  /*8740*/  IMAD.HI.U32 R15, R10, R8, RZ ;  /* 0x000000080a0f7227 */ /* 0x000fe200078e00ff */
[----:B------:R0:W-:Y:S03]  /*8750*/  STL [R1+0x268], R16 ;  /* 0x0002681001007387 */ /* 0x0001e60000100800 */
[----:B------:R-:W-:Y:S01]  /*8760*/  IMAD.MOV R11, RZ, RZ, -R15 ;  /* 0x000000ffff0b7224 */ /* 0x000fe200078e0a0f */
[----:B------:R1:W-:Y:S01]  /*8770*/  STL [R1+0x254], R17 ;  /* 0x0002541101007387 */ /* 0x0003e20000100800 */
[----:B------:R-:W-:-:S02]  /*8780*/  VIADD R15, R5, 0x5e ;  /* 0x0000005e050f7836 */ /* 0x000fc40000000000 */
[--C-:B------:R-:W-:Y:S02]  /*8790*/  @!P1 IMAD.IADD R7, R7, 0x1, -R0.reuse ;  /* 0x0000000107079824 */ /* 0x100fe400078e0a00 */
[----:B------:R-:W-:Y:S02]  /*87a0*/  VIADD R9, R5, 0x5f ;  /* 0x0000005f05097836 */ /* 0x000fe40000000000 */
[----:B0-----:R-:W-:Y:S02]  /*87b0*/  IMAD.MOV.U32 R16, RZ, RZ, R3 ;  /* 0x000000ffff107224 */ /* 0x001fe400078e0003 */
[----:B------:R-:W-:Y:S01]  /*87c0*/  @!P2 IMAD.IADD R6, R6, 0x1, -R0 ;  /* 0x000000010606a824 */ /* 0x000fe200078e0a00 */
[----:B------:R-:W-:Y:S01]  /*87d0*/  IABS R3, R9 ;  /* 0x0000000900037213 */ /* 0x000fe20000000000 */
[----:B------:R-:W-:Y:S01]  /*87e0*/  @!P4 IMAD.MOV R16, RZ, RZ, -R16 ;  /* 0x000000ffff10c224 */ /* 0x000fe200078e0a10 */
[----:B------:R-:W-:Y:S01]  /*87f0*/  ISETP.GE.AND P4, PT, R2, RZ, PT ;  /* 0x000000ff0200720c */ /* 0x000fe20003f86270 */
[----:B------:R-:W-:Y:S01]  /*8800*/  IMAD.MOV.U32 R14, RZ, RZ, R7 ;  /* 0x000000ffff0e7224 */ /* 0x000fe200078e0007 */
[----:B------:R-:W-:Y:S01]  /*8810*/  IABS R2, R15 ;  /* 0x0000000f00027213 */ /* 0x000fe20000000000 */
[----:B------:R-:W-:Y:S01]  /*8820*/  IMAD R8, R0, R11, R8 ;  /* 0x0000000b00087224 */ /* 0x000fe200078e0208 */
[----:B------:R0:W-:Y:S01]  /*8830*/  STL [R1+0x25c], R16 ;  /* 0x00025c1001007387 */ /* 0x0001e20000100800 */
[----:B------:R-:W-:Y:S01]  /*8840*/  @!P5 IMAD.IADD R12, R12, 0x1, -R0 ;  /* 0x000000010c0cd824 */ /* 0x000fe200078e0a00 */
[----:B------:R-:W-:Y:S01]  /*8850*/  ISETP.GE.AND P5, PT, R9, RZ, PT ;  /* 0x000000ff0900720c */ /* 0x000fe20003fa6270 */
[----:B------:R-:W-:Y:S01]  /*8860*/  @!P6 IMAD.MOV R14, RZ, RZ, -R14 ;  /* 0x000000ffff0ee224 */ /* 0x000fe200078e0a0e */
[----:B------:R-:W-:Y:S01]  /*8870*/  ISETP.GT.U32.AND P6, PT, R0, R6, PT ;  /* 0x000000060000720c */ /* 0x000fe20003fc4070 */
[----:B------:R-:W-:Y:S01]  /*8880*/  IMAD.HI.U32 R11, R10, R2, RZ ;  /* 0x000000020a0b7227 */ /* 0x000fe200078e00ff */
[----:B------:R-:W-:-:S02]  /*8890*/  ISETP.GT.U32.AND P1, PT, R0, R8, PT ;  /* 0x000000080000720c */ /* 0x000fc40003f24070 */
[----:B------:R-:W-:Y:S01]  /*88a0*/  ISETP.GT.U32.AND P2, PT, R0, R12, PT ;  /* 0x0000000c0000720c */ /* 0x000fe20003f44070 */
[----:B------:R-:W-:Y:S01]  /*88b0*/  IMAD.HI.U32 R9, R10, R3, RZ ;  /* 0x000000030a097227 */ /* 0x000fe200078e00ff */
[----:B------:R2:W-:Y:S03]  /*88c0*/  STL [R1+0x260], R14 ;  /* 0x0002600e01007387 */ /* 0x0005e60000100800 */
[----:B------:R-:W-:Y:S02]  /*88d0*/  IMAD.MOV R11, RZ, RZ, -R11 ;  /* 0x000000ffff0b7224 */ /* 0x000fe400078e0a0b */
[----:B------:R-:W-:Y:S02]  /*88e0*/  IMAD.MOV R9, RZ, RZ, -R9 ;  /* 0x000000ffff097224 */ /* 0x000fe400078e0a09 */
[C---:B------:R-:W-:Y:S02]  /*88f0*/  IMAD R2, R0.reuse, R11, R2 ;  /* 0x0000000b00027224 */ /* 0x040fe400078e0202 */
[----:B------:R-:W-:-:S02]  /*8900*/  IMAD R3, R0, R9, R3 ;  /* 0x0000000900037224 */ /* 0x000fc400078e0203 */
[--C-:B------:R-:W-:Y:S01]  /*8910*/  @!P6 IMAD.IADD R6, R6, 0x1, -R0.reuse ;  /* 0x000000010606e824 */ /* 0x100fe200078e0a00 */
[----:B------:R-:W-:Y:S01]  /*8920*/  ISETP.GT.U32.AND P6, PT, R0, R2, PT ;  /* 0x000000020000720c */ /* 0x000fe20003fc4070 */
[--C-:B------:R-:W-:Y:S02]  /*8930*/  @!P1 IMAD.IADD R8, R8, 0x1, -R0.reuse ;  /* 0x0000000108089824 */ /* 0x100fe400078e0a00 */
[----:B------:R-:W-:Y:S01]  /*8940*/  @!P2 IMAD.IADD R12, R12, 0x1, -R0 ;  /* 0x000000010c0ca824 */ /* 0x000fe200078e0a00 */
[C---:B------:R-:W-:Y:S01]  /*8950*/  ISETP.GT.U32.AND P2, PT, R0.reuse, R3, PT ;  /* 0x000000030000720c */ /* 0x040fe20003f44070 */
[C---:B------:R-:W-:Y:S01]  /*8960*/  VIADD R13, R5.reuse, 0x5d ;  /* 0x0000005d050d7836 */ /* 0x040fe20000000000 */
[----:B------:R-:W-:Y:S01]  /*8970*/  ISETP.GT.U32.AND P1, PT, R0, R8, PT ;  /* 0x000000080000720c */ /* 0x000fe20003f24070 */
[C---:B------:R-:W-:Y:S02]  /*8980*/  VIADD R9, R5.reuse, 0x5c ;  /* 0x0000005c05097836 */ /* 0x040fe40000000000 */
[----:B-1----:R-:W-:Y:S01]  /*8990*/  IMAD.MOV.U32 R17, RZ, RZ, R12 ;  /* 0x000000ffff117224 */ /* 0x002fe200078e000c */
[----:B------:R-:W-:Y:S01]  /*89a0*/  IABS R7, R13 ;  /* 0x0000000d00077213 */ /* 0x000fe20000000000 */
[----:B------:R-:W-:Y:S01]  /*89b0*/  VIADD R11, R5, 0x5b ;  /* 0x0000005b050b7836 */ /* 0x000fe20000000000 */
[----:B0-----:R-:W-:Y:S01]  /*89c0*/  IABS R16, R9 ;  /* 0x0000000900107213 */ /* 0x001fe20000000000 */
[----:B------:R-:W-:-:S02]  /*89d0*/  @!P6 IMAD.IADD R2, R2, 0x1, -R0 ;  /* 0x000000010202e824 */ /* 0x000fc400078e0a00 */
[----:B--2---:R-:W-:-:S03]  /*89e0*/  IMAD.HI.U32 R14, R10, R7, RZ ;  /* 0x000000070a0e7227 */ /* 0x004fc600078e00ff */
[----:B------:R-:W-:Y:S01]  /*89f0*/  ISETP.GT.U32.AND P6, PT, R0, R2, PT ;  /* 0x000000020000720c */ /* 0x000fe20003fc4070 */
[----:B------:R-:W-:Y:S02]  /*8a00*/  IMAD.MOV.U32 R12, RZ, RZ, R16 ;  /* 0x000000ffff0c7224 */ /* 0x000fe400078e0010 */
[----:B------:R-:W-:Y:S01]  /*8a10*/  @!P2 IMAD.IADD R3, R3, 0x1, -R0 ;  /* 0x000000010303a824 */ /* 0x000fe200078e0a00 */
[----:B------:R-:W-:Y:S01]  /*8a20*/  ISETP.GE.AND P2, PT, R13, RZ, PT ;  /* 0x000000ff0d00720c */ /* 0x000fe20003f46270 */
[----:B------:R-:W-:Y:S02]  /*8a30*/  IMAD.MOV R14, RZ, RZ, -R14 ;  /* 0x000000ffff0e7224 */ /* 0x000fe400078e0a0e */
[----:B------:R-:W-:-:S04]  /*8a40*/  IMAD.HI.U32 R13, R10, R12, RZ ;  /* 0x0000000c0a0d7227 */ /* 0x000fc800078e00ff */
[----:B------:R-:W-:Y:S01]  /*8a50*/  @!P1 IMAD.IADD R8, R8, 0x1, -R0 ;  /* 0x0000000108089824 */ /* 0x000fe200078e0a00 */
[----:B------:R-:W-:Y:S01]  /*8a60*/  ISETP.GE.AND P1, PT, R15, RZ, PT ;  /* 0x000000ff0f00720c */ /* 0x000fe20003f26270 */
[C---:B------:R-:W-:Y:S01]  /*8a70*/  IMAD R7, R0.reuse, R14, R7 ;  /* 0x0000000e00077224 */ /* 0x040fe200078e0207 */
[----:B------:R-:W-:Y:S01]  /*8a80*/  IABS R15, R11 ;  /* 0x0000000b000f7213 */ /* 0x000fe20000000000 */
[----:B------:R-:W-:Y:S02]  /*8a90*/  IMAD.MOV R13, RZ, RZ, -R13 ;  /* 0x000000ffff0d7224 */ /* 0x000fe400078e0a0d */
[----:B------:R-:W-:Y:S01]  /*8aa0*/  @!P4 IMAD.MOV R8, RZ, RZ, -R8 ;  /* 0x000000ffff08c224 */ /* 0x000fe200078e0a08 */
[----:B------:R-:W-:Y:S01]  /*8ab0*/  ISETP.GE.AND P4, PT, R9, RZ, PT ;  /* 0x000000ff0900720c */ /* 0x000fe20003f86270 */
[----:B------:R-:W-:Y:S01]  /*8ac0*/  @!P0 IMAD.MOV R17, RZ, RZ, -R17 ;  /* 0x000000ffff118224 */ /* 0x000fe200078e0a11 */
[C---:B------:R-:W-:Y:S01]  /*8ad0*/  ISETP.GT.U32.AND P0, PT, R0.reuse, R3, PT ;  /* 0x000000030000720c */ /* 0x040fe20003f04070 */
[----:B------:R-:W-:Y:S01]  /*8ae0*/  @!P3 IMAD.MOV R6, RZ, RZ, -R6 ;  /* 0x000000ffff06b224 */ /* 0x000fe200078e0a06 */
[C---:B------:R-:W-:Y:S01]  /*8af0*/  ISETP.GT.U32.AND P3, PT, R0.reuse, R7, PT ;  /* 0x000000070000720c */ /* 0x040fe20003f64070 */
[----:B------:R-:W-:Y:S01]  /*8b00*/  IMAD R9, R0, R13, R12 ;  /* 0x0000000d00097224 */ /* 0x000fe200078e020c */
[----:B------:R-:W-:Y:S01]  /*8b10*/  STL [R1+0x258], R17 ;  /* 0x0002581101007387 */ /* 0x000fe20000100800 */
[----:B------:R-:W-:-:S02]  /*8b20*/  @!P6 IMAD.IADD R2, R2, 0x1, -R0 ;  /* 0x000000010202e824 */ /* 0x000fc400078e0a00 */
[----:B------:R-:W-:Y:S01]  /*8b30*/  IMAD.HI.U32 R14, R10, R15, RZ ;  /* 0x0000000f0a0e7227 */ /* 0x000fe200078e00ff */
[----:B------:R-:W-:Y:S01]  /*8b40*/  ISETP.GT.U32.AND P6, PT, R0, R9, PT ;  /* 0x000000090000720c */ /* 0x000fe20003fc4070 */
[----:B------:R-:W-:Y:S02]  /*8b50*/  STL [R1+0x250], R6 ;  /* 0x0002500601007387 */ /* 0x000fe40000100800 */
[----:B------:R-:W-:Y:S02]  /*8b60*/  IMAD.MOV R14, RZ, RZ, -R14 ;  /* 0x000000ffff0e7224 */ /* 0x000fe400078e0a0e */
[--C-:B------:R-:W-:Y:S01]  /*8b70*/  @!P0 IMAD.IADD R3, R3, 0x1, -R0.reuse ;  /* 0x0000000103038824 */ /* 0x100fe200078e0a00 */
[----:B------:R-:W-:Y:S01]  /*8b80*/  ISETP.GE.AND P0, PT, R11, RZ, PT ;  /* 0x000000ff0b00720c */ /* 0x000fe20003f06270 */
[----:B------:R-:W-:Y:S01]  /*8b90*/  VIADD R12, R5, 0x5a ;  /* 0x0000005a050c7836 */ /* 0x000fe20000000000 */
[----:B------:R0:W-:Y:S01]  /*8ba0*/  STL [R1+0x23c], R8 ;  /* 0x00023c0801007387 */ /* 0x0001e20000100800 */
[----:B------:R-:W-:-:S02]  /*8bb0*/  @!P3 IMAD.IADD R7, R7, 0x1, -R0 ;  /* 0x000000010707b824 */ /* 0x000fc400078e0a00 */
[C---:B------:R-:W-:Y:S02]  /*8bc0*/  IMAD R18, R0.reuse, R14, R15 ;  /* 0x0000000e00127224 */ /* 0x040fe400078e020f */
[----:B------:R-:W-:Y:S01]  /*8bd0*/  VIADD R11, R5, 0x59 ;  /* 0x00000059050b7836 */ /* 0x000fe20000000000 */
[C---:B------:R-:W-:Y:S01]  /*8be0*/  ISETP.GT.U32.AND P3, PT, R0.reuse, R7, PT ;  /* 0x000000070000720c */ /* 0x040fe20003f64070 */
[----:B------:R-:W-:Y:S02]  /*8bf0*/  IMAD.MOV.U32 R16, RZ, RZ, R3 ;  /* 0x000000ffff107224 */ /* 0x000fe400078e0003 */
[----:B------:R-:W-:Y:S01]  /*8c00*/  @!P6 IMAD.IADD R9, R9, 0x1, -R0 ;  /* 0x000000010909e824 */ /* 0x000fe200078e0a00 */
[----:B0-----:R-:W-:Y:S01]  /*8c10*/  IABS R8, R12 ;  /* 0x0000000c00087213 */ /* 0x001fe20000000000 */
[----:B------:R-:W-:Y:S01]  /*8c20*/  @!P5 IMAD.MOV R16, RZ, RZ, -R16 ;  /* 0x000000ffff10d224 */ /* 0x000fe200078e0a10 */
[----:B------:R-:W-:Y:S01]  /*8c30*/  IABS R17, R11 ;  /* 0x0000000b00117213 */ /* 0x000fe20000000000 */
[----:B------:R-:W-:Y:S01]  /*8c40*/  IMAD.MOV.U32 R13, RZ, RZ, R2 ;  /* 0x000000ffff0d7224 */ /* 0x000fe200078e0002 */
[----:B------:R-:W-:Y:S01]  /*8c50*/  ISETP.GT.U32.AND P5, PT, R0, R18, PT ;  /* 0x000000120000720c */ /* 0x000fe20003fa4070 */
[----:B------:R-:W-:Y:S01]  /*8c60*/  IMAD.HI.U32 R3, R10, R8, RZ ;  /* 0x000000080a037227 */ /* 0x000fe200078e00ff */
[----:B------:R-:W-:Y:S01]  /*8c70*/  ISETP.GT.U32.AND P6, PT, R0, R9, PT ;  /* 0x000000090000720c */ /* 0x000fe20003fc4070 */
[----:B------:R0:W-:Y:S02]  /*8c80*/  STL [R1+0x204], R16 ;  /* 0x0002041001007387 */ /* 0x0001e40000100800 */
[----:B------:R-:W-:-:S04]  /*8c90*/  IMAD.HI.U32 R2, R10, R17, RZ ;  /* 0x000000110a027227 */ /* 0x000fc800078e00ff */
[----:B------:R-:W-:Y:S02]  /*8ca0*/  IMAD.MOV R3, RZ, RZ, -R3 ;  /* 0x000000ffff037224 */ /* 0x000fe400078e0a03 */
[----:B------:R-:W-:Y:S02]  /*8cb0*/  IMAD.MOV R2, RZ, RZ, -R2 ;  /* 0x000000ffff027224 */ /* 0x000fe400078e0a02 */
[----:B------:R-:W-:Y:S01]  /*8cc0*/  @!P3 IMAD.IADD R7, R7, 0x1, -R0 ;  /* 0x000000010707b824 */ /* 0x000fe200078e0a00 */
[----:B------:R-:W-:Y:S01]  /*8cd0*/  ISETP.GE.AND P3, PT, R11, RZ, PT ;  /* 0x000000ff0b00720c */ /* 0x000fe20003f66270 */
[----:B------:R-:W-:Y:S02]  /*8ce0*/  IMAD R8, R0, R3, R8 ;  /* 0x0000000300087224 */ /* 0x000fe400078e0208 */
[----:B------:R-:W-:Y:S02]  /*8cf0*/  @!P5 IMAD.IADD R18, R18, 0x1, -R0 ;  /* 0x000000011212d824 */ /* 0x000fe400078e0a00 */
[----:B------:R-:W-:-:S02]  /*8d00*/  IMAD R17, R0, R2, R17 ;  /* 0x0000000200117224 */ /* 0x000fc400078e0211 */
[----:B------:R-:W-:Y:S01]  /*8d10*/  @!P6 IMAD.IADD R9, R9, 0x1, -R0 ;  /* 0x000000010909e824 */ /* 0x000fe200078e0a00 */
[C---:B------:R-:W-:Y:S01]  /*8d20*/  ISETP.GT.U32.AND P6, PT, R0.reuse, R8, PT ;  /* 0x000000080000720c */ /* 0x040fe20003fc4070 */
[----:B------:R-:W-:Y:S01]  /*8d30*/  IMAD.MOV.U32 R14, RZ, RZ, R7 ;  /* 0x000000ffff0e7224 */ /* 0x000fe200078e0007 */
[C---:B------:R-:W-:Y:S01]  /*8d40*/  ISETP.GT.U32.AND P5, PT, R0.reuse, R18, PT ;  /* 0x000000120000720c */ /* 0x040fe20003fa4070 */
[C---:B------:R-:W-:Y:S02]  /*8d50*/  VIADD R6, R5.reuse, 0x58 ;  /* 0x0000005805067836 */ /* 0x040fe40000000000 */
[----:B------:R-:W-:Y:S01]  /*8d60*/  @!P2 IMAD.MOV R14, RZ, RZ, -R14 ;  /* 0x000000ffff0ea224 */ /* 0x000fe200078e0a0e */
[----:B------:R-:W-:Y:S01]  /*8d70*/  ISETP.GT.U32.AND P2, PT, R0, R17, PT ;  /* 0x000000110000720c */ /* 0x000fe20003f44070 */
[C---:B------:R-:W-:Y:S01]  /*8d80*/  VIADD R2, R5.reuse, 0x57 ;  /* 0x0000005705027836 */ /* 0x040fe20000000000 */
[----:B------:R-:W-:Y:S01]  /*8d90*/  IABS R15, R6 ;  /* 0x00000006000f7213 */ /* 0x000fe20000000000 */
[----:B------:R-:W-:Y:S01]  /*8da0*/  @!P1 IMAD.MOV R13, RZ, RZ, -R13 ;  /* 0x000000ffff0d9224 */ /* 0x000fe200078e0a0d */
[----:B------:R-:W-:Y:S01]  /*8db0*/  ISETP.GE.AND P1, PT, R12, RZ, PT ;  /* 0x000000ff0c00720c */ /* 0x000fe20003f26270 */
[----:B0-----:R-:W-:Y:S01]  /*8dc0*/  VIADD R16, R5, 0x55 ;  /* 0x0000005505107836 */ /* 0x001fe20000000000 */
[----:B------:R-:W-:Y:S01]  /*8dd0*/  IABS R7, R2 ;  /* 0x0000000200077213 */ /* 0x000fe20000000000 */
[----:B------:R-:W-:Y:S01]  /*8de0*/  @!P6 IMAD.IADD R8, R8, 0x1, -R0 ;  /* 0x000000010808e824 */ /* 0x000fe200078e0a00 */
[----:B------:R0:W-:Y:S01]  /*8df0*/  STL [R1+0x208], R13 ;  /* 0x0002080d01007387 */ /* 0x0001e20000100800 */
[----:B------:R-:W-:-:S03]  /*8e00*/  IMAD.HI.U32 R3, R10, R15, RZ ;  /* 0x0000000f0a037227 */ /* 0x000fc600078e00ff */
[----:B------:R-:W-:Y:S01]  /*8e10*/  ISETP.GT.U32.AND P6, PT, R0, R8, PT ;  /* 0x000000080000720c */ /* 0x000fe20003fc4070 */
[--C-:B------:R-:W-:Y:S01]  /*8e20*/  @!P5 IMAD.IADD R18, R18, 0x1, -R0.reuse ;  /* 0x000000011212d824 */ /* 0x100fe200078e0a00 */
[----:B------:R-:W-:Y:S01]  /*8e30*/  ISETP.GE.AND P5, PT, R2, RZ, PT ;  /* 0x000000ff0200720c */ /* 0x000fe20003fa6270 */
[----:B------:R-:W-:Y:S01]  /*8e40*/  @!P2 IMAD.IADD R17, R17, 0x1, -R0 ;  /* 0x000000011111a824 */ /* 0x000fe200078e0a00 */
[----:B------:R1:W-:Y:S01]  /*8e50*/  STL [R1+0x218], R14 ;  /* 0x0002180e01007387 */ /* 0x0003e20000100800 */
[----:B------:R-:W-:Y:S02]  /*8e60*/  IMAD.MOV R3, RZ, RZ, -R3 ;  /* 0x000000ffff037224 */ /* 0x000fe400078e0a03 */
[----:B------:R-:W-:Y:S01]  /*8e70*/  IMAD.MOV.U32 R2, RZ, RZ, R7 ;  /* 0x000000ffff027224 */ /* 0x000fe200078e0007 */
[C---:B------:R-:W-:Y:S01]  /*8e80*/  ISETP.GT.U32.AND P2, PT, R0.reuse, R17, PT ;  /* 0x000000110000720c */ /* 0x040fe20003f44070 */
[----:B0-----:R-:W-:Y:S02]  /*8e90*/  IMAD.MOV.U32 R13, RZ, RZ, R9 ;  /* 0x000000ffff0d7224 */ /* 0x001fe400078e0009 */
[----:B------:R-:W-:-:S02]  /*8ea0*/  IMAD R15, R0, R3, R15 ;  /* 0x00000003000f7224 */ /* 0x000fc400078e020f */
[----:B------:R-:W-:Y:S02]  /*8eb0*/  VIADD R7, R5, 0x56 ;  /* 0x0000005605077836 */ /* 0x000fe40000000000 */
[----:B------:R-:W-:-:S03]  /*8ec0*/  IMAD.HI.U32 R3, R10, R2, RZ ;  /* 0x000000020a037227 */ /* 0x000fc600078e00ff */
[----:B------:R-:W-:Y:S01]  /*8ed0*/  IABS R12, R7 ;  /* 0x00000007000c7213 */ /* 0x000fe20000000000 */
[----:B------:R-:W-:Y:S01]  /*8ee0*/  @!P4 IMAD.MOV R13, RZ, RZ, -R13 ;  /* 0x000000ffff0dc224 */ /* 0x000fe200078e0a0d */
[----:B------:R-:W-:Y:S01]  /*8ef0*/  ISETP.GE.AND P4, PT, R6, RZ, PT ;  /* 0x000000ff0600720c */ /* 0x000fe20003f86270 */
[----:B------:R-:W-:Y:S02]  /*8f00*/  IMAD.MOV R3, RZ, RZ, -R3 ;  /* 0x000000ffff037224 */ /* 0x000fe400078e0a03 */
[----:B------:R-:W-:Y:S01]  /*8f10*/  @!P6 IMAD.IADD R8, R8, 0x1, -R0 ;  /* 0x000000010808e824 */ /* 0x000fe200078e0a00 */
[----:B------:R0:W-:Y:S01]  /*8f20*/  STL [R1+0x228], R13 ;  /* 0x0002280d01007387 */ /* 0x0001e20000100800 */
[C---:B------:R-:W-:Y:S01]  /*8f30*/  IMAD R2, R0.reuse, R3, R2 ;  /* 0x0000000300027224 */ /* 0x040fe200078e0202 */
[----:B------:R-:W-:Y:S01]  /*8f40*/  ISETP.GT.U32.AND P6, PT, R0, R15, PT ;  /* 0x0000000f0000720c */ /* 0x000fe20003fc4070 */
[----:B-1----:R-:W-:-:S04]  /*8f50*/  IMAD.HI.U32 R14, R10, R12, RZ ;  /* 0x0000000c0a0e7227 */ /* 0x002fc800078e00ff */
[----:B------:R-:W-:Y:S01]  /*8f60*/  @!P2 IMAD.IADD R17, R17, 0x1, -R0 ;  /* 0x000000011111a824 */ /* 0x000fe200078e0a00 */
[C---:B------:R-:W-:Y:S01]  /*8f70*/  ISETP.GT.U32.AND P2, PT, R0.reuse, R2, PT ;  /* 0x000000020000720c */ /* 0x040fe20003f44070 */
[----:B------:R-:W-:Y:S01]  /*8f80*/  IMAD.MOV R14, RZ, RZ, -R14 ;  /* 0x000000ffff0e7224 */ /* 0x000fe200078e0a0e */
[----:B0-----:R-:W-:Y:S01]  /*8f90*/  IABS R13, R16 ;  /* 0x00000010000d7213 */ /* 0x001fe20000000000 */
[----:B------:R-:W-:Y:S02]  /*8fa0*/  VIADD R19, R5, 0x54 ;  /* 0x0000005405137836 */ /* 0x000fe40000000000 */
[----:B------:R-:W-:Y:S02]  /*8fb0*/  IMAD R12, R0, R14, R12 ;  /* 0x0000000e000c7224 */ /* 0x000fe400078e020c */
[----:B------:R-:W-:Y:S01]  /*8fc0*/  IMAD.HI.U32 R3, R10, R13, RZ ;  /* 0x0000000d0a037227 */ /* 0x000fe200078e00ff */
[----:B------:R-:W-:-:S03]  /*8fd0*/  IABS R9, R19 ;  /* 0x0000001300097213 */ /* 0x000fc60000000000 */
[----:B------:R-:W-:Y:S02]  /*8fe0*/  IMAD.MOV R3, RZ, RZ, -R3 ;  /* 0x000000ffff037224 */ /* 0x000fe400078e0a03 */
[--C-:B------:R-:W-:Y:S01]  /*8ff0*/  @!P6 IMAD.IADD R15, R15, 0x1, -R0.reuse ;  /* 0x000000010f0fe824 */ /* 0x100fe200078e0a00 */
[C---:B------:R-:W-:Y:S01]  /*9000*/  ISETP.GT.U32.AND P6, PT, R0.reuse, R12, PT ;  /* 0x0000000c0000720c */ /* 0x040fe20003fc4070 */
[----:B------:R-:W-:Y:S02]  /*9010*/  IMAD R13, R0, R3, R13 ;  /* 0x00000003000d7224 */ /* 0x000fe400078e020d */
[----:B------:R-:W-:Y:S02]  /*9020*/  @!P2 IMAD.IADD R2, R2, 0x1, -R0 ;  /* 0x000000010202a824 */ /* 0x000fe400078e0a00 */
[----:B------:R-:W-:Y:S01]  /*9030*/  VIADD R14, R5, 0x52 ;  /* 0x00000052050e7836 */ /* 0x000fe20000000000 */
[----:B------:R-:W-:Y:S01]  /*9040*/  ISETP.GT.U32.AND P2, PT, R0, R13, PT ;  /* 0x0000000d0000720c */ /* 0x000fe20003f44070 */
[----:B------:R-:W-:-:S03]  /*9050*/  IMAD.HI.U32 R20, R10, R9, RZ ;  /* 0x000000090a147227 */ /* 0x000fc600078e00ff */
[----:B------:R-:W-:Y:S01]  /*9060*/  IABS R21, R14 ;  /* 0x0000000e00157213 */ /* 0x000fe20000000000 */
[----:B------:R-:W-:Y:S02]  /*9070*/  IMAD.MOV.U32 R23, RZ, RZ, R18 ;  /* 0x000000ffff177224 */ /* 0x000fe400078e0012 */
[----:B------:R-:W-:Y:S01]  /*9080*/  @!P6 IMAD.IADD R12, R12, 0x1, -R0 ;  /* 0x000000010c0ce824 */ /* 0x000fe200078e0a00 */
[C---:B------:R-:W-:Y:S01]  /*9090*/  ISETP.GT.U32.AND P6, PT, R0.reuse, R2, PT ;  /* 0x000000020000720c */ /* 0x040fe20003fc4070 */
[----:B------:R-:W-:Y:S02]  /*90a0*/  IMAD.MOV R20, RZ, RZ, -R20 ;  /* 0x000000ffff147224 */ /* 0x000fe400078e0a14 */
[----:B------:R-:W-:Y:S01]  /*90b0*/  @!P0 IMAD.MOV R23, RZ, RZ, -R23 ;  /* 0x000000ffff178224 */ /* 0x000fe200078e0a17 */
[C---:B------:R-:W-:Y:S01]  /*90c0*/  ISETP.GT.U32.AND P0, PT, R0.reuse, R15, PT ;  /* 0x0000000f0000720c */ /* 0x040fe20003f04070 */
[----:B------:R-:W-:Y:S02]  /*90d0*/  VIADD R11, R5, 0x53 ;  /* 0x00000053050b7836 */ /* 0x000fe40000000000 */
[----:B------:R-:W-:Y:S01]  /*90e0*/  @!P2 IMAD.IADD R13, R13, 0x1, -R0 ;  /* 0x000000010d0da824 */ /* 0x000fe200078e0a00 */
[----:B------:R-:W-:Y:S01]  /*90f0*/  STL [R1+0x1c4], R23 ;  /* 0x0001c41701007387 */ /* 0x000fe20000100800 */
[----:B------:R-:W-:Y:S01]  /*9100*/  @!P1 IMAD.MOV R8, RZ, RZ, -R8 ;  /* 0x000000ffff089224 */ /* 0x000fe200078e0a08 */
[C---:B------:R-:W-:Y:S01]  /*9110*/  ISETP.GT.U32.AND P1, PT, R0.reuse, R12, PT ;  /* 0x0000000c0000720c */ /* 0x040fe20003f24070 */
[----:B------:R-:W-:Y:S01]  /*9120*/  IMAD R9, R0, R20, R9 ;  /* 0x0000001400097224 */ /* 0x000fe200078e0209 */
[----:B------:R-:W-:Y:S01]  /*9130*/  IABS R6, R11 ;  /* 0x0000000b00067213 */ /* 0x000fe20000000000 */
[----:B------:R-:W-:Y:S01]  /*9140*/  IMAD.HI.U32 R20, R10, R21, RZ ;  /* 0x000000150a147227 */ /* 0x000fe200078e00ff */
[----:B------:R0:W-:Y:S01]  /*9150*/  STL [R1+0x1a8], R8 ;  /* 0x0001a80801007387 */ /* 0x0001e20000100800 */
[----:B------:R-:W-:-:S02]  /*9160*/  ISETP.GT.U32.AND P2, PT, R0, R13, PT ;  /* 0x0000000d0000720c */ /* 0x000fc40003f44070 */
[----:B------:R-:W-:Y:S02]  /*9170*/  IMAD.MOV R20, RZ, RZ, -R20 ;  /* 0x000000ffff147224 */ /* 0x000fe400078e0a14 */
[----:B------:R-:W-:-:S04]  /*9180*/  IMAD.HI.U32 R22, R10, R6, RZ ;  /* 0x000000060a167227 */ /* 0x000fc800078e00ff */
[----:B------:R-:W-:Y:S02]  /*9190*/  VIADD R3, R5, 0x51 ;  /* 0x0000005105037836 */ /* 0x000fe40000000000 */
[----:B0-----:R-:W-:Y:S02]  /*91a0*/  IMAD.MOV.U32 R8, RZ, RZ, R17 ;  /* 0x000000ffff087224 */ /* 0x001fe400078e0011 */
[C---:B------:R-:W-:Y:S01]  /*91b0*/  IMAD R21, R0.reuse, R20, R21 ;  /* 0x0000001400157224 */ /* 0x040fe200078e0215 */
[----:B------:R-:W-:Y:S01]  /*91c0*/  IABS R18, R3 ;  /* 0x0000000300127213 */ /* 0x000fe20000000000 */
[----:B------:R-:W-:Y:S01]  /*91d0*/  @!P3 IMAD.MOV R8, RZ, RZ, -R8 ;  /* 0x000000ffff08b224 */ /* 0x000fe200078e0a08 */
[----:B------:R-:W-:Y:S01]  /*91e0*/  ISETP.GT.U32.AND P3, PT, R0, R9, PT ;  /* 0x000000090000720c */ /* 0x000fe20003f64070 */
[----:B------:R-:W-:Y:S02]  /*91f0*/  IMAD.MOV R22, RZ, RZ, -R22 ;  /* 0x000000ffff167224 */ /* 0x000fe400078e0a16 */
[----:B------:R-:W-:Y:S01]  /*9200*/  @!P1 IMAD.IADD R12, R12, 0x1, -R0 ;  /* 0x000000010c0c9824 */ /* 0x000fe200078e0a00 */
[C---:B------:R-:W-:Y:S01]  /*9210*/  ISETP.GT.U32.AND P1, PT, R0.reuse, R21, PT ;  /* 0x000000150000720c */ /* 0x040fe20003f24070 */
[----:B------:R-:W-:Y:S01]  /*9220*/  IMAD R6, R0, R22, R6 ;  /* 0x0000001600067224 */ /* 0x000fe200078e0206 */
[----:B------:R0:W-:Y:S01]  /*9230*/  STL [R1+0x1a0], R8 ;  /* 0x0001a00801007387 */ /* 0x0001e20000100800 */
[--C-:B------:R-:W-:Y:S01]  /*9240*/  @!P6 IMAD.IADD R2, R2, 0x1, -R0.reuse ;  /* 0x000000010202e824 */ /* 0x100fe200078e0a00 */
[----:B------:R-:W-:Y:S01]  /*9250*/  ISETP.GE.AND P6, PT, R7, RZ, PT ;  /* 0x000000ff0700720c */ /* 0x000fe20003fc6270 */
[----:B------:R-:W-:Y:S01]  /*9260*/  @!P2 IMAD.IADD R13, R13, 0x1, -R0 ;  /* 0x000000010d0da824 */ /* 0x000fe200078e0a00 */
[----:B------:R-:W-:Y:S01]  /*9270*/  ISETP.GE.AND P2, PT, R16, RZ, PT ;  /* 0x000000ff1000720c */ /* 0x000fe20003f46270 */
[----:B------:R-:W-:-:S04]  /*9280*/  IMAD.HI.U32 R7, R10, R18, RZ ;  /* 0x000000120a077227 */ /* 0x000fc800078e00ff */
[--C-:B------:R-:W-:Y:S01]  /*9290*/  @!P0 IMAD.IADD R15, R15, 0x1, -R0.reuse ;  /* 0x000000010f0f8824 */ /* 0x100fe200078e0a00 */
[C---:B------:R-:W-:Y:S01]  /*92a0*/  ISETP.GT.U32.AND P0, PT, R0.reuse, R6, PT ;  /* 0x000000060000720c */ /* 0x040fe20003f04070 */
[----:B------:R-:W-:Y:S02]  /*92b0*/  IMAD.MOV R7, RZ, RZ, -R7 ;  /* 0x000000ffff077224 */ /* 0x000fe400078e0a07 */
[----:B------:R-:W-:Y:S01]  /*92c0*/  @!P3 IMAD.IADD R9, R9, 0x1, -R0 ;  /* 0x000000010909b824 */ /* 0x000fe200078e0a00 */
[----:B------:R-:W-:Y:S01]  /*92d0*/  ISETP.GE.AND P3, PT, R19, RZ, PT ;  /* 0x000000ff1300720c */ /* 0x000fe20003f66270 */
[----:B------:R-:W-:Y:S02]  /*92e0*/  IMAD.MOV.U32 R17, RZ, RZ, R2 ;  /* 0x000000ffff117224 */ /* 0x000fe400078e0002 */
[----:B------:R-:W-:Y:S02]  /*92f0*/  IMAD.MOV.U32 R2, RZ, RZ, R12 ;  /* 0x000000ffff027224 */ /* 0x000fe400078e000c */
[----:B------:R-:W-:-:S02]  /*9300*/  IMAD R7, R0, R7, R18 ;  /* 0x0000000700077224 */ /* 0x000fc400078e0212 */
[----:B------:R-:W-:Y:S01]  /*9310*/  @!P1 IMAD.IADD R21, R21, 0x1, -R0 ;  /* 0x0000000115159824 */ /* 0x000fe200078e0a00 */
[C---:B------:R-:W-:Y:S01]  /*9320*/  ISETP.GT.U32.AND P1, PT, R0.reuse, R9, PT ;  /* 0x000000090000720c */ /* 0x040fe20003f24070 */
[----:B------:R-:W-:Y:S02]  /*9330*/  IMAD.MOV.U32 R12, RZ, RZ, R13 ;  /* 0x000000ffff0c7224 */ /* 0x000fe400078e000d */
[----:B0-----:R-:W-:Y:S02]  /*9340*/  VIADD R8, R5, 0x50 ;  /* 0x0000005005087836 */ /* 0x001fe40000000000 */
[----:B------:R-:W-:Y:S01]  /*9350*/  @!P2 IMAD.MOV R12, RZ, RZ, -R12 ;  /* 0x000000ffff0ca224 */ /* 0x000fe200078e0a0c */
[----:B------:R-:W-:Y:S01]  /*9360*/  ISETP.GT.U32.AND P2, PT, R0, R7, PT ;  /* 0x000000070000720c */ /* 0x000fe20003f44070 */
[----:B------:R-:W-:Y:S01]  /*9370*/  IMAD.MOV.U32 R20, RZ, RZ, R15 ;  /* 0x000000ffff147224 */ /* 0x000fe200078e000f */
[----:B------:R-:W-:Y:S01]  /*9380*/  IABS R16, R8 ;  /* 0x0000000800107213 */ /* 0x000fe20000000000 */
[----:B------:R-:W-:Y:S01]  /*9390*/  @!P0 IMAD.IADD R6, R6, 0x1, -R0 ;  /* 0x0000000106068824 */ /* 0x000fe200078e0a00 */
[----:B------:R-:W-:Y:S01]  /*93a0*/  ISETP.GE.AND P0, PT, R11, RZ, PT ;  /* 0x000000ff0b00720c */ /* 0x000fe20003f06270 */
[----:B------:R-:W-:-:S02]  /*93b0*/  @!P4 IMAD.MOV R20, RZ, RZ, -R20 ;  /* 0x000000ffff14c224 */ /* 0x000fc400078e0a14 */
[----:B------:R-:W-:Y:S01]  /*93c0*/  @!P5 IMAD.MOV R17, RZ, RZ, -R17 ;  /* 0x000000ffff11d224 */ /* 0x000fe200078e0a11 */
[C---:B------:R-:W-:Y:S01]  /*93d0*/  ISETP.GT.U32.AND P4, PT, R0.reuse, R6, PT ;  /* 0x000000060000720c */ /* 0x040fe20003f84070 */
[----:B------:R-:W-:Y:S01]  /*93e0*/  @!P6 IMAD.MOV R2, RZ, RZ, -R2 ;  /* 0x000000ffff02e224 */ /* 0x000fe200078e0a02 */
[----:B------:R-:W-:Y:S01]  /*93f0*/  ISETP.GT.U32.AND P5, PT, R0, R21, PT ;  /* 0x000000150000720c */ /* 0x000fe20003fa4070 */
[----:B------:R-:W-:Y:S01]  /*9400*/  VIADD R11, R5, 0x4f ;  /* 0x0000004f050b7836 */ /* 0x000fe20000000000 */
[----:B------:R-:W-:Y:S01]  /*9410*/  STL [R1+0x19c], R20 ;  /* 0x00019c1401007387 */ /* 0x000fe20000100800 */
[----:B------:R-:W-:Y:S01]  /*9420*/  IMAD.HI.U32 R15, R10, R16, RZ ;  /* 0x000000100a0f7227 */ /* 0x000fe200078e00ff */
[----:B------:R-:W-:Y:S02]  /*9430*/  ISETP.GE.AND P6, PT, R14, RZ, PT ;  /* 0x000000ff0e00720c */ /* 0x000fe40003fc6270 */
[----:B------:R-:W-:Y:S01]  /*9440*/  STL [R1+0x194], R17 ;  /* 0x0001941101007387 */ /* 0x000fe20000100800 */
[--C-:B------:R-:W-:Y:S01]  /*9450*/  @!P1 IMAD.IADD R9, R9, 0x1, -R0.reuse ;  /* 0x0000000109099824 */ /* 0x100fe200078e0a00 */
[----:B------:R-:W-:Y:S01]  /*9460*/  ISETP.GE.AND P1, PT, R3, RZ, PT ;  /* 0x000000ff0300720c */ /* 0x000fe20003f26270 */
[----:B------:R-:W-:Y:S01]  /*9470*/  IMAD.MOV R15, RZ, RZ, -R15 ;  /* 0x000000ffff0f7224 */ /* 0x000fe200078e0a0f */
[----:B------:R0:W-:Y:S01]  /*9480*/  STL [R1+0x188], R2 ;  /* 0x0001880201007387 */ /* 0x0001e20000100800 */
[----:B------:R-:W-:Y:S01]  /*9490*/  @!P2 IMAD.IADD R7, R7, 0x1, -R0 ;  /* 0x000000010707a824 */ /* 0x000fe200078e0a00 */
[----:B------:R-:W-:Y:S01]  /*94a0*/  ISETP.GE.AND P2, PT, R11, RZ, PT ;  /* 0x000000ff0b00720c */ /* 0x000fe20003f46270 */
[----:B------:R-:W-:Y:S01]  /*94b0*/  IMAD R15, R0, R15, R16 ;  /* 0x0000000f000f7224 */ /* 0x000fe200078e0210 */
[----:B------:R1:W-:Y:S01]  /*94c0*/  STL [R1+0x184], R12 ;  /* 0x0001840c01007387 */ /* 0x0003e20000100800 */
[--C-:B------:R-:W-:Y:S01]  /*94d0*/  @!P4 IMAD.IADD R6, R6, 0x1, -R0.reuse ;  /* 0x000000010606c824 */ /* 0x100fe200078e0a00 */
[----:B------:R-:W-:Y:S01]  /*94e0*/  ISETP.GE.AND P4, PT, R8, RZ, PT ;  /* 0x000000ff0800720c */ /* 0x000fe20003f86270 */
[----:B------:R-:W-:Y:S01]  /*94f0*/  @!P5 IMAD.IADD R21, R21, 0x1, -R0 ;  /* 0x000000011515d824 */ /* 0x000fe200078e0a00 */
[----:B------:R-:W-:Y:S01]  /*9500*/  ISETP.GT.U32.AND P5, PT, R0, R15, PT ;  /* 0x0000000f0000720c */ /* 0x000fe20003fa4070 */
[----:B------:R-:W-:Y:S01]  /*9510*/  VIADD R14, R5, 0x4e ;  /* 0x0000004e050e7836 */ /* 0x000fe20000000000 */
[----:B0-----:R-:W-:Y:S01]  /*9520*/  IABS R2, R11 ;  /* 0x0000000b00027213 */ /* 0x001fe20000000000 */
[----:B------:R-:W-:-:S02]  /*9530*/  @!P0 IMAD.MOV R6, RZ, RZ, -R6 ;  /* 0x000000ffff068224 */ /* 0x000fc400078e0a06 */
[----:B------:R-:W-:Y:S02]  /*9540*/  VIADD R16, R5, 0x4c ;  /* 0x0000004c05107836 */ /* 0x000fe40000000000 */
[----:B-1----:R-:W-:Y:S02]  /*9550*/  IMAD.MOV.U32 R12, RZ, RZ, R9 ;  /* 0x000000ffff0c7224 */ /* 0x002fe400078e0009 */
[----:B------:R-:W-:Y:S01]  /*9560*/  IMAD.HI.U32 R3, R10, R2, RZ ;  /* 0x000000020a037227 */ /* 0x000fe200078e00ff */
[----:B------:R-:W-:-:S03]  /*9570*/  IABS R11, R16 ;  /* 0x00000010000b7213 */ /* 0x000fc60000000000 */
[----:B------:R-:W-:Y:S01]  /*9580*/  @!P3 IMAD.MOV R12, RZ, RZ, -R12 ;  /* 0x000000ffff0cb224 */ /* 0x000fe200078e0a0c */
[C---:B------:R-:W-:Y:S01]  /*9590*/  ISETP.GT.U32.AND P3, PT, R0.reuse, R7, PT ;  /* 0x000000070000720c */ /* 0x040fe20003f64070 */
[----:B------:R-:W-:Y:S01]  /*95a0*/  IMAD.MOV R8, RZ, RZ, -R3 ;  /* 0x000000ffff087224 */ /* 0x000fe200078e0a03 */
[----:B------:R-:W-:Y:S01]  /*95b0*/  IABS R3, R14 ;  /* 0x0000000e00037213 */ /* 0x000fe20000000000 */
[----:B------:R-:W-:Y:S01]  /*95c0*/  @!P5 IMAD.IADD R15, R15, 0x1, -R0 ;  /* 0x000000010f0fd824 */ /* 0x000fe200078e0a00 */
[----:B------:R0:W-:Y:S01]  /*95d0*/  STL [R1+0x180], R12 ;  /* 0x0001800c01007387 */ /* 0x0001e20000100800 */
[C---:B------:R-:W-:Y:S02]  /*95e0*/  IMAD R8, R0.reuse, R8, R2 ;  /* 0x0000000800087224 */ /* 0x040fe400078e0202 */
[----:B------:R-:W-:Y:S01]  /*95f0*/  VIADD R9, R5, 0x4b ;  /* 0x0000004b05097836 */ /* 0x000fe20000000000 */
[----:B------:R-:W-:Y:S01]  /*9600*/  ISETP.GT.U32.AND P5, PT, R0, R15, PT ;  /* 0x0000000f0000720c */ /* 0x000fe20003fa4070 */
[----:B------:R-:W-:Y:S01]  /*9610*/  IMAD.HI.U32 R2, R10, R3, RZ ;  /* 0x000000030a027227 */ /* 0x000fe200078e00ff */
[----:B------:R1:W-:Y:S02]  /*9620*/  STL [R1+0x17c], R6 ;  /* 0x00017c0601007387 */ /* 0x0003e40000100800 */
[----:B------:R-:W-:Y:S01]  /*9630*/  IABS R13, R9 ;  /* 0x00000009000d7213 */ /* 0x000fe20000000000 */
[----:B------:R-:W-:Y:S01]  /*9640*/  @!P3 IMAD.IADD R7, R7, 0x1, -R0 ;  /* 0x000000010707b824 */ /* 0x000fe200078e0a00 */
[----:B------:R-:W-:Y:S01]  /*9650*/  ISETP.GT.U32.AND P3, PT, R0, R8, PT ;  /* 0x000000080000720c */ /* 0x000fe20003f64070 */
[----:B0-----:R-:W-:-:S02]  /*9660*/  VIADD R12, R5, 0x4d ;  /* 0x0000004d050c7836 */ /* 0x001fc40000000000 */
[----:B------:R-:W-:Y:S02]  /*9670*/  IMAD.MOV R2, RZ, RZ, -R2 ;  /* 0x000000ffff027224 */ /* 0x000fe400078e0a02 */
[----:B------:R-:W-:Y:S01]  /*9680*/  IMAD.HI.U32 R18, R10, R13, RZ ;  /* 0x0000000d0a127227 */ /* 0x000fe200078e00ff */
[----:B------:R-:W-:-:S03]  /*9690*/  IABS R17, R12 ;  /* 0x0000000c00117213 */ /* 0x000fc60000000000 */
[----:B------:R-:W-:Y:S02]  /*96a0*/  IMAD R3, R0, R2, R3 ;  /* 0x0000000200037224 */ /* 0x000fe400078e0203 */
[--C-:B------:R-:W-:Y:S02]  /*96b0*/  @!P5 IMAD.IADD R15, R15, 0x1, -R0.reuse ;  /* 0x000000010f0fd824 */ /* 0x100fe400078e0a00 */
[----:B------:R-:W-:Y:S01]  /*96c0*/  @!P3 IMAD.IADD R8, R8, 0x1, -R0 ;  /* 0x000000010808b824 */ /* 0x000fe200078e0a00 */
[----:B------:R-:W-:Y:S01]  /*96d0*/  ISETP.GT.U32.AND P5, PT, R0, R3, PT ;  /* 0x000000030000720c */ /* 0x000fe20003fa4070 */
[----:B------:R-:W-:Y:S01]  /*96e0*/  IMAD.HI.U32 R20, R10, R17, RZ ;  /* 0x000000110a147227 */ /* 0x000fe200078e00ff */
[----:B------:R-:W-:Y:S02]  /*96f0*/  ISETP.GE.AND P3, PT, R14, RZ, PT ;  /* 0x000000ff0e00720c */ /* 0x000fe40003f66270 */
[----:B------:R-:W-:Y:S01]  /*9700*/  ISETP.GT.U32.AND P0, PT, R0, R8, PT ;  /* 0x000000080000720c */ /* 0x000fe20003f04070 */
[----:B------:R-:W-:-:S02]  /*9710*/  IMAD.MOV R18, RZ, RZ, -R18 ;  /* 0x000000ffff127224 */ /* 0x000fc400078e0a12 */
[----:B------:R-:W-:Y:S02]  /*9720*/  IMAD.MOV R20, RZ, RZ, -R20 ;  /* 0x000000ffff147224 */ /* 0x000fe400078e0a14 */
[C---:B------:R-:W-:Y:S02]  /*9730*/  IMAD R13, R0.reuse, R18, R13 ;  /* 0x00000012000d7224 */ /* 0x040fe400078e020d */
[----:B------:R-:W-:Y:S02]  /*9740*/  VIADD R2, R5, 0x4a ;  /* 0x0000004a05027836 */ /* 0x000fe40000000000 */
[----:B------:R-:W-:Y:S02]  /*9750*/  IMAD R14, R0, R20, R17 ;  /* 0x00000014000e7224 */ /* 0x000fe400078e0211 */
[----:B------:R-:W-:Y:S01]  /*9760*/  IMAD.HI.U32 R19, R10, R11, RZ ;  /* 0x0000000b0a137227 */ /* 0x000fe200078e00ff */
[----:B------:R-:W-:-:S03]  /*9770*/  IABS R17, R2 ;  /* 0x0000000200117213 */ /* 0x000fc60000000000 */
[--C-:B------:R-:W-:Y:S01]  /*9780*/  @!P0 IMAD.IADD R8, R8, 0x1, -R0.reuse ;  /* 0x0000000108088824 */ /* 0x100fe200078e0a00 */
[C---:B------:R-:W-:Y:S01]  /*9790*/  ISETP.GT.U32.AND P0, PT, R0.reuse, R13, PT ;  /* 0x0000000d0000720c */ /* 0x040fe20003f04070 */
[----:B------:R-:W-:Y:S02]  /*97a0*/  @!P6 IMAD.MOV R21, RZ, RZ, -R21 ;  /* 0x000000ffff15e224 */ /* 0x000fe400078e0a15 */
[----:B------:R-:W-:Y:S01]  /*97b0*/  @!P5 IMAD.IADD R3, R3, 0x1, -R0 ;  /* 0x000000010303d824 */ /* 0x000fe200078e0a00 */
[----:B------:R-:W-:Y:S01]  /*97c0*/  ISETP.GT.U32.AND P5, PT, R0, R14, PT ;  /* 0x0000000e0000720c */ /* 0x000fe20003fa4070 */
[----:B------:R-:W-:Y:S01]  /*97d0*/  @!P1 IMAD.MOV R7, RZ, RZ, -R7 ;  /* 0x000000ffff079224 */ /* 0x000fe200078e0a07 */
[----:B------:R-:W-:Y:S01]  /*97e0*/  STL [R1+0x178], R21 ;  /* 0x0001781501007387 */ /* 0x000fe20000100800 */
[----:B------:R-:W-:Y:S01]  /*97f0*/  @!P4 IMAD.MOV R15, RZ, RZ, -R15 ;  /* 0x000000ffff0fc224 */ /* 0x000fe200078e0a0f */
[----:B------:R-:W-:Y:S01]  /*9800*/  ISETP.GE.AND P4, PT, R12, RZ, PT ;  /* 0x000000ff0c00720c */ /* 0x000fe20003f86270 */
[----:B------:R-:W-:Y:S01]  /*9810*/  VIADD R12, R5, 0x49 ;  /* 0x00000049050c7836 */ /* 0x000fe20000000000 */
[----:B------:R-:W-:Y:S01]  /*9820*/  STL [R1+0x58], R7 ;  /* 0x0000580701007387 */ /* 0x000fe20000100800 */
[----:B------:R-:W-:Y:S01]  /*9830*/  IMAD.MOV R19, RZ, RZ, -R19 ;  /* 0x000000ffff137224 */ /* 0x000fe200078e0a13 */
[----:B------:R-:W-:Y:S01]  /*9840*/  ISETP.GT.U32.AND P6, PT, R0, R3, PT ;  /* 0x000000030000720c */ /* 0x000fe20003fc4070 */
[----:B-1----:R-:W-:Y:S01]  /*9850*/  IMAD.HI.U32 R6, R10, R17, RZ ;  /* 0x000000110a067227 */ /* 0x002fe200078e00ff */
[----:B------:R0:W-:Y:S03]  /*9860*/  STL [R1+0x54], R15 ;  /* 0x0000540f01007387 */ /* 0x0001e60000100800 */
[----:B------:R-:W-:-:S02]  /*9870*/  IMAD R11, R0, R19, R11 ;  /* 0x00000013000b7224 */ /* 0x000fc400078e020b */
[----:B------:R-:W-:Y:S02]  /*9880*/  IMAD.MOV R6, RZ, RZ, -R6 ;  /* 0x000000ffff067224 */ /* 0x000fe400078e0a06 */
[----:B------:R-:W-:Y:S01]  /*9890*/  IMAD.MOV.U32 R18, RZ, RZ, R8 ;  /* 0x000000ffff127224 */ /* 0x000fe200078e0008 */
[C---:B------:R-:W-:Y:S01]  /*98a0*/  ISETP.GT.U32.AND P1, PT, R0.reuse, R11, PT ;  /* 0x0000000b0000720c */ /* 0x040fe20003f24070 */
[--C-:B------:R-:W-:Y:S01]  /*98b0*/  @!P0 IMAD.IADD R13, R13, 0x1, -R0.reuse ;  /* 0x000000010d0d8824 */ /* 0x100fe200078e0a00 */
[----:B0-----:R-:W-:Y:S01]  /*98c0*/  IABS R15, R12 ;  /* 0x0000000c000f7213 */ /* 0x001fe20000000000 */
[----:B------:R-:W-:Y:S02]  /*98d0*/  IMAD R7, R0, R6, R17 ;  /* 0x0000000600077224 */ /* 0x000fe400078e0211 */
[----:B------:R-:W-:Y:S01]  /*98e0*/  @!P5 IMAD.IADD R14, R14, 0x1, -R0 ;  /* 0x000000010e0ed824 */ /* 0x000fe200078e0a00 */
[----:B------:R-:W-:Y:S01]  /*98f0*/  ISETP.GE.AND P5, PT, R9, RZ, PT ;  /* 0x000000ff0900720c */ /* 0x000fe20003fa6270 */
[----:B------:R-:W-:-:S02]  /*9900*/  IMAD.MOV.U32 R6, RZ, RZ, R15 ;  /* 0x000000ffff067224 */ /* 0x000fc400078e000f */
[----:B------:R-:W-:Y:S01]  /*9910*/  @!P2 IMAD.MOV R18, RZ, RZ, -R18 ;  /* 0x000000ffff12a224 */ /* 0x000fe200078e0a12 */
[----:B------:R-:W-:Y:S01]  /*9920*/  ISETP.GT.U32.AND P2, PT, R0, R13, PT ;  /* 0x0000000d0000720c */ /* 0x000fe20003f44070 */
[----:B------:R-:W-:-:S03]  /*9930*/  IMAD.HI.U32 R9, R10, R6, RZ ;  /* 0x000000060a097227 */ /* 0x000fc600078e00ff */
[----:B------:R-:W-:Y:S01]  /*9940*/  STL [R1+0x50], R18 ;  /* 0x0000501201007387 */ /* 0x000fe20000100800 */
[----:B------:R-:W-:Y:S01]  /*9950*/  @!P6 IMAD.IADD R3, R3, 0x1, -R0 ;  /* 0x000000010303e824 */ /* 0x000fe200078e0a00 */
[----:B------:R-:W-:Y:S01]  /*9960*/  ISETP.GE.AND P6, PT, R16, RZ, PT ;  /* 0x000000ff1000720c */ /* 0x000fe20003fc6270 */
[----:B------:R-:W-:Y:S02]  /*9970*/  IMAD.MOV R9, RZ, RZ, -R9 ;  /* 0x000000ffff097224 */ /* 0x000fe400078e0a09 */
[----:B------:R-:W-:Y:S01]  /*9980*/  @!P3 IMAD.MOV R3, RZ, RZ, -R3 ;  /* 0x000000ffff03b224 */ /* 0x000fe200078e0a03 */
[C---:B------:R-:W-:Y:S01]  /*9990*/  ISETP.GT.U32.AND P3, PT, R0.reuse, R7, PT ;  /* 0x000000070000720c */ /* 0x040fe20003f64070 */
[C---:B------:R-:W-:Y:S02]  /*99a0*/  IMAD R6, R0.reuse, R9, R6 ;  /* 0x0000000900067224 */ /* 0x040fe400078e0206 */
[--C-:B------:R-:W-:Y:S01]  /*99b0*/  @!P1 IMAD.IADD R11, R11, 0x1, -R0.reuse ;  /* 0x000000010b0b9824 */ /* 0x100fe200078e0a00 */
[C---:B------:R-:W-:Y:S01]  /*99c0*/  ISETP.GT.U32.AND P1, PT, R0.reuse, R14, PT ;  /* 0x0000000e0000720c */ /* 0x040fe20003f24070 */
[----:B------:R-:W-:Y:S01]  /*99d0*/  @!P2 IMAD.IADD R13, R13, 0x1, -R0 ;  /* 0x000000010d0da824 */ /* 0x000fe200078e0a00 */
[C---:B------:R-:W-:Y:S01]  /*99e0*/  ISETP.GT.U32.AND P2, PT, R0.reuse, R6, PT ;  /* 0x000000060000720c */ /* 0x040fe20003f44070 */
[----:B------:R-:W-:Y:S01]  /*99f0*/  VIADD R8, R5, 0x48 ;  /* 0x0000004805087836 */ /* 0x000fe20000000000 */
[----:B------:R-:W-:Y:S01]  /*9a00*/  ISETP.GT.U32.AND P0, PT, R0, R11, PT ;  /* 0x0000000b0000720c */ /* 0x000fe20003f04070 */
[----:B------:R0:W-:Y:S01]  /*9a10*/  STL [R1+0x4c], R3 ;  /* 0x00004c0301007387 */ /* 0x0001e20000100800 */
[----:B------:R-:W-:-:S02]  /*9a20*/  @!P5 IMAD.MOV R13, RZ, RZ, -R13 ;  /* 0x000000ffff0dd224 */ /* 0x000fc400078e0a0d */
[----:B------:R-:W-:Y:S01]  /*9a30*/  IABS R16, R8 ;  /* 0x0000000800107213 */ /* 0x000fe20000000000 */
[--C-:B------:R-:W-:Y:S01]  /*9a40*/  @!P3 IMAD.IADD R7, R7, 0x1, -R0.reuse ;  /* 0x000000010707b824 */ /* 0x100fe200078e0a00 */
[----:B------:R-:W-:Y:S01]  /*9a50*/  ISETP.GE.AND P3, PT, R8, RZ, PT ;  /* 0x000000ff0800720c */ /* 0x000fe20003f66270 */
[C---:B------:R-:W-:Y:S02]  /*9a60*/  VIADD R8, R5.reuse, 0x46 ;  /* 0x0000004605087836 */ /* 0x040fe40000000000 */
[----:B------:R-:W-:Y:S01]  /*9a70*/  @!P1 IMAD.IADD R14, R14, 0x1, -R0 ;  /* 0x000000010e0e9824 */ /* 0x000fe200078e0a00 */
[----:B------:R-:W-:Y:S01]  /*9a80*/  ISETP.GE.AND P1, PT, R2, RZ, PT ;  /* 0x000000ff0200720c */ /* 0x000fe20003f26270 */
[----:B0-----:R-:W-:Y:S02]  /*9a90*/  VIADD R3, R5, 0x47 ;  /* 0x0000004705037836 */ /* 0x001fe40000000000 */
[----:B------:R-:W-:-:S03]  /*9aa0*/  IMAD.HI.U32 R9, R10, R16, RZ ;  /* 0x000000100a097227 */ /* 0x000fc600078e00ff */
[----:B------:R-:W-:Y:S01]  /*9ab0*/  IABS R17, R3 ;  /* 0x0000000300117213 */ /* 0x000fe20000000000 */
[--C-:B------:R-:W-:Y:S01]  /*9ac0*/  @!P2 IMAD.IADD R6, R6, 0x1, -R0.reuse ;  /* 0x000000010606a824 */ /* 0x100fe200078e0a00 */
[----:B------:R-:W-:Y:S01]  /*9ad0*/  ISETP.GT.U32.AND P2, PT, R0, R7, PT ;  /* 0x000000070000720c */ /* 0x000fe20003f44070 */
[----:B------:R-:W-:Y:S01]  /*9ae0*/  @!P0 IMAD.IADD R11, R11, 0x1, -R0 ;  /* 0x000000010b0b8824 */ /* 0x000fe200078e0a00 */
[----:B------:R-:W-:Y:S01]  /*9af0*/  ISETP.GE.AND P0, PT, R12, RZ, PT ;  /* 0x000000ff0c00720c */ /* 0x000fe20003f06270 */
[----:B------:R-:W-:Y:S01]  /*9b00*/  IMAD.MOV.U32 R18, RZ, RZ, R14 ;  /* 0x000000ffff127224 */ /* 0x000fe200078e000e */
[----:B------:R-:W-:Y:S01]  /*9b10*/  ISETP.GE.AND P5, PT, R3, RZ, PT ;  /* 0x000000ff0300720c */ /* 0x000fe20003fa6270 */
[----:B------:R-:W-:Y:S02]  /*9b20*/  IMAD.MOV R9, RZ, RZ, -R9 ;  /* 0x000000ffff097224 */ /* 0x000fe400078e0a09 */
[----:B------:R-:W-:-:S04]  /*9b30*/  IMAD.HI.U32 R14, R10, R17, RZ ;  /* 0x000000110a0e7227 */ /* 0x000fc800078e00ff */
[----:B------:R-:W-:Y:S02]  /*9b40*/  IMAD.MOV.U32 R15, RZ, RZ, R11 ;  /* 0x000000ffff0f7224 */ /* 0x000fe400078e000b */
[C---:B------:R-:W-:Y:S01]  /*9b50*/  IMAD R16, R0.reuse, R9, R16 ;  /* 0x0000000900107224 */ /* 0x040fe200078e0210 */
[----:B------:R-:W-:Y:S01]  /*9b60*/  IABS R9, R8 ;  /* 0x0000000800097213 */ /* 0x000fe20000000000 */
[----:B------:R-:W-:Y:S02]  /*9b70*/  IMAD.MOV R11, RZ, RZ, -R14 ;  /* 0x000000ffff0b7224 */ /* 0x000fe400078e0a0e */
[----:B------:R-:W-:Y:S01]  /*9b80*/  @!P6 IMAD.MOV R15, RZ, RZ, -R15 ;  /* 0x000000ffff0fe224 */ /* 0x000fe200078e0a0f */
[C---:B------:R-:W-:Y:S01]  /*9b90*/  ISETP.GT.U32.AND P6, PT, R0.reuse, R16, PT ;  /* 0x000000100000720c */ /* 0x040fe20003fc4070 */
[----:B------:R-:W-:Y:S02]  /*9ba0*/  IMAD R17, R0, R11, R17 ;  /* 0x0000000b00117224 */ /* 0x000fe400078e0211 */
[----:B------:R-:W-:-:S02]  /*9bb0*/  @!P2 IMAD.IADD R7, R7, 0x1, -R0 ;  /* 0x000000010707a824 */ /* 0x000fc400078e0a00 */
[----:B------:R-:W-:Y:S01]  /*9bc0*/  @!P4 IMAD.MOV R18, RZ, RZ, -R18 ;  /* 0x000000ffff12c224 */ /* 0x000fe200078e0a12 */
[C---:B------:R-:W-:Y:S01]  /*9bd0*/  ISETP.GT.U32.AND P2, PT, R0.reuse, R17, PT ;  /* 0x000000110000720c */ /* 0x040fe20003f44070 */
[----:B------:R-:W-:Y:S01]  /*9be0*/  VIADD R2, R5, 0x45 ;  /* 0x0000004505027836 */ /* 0x000fe20000000000 */
[----:B------:R-:W-:Y:S01]  /*9bf0*/  ISETP.GT.U32.AND P4, PT, R0, R6, PT ;  /* 0x000000060000720c */ /* 0x000fe20003f84070 */
[----:B------:R-:W-:Y:S01]  /*9c00*/  IMAD.HI.U32 R11, R10, R9, RZ ;  /* 0x000000090a0b7227 */ /* 0x000fe200078e00ff */
[----:B------:R-:W-:Y:S02]  /*9c10*/  STL [R1+0x174], R18 ;  /* 0x0001741201007387 */ /* 0x000fe40000100800 */
[----:B------:R-:W-:Y:S01]  /*9c20*/  IABS R12, R2 ;  /* 0x00000002000c7213 */ /* 0x000fe20000000000 */
[----:B------:R-:W-:Y:S01]  /*9c30*/  @!P6 IMAD.IADD R16, R16, 0x1, -R0 ;  /* 0x000000011010e824 */ /* 0x000fe200078e0a00 */
[----:B------:R-:W-:Y:S01]  /*9c40*/  ISETP.GE.AND P6, PT, R2, RZ, PT ;  /* 0x000000ff0200720c */ /* 0x000fe20003fc6270 */
[----:B------:R-:W-:Y:S01]  /*9c50*/  IMAD.MOV R11, RZ, RZ, -R11 ;  /* 0x000000ffff0b7224 */ /* 0x000fe200078e0a0b */
[----:B------:R0:W-:Y:S01]  /*9c60*/  STL [R1+0x48], R15 ;  /* 0x0000480f01007387 */ /* 0x0001e20000100800 */
[----:B------:R-:W-:-:S03]  /*9c70*/  IMAD.HI.U32 R3, R10, R12, RZ ;  /* 0x0000000c0a037227 */ /* 0x000fc600078e00ff */
[----:B------:R1:W-:Y:S01]  /*9c80*/  STL [R1+0x44], R13 ;  /* 0x0000440d01007387 */ /* 0x0003e20000100800 */
[--C-:B------:R-:W-:Y:S01]  /*9c90*/  @!P2 IMAD.IADD R17, R17, 0x1, -R0.reuse ;  /* 0x000000011111a824 */ /* 0x100fe200078e0a00 */
[----:B------:R-:W-:Y:S01]  /*9ca0*/  ISETP.GT.U32.AND P2, PT, R0, R16, PT ;  /* 0x000000100000720c */ /* 0x000fe20003f44070 */
[----:B------:R-:W-:Y:S01]  /*9cb0*/  @!P4 IMAD.IADD R6, R6, 0x1, -R0 ;  /* 0x000000010606c824 */ /* 0x000fe200078e0a00 */
[----:B------:R-:W-:Y:S01]  /*9cc0*/  ISETP.GE.AND P4, PT, R8, RZ, PT ;  /* 0x000000ff0800720c */ /* 0x000fe20003f86270 */
[----:B------:R-:W-:Y:S02]  /*9cd0*/  VIADD R2, R5, 0x44 ;  /* 0x0000004405027836 */ /* 0x000fe40000000000 */
[----:B------:R-:W-:Y:S02]  /*9ce0*/  IMAD.MOV R8, RZ, RZ, -R3 ;  /* 0x000000ffff087224 */ /* 0x000fe400078e0a03 */
[----:B------:R-:W-:Y:S01]  /*9cf0*/  IMAD R3, R0, R11, R9 ;  /* 0x0000000b00037224 */ /* 0x000fe200078e0209 */
[----:B------:R-:W-:Y:S01]  /*9d00*/  IABS R9, R2 ;  /* 0x0000000200097213 */ /* 0x000fe20000000000 */
[----:B------:R-:W-:-:S02]  /*9d10*/  IMAD.MOV.U32 R11, RZ, RZ, R6 ;  /* 0x000000ffff0b7224 */ /* 0x000fc400078e0006 */
[C---:B------:R-:W-:Y:S02]  /*9d20*/  IMAD R12, R0.reuse, R8, R12 ;  /* 0x00000008000c7224 */ /* 0x040fe400078e020c */
[----:B------:R-:W-:Y:S02]  /*9d30*/  IMAD.MOV.U32 R14, RZ, RZ, R7 ;  /* 0x000000ffff0e7224 */ /* 0x000fe400078e0007 */
[----:B------:R-:W-:Y:S01]  /*9d40*/  @!P0 IMAD.MOV R11, RZ, RZ, -R11 ;  /* 0x000000ffff0b8224 */ /* 0x000fe200078e0a0b */
[----:B------:R-:W-:Y:S01]  /*9d50*/  ISETP.GT.U32.AND P0, PT, R0, R3, PT ;  /* 0x000000030000720c */ /* 0x000fe20003f04070 */
[----:B0-----:R-:W-:-:S04]  /*9d60*/  IMAD.HI.U32 R15, R10, R9, RZ ;  /* 0x000000090a0f7227 */ /* 0x001fc800078e00ff */
[----:B------:R-:W-:Y:S01]  /*9d70*/  @!P1 IMAD.MOV R14, RZ, RZ, -R14 ;  /* 0x000000ffff0e9224 */ /* 0x000fe200078e0a0e */
[----:B------:R-:W-:Y:S01]  /*9d80*/  ISETP.GT.U32.AND P1, PT, R0, R17, PT ;  /* 0x000000110000720c */ /* 0x000fe20003f24070 */
[----:B------:R-:W-:Y:S01]  /*9d90*/  @!P2 IMAD.IADD R16, R16, 0x1, -R0 ;  /* 0x000000011010a824 */ /* 0x000fe200078e0a00 */
[C---:B------:R-:W-:Y:S01]  /*9da0*/  ISETP.GT.U32.AND P2, PT, R0.reuse, R12, PT ;  /* 0x0000000c0000720c */ /* 0x040fe20003f44070 */
[----:B------:R-:W-:Y:S01]  /*9db0*/  IMAD.MOV R15, RZ, RZ, -R15 ;  /* 0x000000ffff0f7224 */ /* 0x000fe200078e0a0f */
[----:B------:R0:W-:Y:S01]  /*9dc0*/  STL [R1+0x128], R14 ;  /* 0x0001280e01007387 */ /* 0x0001e20000100800 */
[C---:B------:R-:W-:Y:S02]  /*9dd0*/  VIADD R8, R5.reuse, 0x42 ;  /* 0x0000004205087836 */ /* 0x040fe40000000000 */
[----:B------:R-:W-:Y:S01]  /*9de0*/  IMAD R9, R0, R15, R9 ;  /* 0x0000000f00097224 */ /* 0x000fe200078e0209 */
[----:B------:R2:W-:Y:S01]  /*9df0*/  STL [R1+0x170], R11 ;  /* 0x0001700b01007387 */ /* 0x0005e20000100800 */
[C---:B-1----:R-:W-:Y:S01]  /*9e00*/  VIADD R13, R5.reuse, 0x43 ;  /* 0x00000043050d7836 */ /* 0x042fe20000000000 */
[----:B------:R-:W-:Y:S01]  /*9e10*/  IABS R6, R8 ;  /* 0x0000000800067213 */ /* 0x000fe20000000000 */
[----:B------:R-:W-:-:S02]  /*9e20*/  VIADD R7, R5, 0x41 ;  /* 0x0000004105077836 */ /* 0x000fc40000000000 */
[----:B------:R-:W-:Y:S01]  /*9e30*/  @!P0 IMAD.IADD R3, R3, 0x1, -R0 ;  /* 0x0000000103038824 */ /* 0x000fe200078e0a00 */
[----:B------:R-:W-:Y:S01]  /*9e40*/  ISETP.GT.U32.AND P0, PT, R0, R9, PT ;  /* 0x000000090000720c */ /* 0x000fe20003f04070 */
[----:B------:R-:W-:Y:S01]  /*9e50*/  IMAD.MOV.U32 R18, RZ, RZ, R16 ;  /* 0x000000ffff127224 */ /* 0x000fe200078e0010 */
[----:B0-----:R-:W-:Y:S01]  /*9e60*/  IABS R14, R13 ;  /* 0x0000000d000e7213 */ /* 0x001fe20000000000 */
[--C-:B------:R-:W-:Y:S01]  /*9e70*/  @!P1 IMAD.IADD R17, R17, 0x1, -R0.reuse ;  /* 0x0000000111119824 */ /* 0x100fe200078e0a00 */
[----:B------:R-:W-:Y:S01]  /*9e80*/  ISETP.GE.AND P1, PT, R2, RZ, PT ;  /* 0x000000ff0200720c */ /* 0x000fe20003f26270 */
[----:B------:R-:W-:Y:S01]  /*9e90*/  @!P2 IMAD.IADD R12, R12, 0x1, -R0 ;  /* 0x000000010c0ca824 */ /* 0x000fe200078e0a00 */
[----:B--2---:R-:W-:Y:S01]  /*9ea0*/  IABS R11, R7 ;  /* 0x00000007000b7213 */ /* 0x004fe20000000000 */
[----:B------:R-:W-:-:S03]  /*9eb0*/  IMAD.HI.U32 R2, R10, R6, RZ ;  /* 0x000000060a027227 */ /* 0x000fc600078e00ff */
[C---:B------:R-:W-:Y:S01]  /*9ec0*/  ISETP.GT.U32.AND P2, PT, R0.reuse, R12, PT ;  /* 0x0000000c0000720c */ /* 0x040fe20003f44070 */
[----:B------:R-:W-:Y:S01]  /*9ed0*/  @!P3 IMAD.MOV R18, RZ, RZ, -R18 ;  /* 0x000000ffff12b224 */ /* 0x000fe200078e0a12 */
[----:B------:R-:W-:Y:S01]  /*9ee0*/  ISETP.GT.U32.AND P3, PT, R0, R3, PT ;  /* 0x000000030000720c */ /* 0x000fe20003f64070 */
[----:B------:R-:W-:-:S03]  /*9ef0*/  IMAD.HI.U32 R15, R10, R14, RZ ;  /* 0x0000000e0a0f7227 */ /* 0x000fc600078e00ff */
[----:B------:R0:W-:Y:S01]  /*9f00*/  STL [R1+0x124], R18 ;  /* 0x0001241201007387 */ /* 0x0001e20000100800 */
[----:B------:R-:W-:Y:S02]  /*9f10*/  IMAD.MOV R2, RZ, RZ, -R2 ;  /* 0x000000ffff027224 */ /* 0x000fe400078e0a02 */
[----:B------:R-:W-:-:S04]  /*9f20*/  IMAD.HI.U32 R16, R10, R11, RZ ;  /* 0x0000000b0a107227 */ /* 0x000fc800078e00ff */
[----:B------:R-:W-:Y:S02]  /*9f30*/  IMAD.MOV R15, RZ, RZ, -R15 ;  /* 0x000000ffff0f7224 */ /* 0x000fe400078e0a0f */
[----:B------:R-:W-:Y:S01]  /*9f40*/  @!P5 IMAD.MOV R17, RZ, RZ, -R17 ;  /* 0x000000ffff11d224 */ /* 0x000fe200078e0a11 */
[----:B------:R-:W-:Y:S01]  /*9f50*/  ISETP.GE.AND P5, PT, R13, RZ, PT ;  /* 0x000000ff0d00720c */ /* 0x000fe20003fa6270 */
[----:B------:R-:W-:Y:S02]  /*9f60*/  IMAD R6, R0, R2, R6 ;  /* 0x0000000200067224 */ /* 0x000fe400078e0206 */
[----:B------:R-:W-:Y:S01]  /*9f70*/  IMAD.MOV R13, RZ, RZ, -R16 ;  /* 0x000000ffff0d7224 */ /* 0x000fe200078e0a10 */
[----:B------:R1:W-:Y:S01]  /*9f80*/  STL [R1+0x40], R17 ;  /* 0x0000401101007387 */ /* 0x0003e20000100800 */
[----:B------:R-:W-:Y:S02]  /*9f90*/  @!P0 IMAD.IADD R9, R9, 0x1, -R0 ;  /* 0x0000000109098824 */ /* 0x000fe400078e0a00 */
[----:B------:R-:W-:-:S02]  /*9fa0*/  VIADD R2, R5, 0x40 ;  /* 0x0000004005027836 */ /* 0x000fc40000000000 */
[C---:B------:R-:W-:Y:S01]  /*9fb0*/  IMAD R14, R0.reuse, R15, R14 ;  /* 0x0000000f000e7224 */ /* 0x040fe200078e020e */
[C---:B------:R-:W-:Y:S01]  /*9fc0*/  ISETP.GT.U32.AND P0, PT, R0.reuse, R9, PT ;  /* 0x000000090000720c */ /* 0x040fe20003f04070 */
[C---:B------:R-:W-:Y:S01]  /*9fd0*/  IMAD R11, R0.reuse, R13, R11 ;  /* 0x0000000d000b7224 */ /* 0x040fe200078e020b */
[----:B------:R-:W-:Y:S01]  /*9fe0*/  IABS R13, R2 ;  /* 0x00000002000d7213 */ /* 0x000fe20000000000 */
[--C-:B------:R-:W-:Y:S01]  /*9ff0*/  @!P3 IMAD.IADD R3, R3, 0x1, -R0.reuse ;  /* 0x000000010303b824 */ /* 0x100fe200078e0a00 */
[----:B------:R-:W-:Y:S01]  /*a000*/  ISETP.GT.U32.AND P3, PT, R0, R14, PT ;  /* 0x0000000e0000720c */ /* 0x000fe20003f64070 */
[----:B------:R-:W-:Y:S01]  /*a010*/  @!P2 IMAD.IADD R12, R12, 0x1, -R0 ;  /* 0x000000010c0ca824 */ /* 0x000fe200078e0a00 */
[----:B------:R-:W-:Y:S01]  /*a020*/  ISETP.GT.U32.AND P2, PT, R0, R6, PT ;  /* 0x000000060000720c */ /* 0x000fe20003f44070 */
[----:B0-----:R-:W-:Y:S02]  /*a030*/  IMAD.MOV.U32 R18, RZ, RZ, R3 ;  /* 0x000000ffff127224 */ /* 0x001fe400078e0003 */
[----:B------:R-:W-:-:S02]  /*a040*/  IMAD.MOV.U32 R3, RZ, RZ, R13 ;  /* 0x000000ffff037224 */ /* 0x000fc400078e000d */
[----:B-1----:R-:W-:Y:S02]  /*a050*/  IMAD.MOV.U32 R17, RZ, RZ, R12 ;  /* 0x000000ffff117224 */ /* 0x002fe400078e000c */
[----:B------:R-:W-:-:S04]  /*a060*/  IMAD.HI.U32 R13, R10, R3, RZ ;  /* 0x000000030a0d7227 */ /* 0x000fc800078e00ff */
[----:B------:R-:W-:Y:S01]  /*a070*/  @!P6 IMAD.MOV R17, RZ, RZ, -R17 ;  /* 0x000000ffff11e224 */ /* 0x000fe200078e0a11 */
[----:B------:R-:W-:Y:S01]  /*a080*/  ISETP.GT.U32.AND P6, PT, R0, R11, PT ;  /* 0x0000000b0000720c */ /* 0x000fe20003fc4070 */
[--C-:B------:R-:W-:Y:S01]  /*a090*/  @!P0 IMAD.IADD R9, R9, 0x1, -R0.reuse ;  /* 0x0000000109098824 */ /* 0x100fe200078e0a00 */
[----:B------:R-:W-:Y:S01]  /*a0a0*/  ISETP.GE.AND P0, PT, R7, RZ, PT ;  /* 0x000000ff0700720c */ /* 0x000fe20003f06270 */
[----:B------:R-:W-:Y:S02]  /*a0b0*/  IMAD.MOV R13, RZ, RZ, -R13 ;  /* 0x000000ffff0d7224 */ /* 0x000fe400078e0a0d */
[----:B------:R-:W-:Y:S02]  /*a0c0*/  @!P3 IMAD.IADD R14, R14, 0x1, -R0 ;  /* 0x000000010e0eb824 */ /* 0x000fe400078e0a00 */
[C---:B------:R-:W-:Y:S02]  /*a0d0*/  IMAD R3, R0.reuse, R13, R3 ;  /* 0x0000000d00037224 */ /* 0x040fe400078e0203 */
[----:B------:R-:W-:Y:S01]  /*a0e0*/  IMAD.MOV.U32 R16, RZ, RZ, R9 ;  /* 0x000000ffff107224 */ /* 0x000fe200078e0009 */
[----:B------:R-:W-:Y:S01]  /*a0f0*/  ISETP.GT.U32.AND P3, PT, R0, R14, PT ;  /* 0x0000000e0000720c */ /* 0x000fe20003f64070 */
[----:B------:R-:W-:Y:S01]  /*a100*/  @!P4 IMAD.MOV R18, RZ, RZ, -R18 ;  /* 0x000000ffff12c224 */ /* 0x000fe200078e0a12 */
[----:B------:R-:W-:Y:S01]  /*a110*/  ISETP.GE.AND P4, PT, R8, RZ, PT ;  /* 0x000000ff0800720c */ /* 0x000fe20003f86270 */
[----:B------:R-:W-:-:S02]  /*a120*/  @!P2 IMAD.IADD R6, R6, 0x1, -R0 ;  /* 0x000000010606a824 */ /* 0x000fc400078e0a00 */
[----:B------:R-:W-:Y:S01]  /*a130*/  VIADD R8, R5, 0x3f ;  /* 0x0000003f05087836 */ /* 0x000fe20000000000 */
[----:B------:R-:W-:Y:S01]  /*a140*/  STL [R1+0x88], R18 ;  /* 0x0000881201007387 */ /* 0x000fe20000100800 */
[----:B------:R-:W-:Y:S01]  /*a150*/  @!P1 IMAD.MOV R16, RZ, RZ, -R16 ;  /* 0x000000ffff109224 */ /* 0x000fe200078e0a10 */
[C---:B------:R-:W-:Y:S01]  /*a160*/  ISETP.GT.U32.AND P1, PT, R0.reuse, R3, PT ;  /* 0x000000030000720c */ /* 0x040fe20003f24070 */
[--C-:B------:R-:W-:Y:S01]  /*a170*/  @!P6 IMAD.IADD R11, R11, 0x1, -R0.reuse ;  /* 0x000000010b0be824 */ /* 0x100fe200078e0a00 */
[----:B------:R-:W-:Y:S01]  /*a180*/  ISETP.GT.U32.AND P2, PT, R0, R6, PT ;  /* 0x000000060000720c */ /* 0x000fe20003f44070 */
[----:B------:R-:W-:Y:S01]  /*a190*/  VIADD R7, R5, 0x3e ;  /* 0x0000003e05077836 */ /* 0x000fe20000000000 */
[----:B------:R-:W-:Y:S01]  /*a1a0*/  IABS R12, R8 ;  /* 0x00000008000c7213 */ /* 0x000fe20000000000 */
[----:B------:R-:W-:Y:S01]  /*a1b0*/  @!P3 IMAD.IADD R14, R14, 0x1, -R0 ;  /* 0x000000010e0eb824 */ /* 0x000fe200078e0a00 */
[----:B------:R-:W-:Y:S01]  /*a1c0*/  ISETP.GT.U32.AND P6, PT, R0, R11, PT ;  /* 0x0000000b0000720c */ /* 0x000fe20003fc4070 */
[----:B------:R-:W-:Y:S01]  /*a1d0*/  STL [R1+0x8c], R17 ;  /* 0x00008c1101007387 */ /* 0x000fe20000100800 */
[----:B------:R-:W-:Y:S01]  /*a1e0*/  IABS R13, R7 ;  /* 0x00000007000d7213 */ /* 0x000fe20000000000 */
[----:B------:R-:W-:Y:S01]  /*a1f0*/  IMAD.HI.U32 R15, R10, R12, RZ ;  /* 0x0000000c0a0f7227 */ /* 0x000fe200078e00ff */
[----:B------:R-:W-:Y:S01]  /*a200*/  ISETP.GE.AND P3, PT, R2, RZ, PT ;  /* 0x000000ff0200720c */ /* 0x000fe20003f66270 */
[----:B------:R0:W-:Y:S02]  /*a210*/  STL [R1+0x98], R16 ;  /* 0x0000981001007387 */ /* 0x0001e40000100800 */
[----:B------:R-:W-:-:S02]  /*a220*/  IMAD.MOV R15, RZ, RZ, -R15 ;  /* 0x000000ffff0f7224 */ /* 0x000fc400078e0a0f */
[----:B------:R-:W-:Y:S02]  /*a230*/  VIADD R2, R5, 0x3d ;  /* 0x0000003d05027836 */ /* 0x000fe40000000000 */
[--C-:B------:R-:W-:Y:S02]  /*a240*/  @!P1 IMAD.IADD R3, R3, 0x1, -R0.reuse ;  /* 0x0000000103039824 */ /* 0x100fe400078e0a00 */
[----:B------:R-:W-:Y:S01]  /*a250*/  @!P2 IMAD.IADD R6, R6, 0x1, -R0 ;  /* 0x000000010606a824 */ /* 0x000fe200078e0a00 */
[----:B------:R-:W-:Y:S01]  /*a260*/  ISETP.GE.AND P2, PT, R8, RZ, PT ;  /* 0x000000ff0800720c */ /* 0x000fe20003f46270 */
[----:B------:R-:W-:Y:S01]  /*a270*/  IMAD.HI.U32 R9, R10, R13, RZ ;  /* 0x0000000d0a097227 */ /* 0x000fe200078e00ff */
[----:B------:R-:W-:-:S03]  /*a280*/  ISETP.GT.U32.AND P1, PT, R0, R3, PT ;  /* 0x000000030000720c */ /* 0x000fc60003f24070 */
[C---:B------:R-:W-:Y:S01]  /*a290*/  IMAD R8, R0.reuse, R15, R12 ;  /* 0x0000000f00087224 */ /* 0x040fe200078e020c */
[----:B------:R-:W-:Y:S01]  /*a2a0*/  IABS R12, R2 ;  /* 0x00000002000c7213 */ /* 0x000fe20000000000 */
[----:B0-----:R-:W-:Y:S02]  /*a2b0*/  IMAD.MOV.U32 R16, RZ, RZ, R14 ;  /* 0x000000ffff107224 */ /* 0x001fe400078e000e */
[----:B------:R-:W-:Y:S02]  /*a2c0*/  IMAD.MOV R9, RZ, RZ, -R9 ;  /* 0x000000ffff097224 */ /* 0x000fe400078e0a09 */
[----:B------:R-:W-:Y:S01]  /*a2d0*/  @!P6 IMAD.IADD R11, R11, 0x1, -R0 ;  /* 0x000000010b0be824 */ /* 0x000fe200078e0a00 */
[----:B------:R-:W-:Y:S01]  /*a2e0*/  ISETP.GT.U32.AND P6, PT, R0, R8, PT ;  /* 0x000000080000720c */ /* 0x000fe20003fc4070 */
[----:B------:R-:W-:Y:S01]  /*a2f0*/  @!P5 IMAD.MOV R16, RZ, RZ, -R16 ;  /* 0x000000ffff10d224 */ /* 0x000fe200078e0a10 */
[----:B------:R-:W-:Y:S01]  /*a300*/  ISETP.GE.AND P5, PT, R7, RZ, PT ;  /* 0x000000ff0700720c */ /* 0x000fe20003fa6270 */
[----:B------:R-:W-:-:S02]  /*a310*/  IMAD.MOV.U32 R7, RZ, RZ, R12 ;  /* 0x000000ffff077224 */ /* 0x000fc400078e000c */
[----:B------:R-:W-:Y:S01]  /*a320*/  IMAD R13, R0, R9, R13 ;  /* 0x00000009000d7224 */ /* 0x000fe200078e020d */
[----:B------:R-:W-:Y:S01]  /*a330*/  STL [R1+0xac], R16 ;  /* 0x0000ac1001007387 */ /* 0x000fe20000100800 */
[----:B------:R-:W-:Y:S02]  /*a340*/  IMAD.MOV.U32 R15, RZ, RZ, R6 ;  /* 0x000000ffff0f7224 */ /* 0x000fe400078e0006 */
[----:B------:R-:W-:Y:S02]  /*a350*/  IMAD.MOV.U32 R14, RZ, RZ, R11 ;  /* 0x000000ffff0e7224 */ /* 0x000fe400078e000b */
[----:B------:R-:W-:-:S04]  /*a360*/  IMAD.HI.U32 R9, R10, R7, RZ ;  /* 0x000000070a097227 */ /* 0x000fc800078e00ff */
[----:B------:R-:W-:Y:S01]  /*a370*/  @!P4 IMAD.MOV R15, RZ, RZ, -R15 ;  /* 0x000000ffff0fc224 */ /* 0x000fe200078e0a0f */
[----:B------:R-:W-:Y:S01]  /*a380*/  ISETP.GT.U32.AND P4, PT, R0, R13, PT ;  /* 0x0000000d0000720c */ /* 0x000fe20003f84070 */
[----:B------:R-:W-:Y:S02]  /*a390*/  @!P0 IMAD.MOV R14, RZ, RZ, -R14 ;  /* 0x000000ffff0e8224 */ /* 0x000fe400078e0a0e */
[----:B------:R-:W-:Y:S01]  /*a3a0*/  IMAD.MOV R9, RZ, RZ, -R9 ;  /* 0x000000ffff097224 */ /* 0x000fe200078e0a09 */
[----:B------:R-:W-:Y:S01]  /*a3b0*/  STL [R1+0xf0], R15 ;  /* 0x0000f00f01007387 */ /* 0x000fe20000100800 */
[--C-:B------:R-:W-:Y:S02]  /*a3c0*/  @!P1 IMAD.IADD R3, R3, 0x1, -R0.reuse ;  /* 0x0000000103039824 */ /* 0x100fe400078e0a00 */
[----:B------:R-:W-:Y:S01]  /*a3d0*/  VIADD R6, R5, 0x3c ;  /* 0x0000003c05067836 */ /* 0x000fe20000000000 */
[----:B------:R0:W-:Y:S01]  /*a3e0*/  STL [R1+0xf8], R14 ;  /* 0x0000f80e01007387 */ /* 0x0001e20000100800 */
[--C-:B------:R-:W-:Y:S01]  /*a3f0*/  @!P6 IMAD.IADD R8, R8, 0x1, -R0.reuse ;  /* 0x000000010808e824 */ /* 0x100fe200078e0a00 */
[----:B------:R-:W-:Y:S01]  /*a400*/  ISETP.GE.AND P6, PT, R2, RZ, PT ;  /* 0x000000ff0200720c */ /* 0x000fe20003fc6270 */
[C---:B------:R-:W-:Y:S01]  /*a410*/  IMAD R7, R0.reuse, R9, R7 ;  /* 0x0000000900077224 */ /* 0x040fe200078e0207 */
[----:B------:R-:W-:Y:S01]  /*a420*/  IABS R11, R6 ;  /* 0x00000006000b7213 */ /* 0x000fe20000000000 */
[----:B------:R-:W-:Y:S01]  /*a430*/  @!P4 IMAD.IADD R13, R13, 0x1, -R0 ;  /* 0x000000010d0dc824 */ /* 0x000fe200078e0a00 */
[----:B------:R-:W-:Y:S01]  /*a440*/  ISETP.GT.U32.AND P0, PT, R0, R8, PT ;  /* 0x000000080000720c */ /* 0x000fe20003f04070 */
[----:B------:R-:W-:Y:S01]  /*a450*/  VIADD R12, R5, 0x3a ;  /* 0x0000003a050c7836 */ /* 0x000fe20000000000 */
[----:B------:R-:W-:Y:S01]  /*a460*/  ISETP.GE.AND P1, PT, R6, RZ, PT ;  /* 0x000000ff0600720c */ /* 0x000fe20003f26270 */
[----:B------:R-:W-:Y:S01]  /*a470*/  IMAD.MOV.U32 R2, RZ, RZ, R11 ;  /* 0x000000ffff027224 */ /* 0x000fe200078e000b */
[----:B------:R-:W-:Y:S01]  /*a480*/  ISETP.GT.U32.AND P4, PT, R0, R13, PT ;  /* 0x0000000d0000720c */ /* 0x000fe20003f84070 */
[----:B0-----:R-:W-:Y:S01]  /*a490*/  IMAD.MOV.U32 R14, RZ, RZ, R3 ;  /* 0x000000ffff0e7224 */ /* 0x001fe200078e0003 */
[----:B------:R-:W-:Y:S01]  /*a4a0*/  IABS R6, R12 ;  /* 0x0000000c00067213 */ /* 0x000fe20000000000 */
[----:B------:R-:W-:-:S04]  /*a4b0*/  IMAD.HI.U32 R9, R10, R2, RZ ;  /* 0x000000020a097227 */ /* 0x000fc800078e00ff */
[----:B------:R-:W-:Y:S01]  /*a4c0*/  @!P3 IMAD.MOV R14, RZ, RZ, -R14 ;  /* 0x000000ffff0eb224 */ /* 0x000fe200078e0a0e */
[----:B------:R-:W-:Y:S01]  /*a4d0*/  ISETP.GT.U32.AND P3, PT, R0, R7, PT ;  /* 0x000000070000720c */ /* 0x000fe20003f64070 */
[----:B------:R-:W-:Y:S02]  /*a4e0*/  VIADD R11, R5, 0x3b ;  /* 0x0000003b050b7836 */ /* 0x000fe40000000000 */
[----:B------:R-:W-:Y:S01]  /*a4f0*/  IMAD.MOV R9, RZ, RZ, -R9 ;  /* 0x000000ffff097224 */ /* 0x000fe200078e0a09 */
[----:B------:R0:W-:Y:S01]  /*a500*/  STL [R1+0x118], R14 ;  /* 0x0001180e01007387 */ /* 0x0001e20000100800 */
[----:B------:R-:W-:Y:S01]  /*a510*/  @!P0 IMAD.IADD R8, R8, 0x1, -R0 ;  /* 0x0000000108088824 */ /* 0x000fe200078e0a00 */
[----:B------:R-:W-:Y:S01]  /*a520*/  ISETP.GE.AND P0, PT, R11, RZ, PT ;  /* 0x000000ff0b00720c */ /* 0x000fe20003f06270 */
[----:B------:R-:W-:Y:S01]  /*a530*/  IMAD R2, R0, R9, R2 ;  /* 0x0000000900027224 */ /* 0x000fe200078e0202 */
[----:B------:R-:W-:Y:S01]  /*a540*/  IABS R11, R11 ;  /* 0x0000000b000b7213 */ /* 0x000fe20000000000 */
[----:B------:R-:W-:-:S02]  /*a550*/  IMAD.MOV.U32 R16, RZ, RZ, R8 ;  /* 0x000000ffff107224 */ /* 0x000fc400078e0008 */
[--C-:B------:R-:W-:Y:S01]  /*a560*/  @!P4 IMAD.IADD R13, R13, 0x1, -R0.reuse ;  /* 0x000000010d0dc824 */ /* 0x100fe200078e0a00 */
[----:B------:R-:W-:Y:S01]  /*a570*/  ISETP.GT.U32.AND P4, PT, R0, R2, PT ;  /* 0x000000020000720c */ /* 0x000fe20003f84070 */
[----:B------:R-:W-:Y:S02]  /*a580*/  @!P3 IMAD.IADD R7, R7, 0x1, -R0 ;  /* 0x000000010707b824 */ /* 0x000fe400078e0a00 */
[----:B0-----:R-:W-:-:S03]  /*a590*/  IMAD.HI.U32 R14, R10, R11, RZ ;  /* 0x0000000b0a0e7227 */ /* 0x001fc600078e00ff */
[----:B------:R-:W-:Y:S01]  /*a5a0*/  ISETP.GT.U32.AND P3, PT, R0, R7, PT ;  /* 0x000000070000720c */ /* 0x000fe20003f64070 */
[----:B------:R-:W-:Y:S02]  /*a5b0*/  VIADD R3, R5, 0x39 ;  /* 0x0000003905037836 */ /* 0x000fe40000000000 */
[----:B------:R-:W-:Y:S01]  /*a5c0*/  @!P2 IMAD.MOV R16, RZ, RZ, -R16 ;  /* 0x000000ffff10a224 */ /* 0x000fe200078e0a10 */
[----:B------:R-:W-:Y:S01]  /*a5d0*/  ISETP.GE.AND P2, PT, R12, RZ, PT ;  /* 0x000000ff0c00720c */ /* 0x000fe20003f46270 */
[----:B------:R-:W-:Y:S01]  /*a5e0*/  IMAD.MOV R12, RZ, RZ, -R14 ;  /* 0x000000ffff0c7224 */ /* 0x000fe200078e0a0e */
[----:B------:R-:W-:Y:S01]  /*a5f0*/  IABS R15, R3 ;  /* 0x00000003000f7213 */ /* 0x000fe20000000000 */
[----:B------:R-:W-:Y:S01]  /*a600*/  @!P5 IMAD.MOV R13, RZ, RZ, -R13 ;  /* 0x000000ffff0dd224 */ /* 0x000fe200078e0a0d */
[----:B------:R-:W-:Y:S01]  /*a610*/  ISETP.GE.AND P5, PT, R3, RZ, PT ;  /* 0x000000ff0300720c */ /* 0x000fe20003fa6270 */
[----:B------:R-:W-:Y:S01]  /*a620*/  IMAD R3, R0, R12, R11 ;  /* 0x0000000c00037224 */ /* 0x000fe200078e020b */
[----:B------:R0:W-:Y:S01]  /*a630*/  STL [R1+0x120], R16 ;  /* 0x0001201001007387 */ /* 0x0001e20000100800 */
[----:B------:R-:W-:-:S02]  /*a640*/  @!P4 IMAD.IADD R2, R2, 0x1, -R0 ;  /* 0x000000010202c824 */ /* 0x000fc400078e0a00 */
[----:B------:R-:W-:Y:S01]  /*a650*/  @!P3 IMAD.IADD R7, R7, 0x1, -R0 ;  /* 0x000000010707b824 */ /* 0x000fe200078e0a00 */
[----:B------:R-:W-:Y:S01]  /*a660*/  ISETP.GT.U32.AND P3, PT, R0, R3, PT ;  /* 0x000000030000720c */ /* 0x000fe20003f64070 */
[----:B------:R-:W-:Y:S01]  /*a670*/  IMAD.HI.U32 R9, R10, R6, RZ ;  /* 0x000000060a097227 */ /* 0x000fe200078e00ff */
[----:B------:R-:W-:Y:S01]  /*a680*/  ISETP.GT.U32.AND P4, PT, R0, R2, PT ;  /* 0x000000020000720c */ /* 0x000fe20003f84070 */
[----:B------:R-:W-:Y:S02]  /*a690*/  STL [R1+0x110], R13 ;  /* 0x0001100d01007387 */ /* 0x000fe40000100800 */
[----:B------:R-:W-:-:S04]  /*a6a0*/  IMAD.HI.U32 R8, R10, R15, RZ ;  /* 0x0000000f0a087227 */ /* 0x000fc800078e00ff */
[----:B------:R-:W-:Y:S02]  /*a6b0*/  IMAD.MOV R9, RZ, RZ, -R9 ;  /* 0x000000ffff097224 */ /* 0x000fe400078e0a09 */
[----:B------:R-:W-:Y:S02]  /*a6c0*/  VIADD R14, R5, 0x38 ;  /* 0x00000038050e7836 */ /* 0x000fe40000000000 */
[--C-:B------:R-:W-:Y:S02]  /*a6d0*/  @!P3 IMAD.IADD R3, R3, 0x1, -R0.reuse ;  /* 0x000000010303b824 */ /* 0x100fe400078e0a00 */
[----:B------:R-:W-:Y:S02]  /*a6e0*/  @!P4 IMAD.IADD R2, R2, 0x1, -R0 ;  /* 0x000000010202c824 */ /* 0x000fe400078e0a00 */
[----:B0-----:R-:W-:Y:S01]  /*a6f0*/  IMAD.MOV.U32 R16, RZ, RZ, R7 ;  /* 0x000000ffff107224 */ /* 0x001fe200078e0007 */
[----:B------:R-:W-:Y:S01]  /*a700*/  ISETP.GT.U32.AND P3, PT, R0, R3, PT ;  /* 0x000000030000720c */ /* 0x000fe20003f64070 */
[----:B------:R-:W-:-:S02]  /*a710*/  IMAD.MOV R8, RZ, RZ, -R8 ;  /* 0x000000ffff087224 */ /* 0x000fc400078e0a08 */
[----:B------:R-:W-:Y:S02]  /*a720*/  IMAD R6, R0, R9, R6 ;  /* 0x0000000900067224 */ /* 0x000fe400078e0206 */
[----:B------:R-:W-:Y:S02]  /*a730*/  IMAD.MOV.U32 R19, RZ, RZ, R2 ;  /* 0x000000ffff137224 */ /* 0x000fe400078e0002 */
[----:B------:R-:W-:Y:S01]  /*a740*/  @!P6 IMAD.MOV R16, RZ, RZ, -R16 ;  /* 0x000000ffff10e224 */ /* 0x000fe200078e0a10 */
[----:B------:R-:W-:Y:S01]  /*a750*/  ISETP.GE.AND P6, PT, R14, RZ, PT ;  /* 0x000000ff0e00720c */ /* 0x000fe20003fc6270 */
[C---:B------:R-:W-:Y:S01]  /*a760*/  IMAD R15, R0.reuse, R8, R15 ;  /* 0x00000008000f7224 */ /* 0x040fe200078e020f */
[----:B------:R-:W-:Y:S01]  /*a770*/  IABS R14, R14 ;  /* 0x0000000e000e7213 */ /* 0x000fe20000000000 */
[----:B------:R-:W-:Y:S01]  /*a780*/  @!P1 IMAD.MOV R19, RZ, RZ, -R19 ;  /* 0x000000ffff139224 */ /* 0x000fe200078e0a13 */
[C---:B------:R-:W-:Y:S01]  /*a790*/  ISETP.GT.U32.AND P1, PT, R0.reuse, R6, PT ;  /* 0x000000060000720c */ /* 0x040fe20003f24070 */
[----:B------:R-:W-:Y:S01]  /*a7a0*/  @!P3 IMAD.IADD R3, R3, 0x1, -R0 ;  /* 0x000000010303b824 */ /* 0x000fe200078e0a00 */
[----:B------:R-:W-:Y:S01]  /*a7b0*/  ISETP.GT.U32.AND P3, PT, R0, R15, PT ;  /* 0x0000000f0000720c */ /* 0x000fe20003f64070 */
[----:B------:R-:W-:Y:S01]  /*a7c0*/  IMAD.HI.U32 R18, R10, R14, RZ ;  /* 0x0000000e0a127227 */ /* 0x000fe200078e00ff */
[----:B------:R0:W-:Y:S03]  /*a7d0*/  STL [R1+0x114], R16 ;  /* 0x0001141001007387 */ /* 0x0001e60000100800 */
[----:B------:R-:W-:Y:S01]  /*a7e0*/  IMAD.MOV R18, RZ, RZ, -R18 ;  /* 0x000000ffff127224 */ /* 0x000fe200078e0a12 */
[----:B------:R1:W-:Y:S01]  /*a7f0*/  STL [R1+0x10c], R19 ;  /* 0x00010c1301007387 */ /* 0x0003e20000100800 */
[----:B------:R-:W-:-:S02]  /*a800*/  VIADD R7, R5, 0x36 ;  /* 0x0000003605077836 */ /* 0x000fc40000000000 */
[----:B------:R-:W-:Y:S02]  /*a810*/  IMAD R14, R0, R18, R14 ;  /* 0x00000012000e7224 */ /* 0x000fe400078e020e */
[--C-:B------:R-:W-:Y:S01]  /*a820*/  @!P1 IMAD.IADD R6, R6, 0x1, -R0.reuse ;  /* 0x0000000106069824 */ /* 0x100fe200078e0a00 */
[----:B0-----:R-:W-:Y:S01]  /*a830*/  IABS R16, R7 ;  /* 0x0000000700107213 */ /* 0x001fe20000000000 */
[----:B------:R-:W-:Y:S01]  /*a840*/  @!P3 IMAD.IADD R15, R15, 0x1, -R0 ;  /* 0x000000010f0fb824 */ /* 0x000fe200078e0a00 */
[C---:B------:R-:W-:Y:S01]  /*a850*/  ISETP.GT.U32.AND P1, PT, R0.reuse, R14, PT ;  /* 0x0000000e0000720c */ /* 0x040fe20003f24070 */
[C---:B------:R-:W-:Y:S01]  /*a860*/  VIADD R17, R5.reuse, 0x35 ;  /* 0x0000003505117836 */ /* 0x040fe20000000000 */
[----:B------:R-:W-:Y:S01]  /*a870*/  ISETP.GT.U32.AND P3, PT, R0, R6, PT ;  /* 0x000000060000720c */ /* 0x000fe20003f64070 */
[----:B------:R-:W-:Y:S02]  /*a880*/  VIADD R13, R5, 0x37 ;  /* 0x00000037050d7836 */ /* 0x000fe40000000000 */
[----:B------:R-:W-:Y:S01]  /*a890*/  IMAD.HI.U32 R2, R10, R16, RZ ;  /* 0x000000100a027227 */ /* 0x000fe200078e00ff */
[----:B------:R-:W-:-:S02]  /*a8a0*/  IABS R12, R17 ;  /* 0x00000011000c7213 */ /* 0x000fc40000000000 */
[----:B------:R-:W-:Y:S01]  /*a8b0*/  ISETP.GE.AND P4, PT, R13, RZ, PT ;  /* 0x000000ff0d00720c */ /* 0x000fe20003f86270 */
[----:B------:R-:W-:Y:S01]  /*a8c0*/  IMAD.MOV R2, RZ, RZ, -R2 ;  /* 0x000000ffff027224 */ /* 0x000fe200078e0a02 */
[----:B------:R-:W-:Y:S01]  /*a8d0*/  IABS R13, R13 ;  /* 0x0000000d000d7213 */ /* 0x000fe20000000000 */
[----:B-1----:R-:W-:-:S04]  /*a8e0*/  IMAD.HI.U32 R19, R10, R12, RZ ;  /* 0x0000000c0a137227 */ /* 0x002fc800078e00ff */
[--C-:B------:R-:W-:Y:S01]  /*a8f0*/  @!P1 IMAD.IADD R14, R14, 0x1, -R0.reuse ;  /* 0x000000010e0e9824 */ /* 0x100fe200078e0a00 */
[----:B------:R-:W-:Y:S01]  /*a900*/  ISETP.GT.U32.AND P1, PT, R0, R15, PT ;  /* 0x0000000f0000720c */ /* 0x000fe20003f24070 */
[----:B------:R-:W-:Y:S02]  /*a910*/  @!P3 IMAD.IADD R6, R6, 0x1, -R0 ;  /* 0x000000010606b824 */ /* 0x000fe400078e0a00 */
[----:B------:R-:W-:Y:S02]  /*a920*/  VIADD R8, R5, 0x34 ;  /* 0x0000003405087836 */ /* 0x000fe40000000000 */
[----:B------:R-:W-:Y:S02]  /*a930*/  IMAD R16, R0, R2, R16 ;  /* 0x0000000200107224 */ /* 0x000fe400078e0210 */
[----:B------:R-:W-:Y:S01]  /*a940*/  IMAD.MOV R19, RZ, RZ, -R19 ;  /* 0x000000ffff137224 */ /* 0x000fe200078e0a13 */
[----:B------:R-:W-:Y:S01]  /*a950*/  IABS R11, R8 ;  /* 0x00000008000b7213 */ /* 0x000fe20000000000 */
[----:B------:R-:W-:-:S02]  /*a960*/  IMAD.MOV.U32 R22, RZ, RZ, R6 ;  /* 0x000000ffff167224 */ /* 0x000fc400078e0006 */
[----:B------:R-:W-:-:S04]  /*a970*/  IMAD.HI.U32 R9, R10, R13, RZ ;  /* 0x0000000d0a097227 */ /* 0x000fc800078e00ff */
[C---:B------:R-:W-:Y:S02]  /*a980*/  IMAD R12, R0.reuse, R19, R12 ;  /* 0x00000013000c7224 */ /* 0x040fe400078e020c */
[----:B------:R-:W-:Y:S01]  /*a990*/  @!P2 IMAD.MOV R22, RZ, RZ, -R22 ;  /* 0x000000ffff16a224 */ /* 0x000fe200078e0a16 */
[C---:B------:R-:W-:Y:S01]  /*a9a0*/  ISETP.GT.U32.AND P2, PT, R0.reuse, R16, PT ;  /* 0x000000100000720c */ /* 0x040fe20003f44070 */
[----:B------:R-:W-:Y:S02]  /*a9b0*/  IMAD.MOV R9, RZ, RZ, -R9 ;  /* 0x000000ffff097224 */ /* 0x000fe400078e0a09 */
[----:B------:R-:W-:Y:S02]  /*a9c0*/  IMAD.MOV.U32 R21, RZ, RZ, R3 ;  /* 0x000000ffff157224 */ /* 0x000fe400078e0003 */
[----:B------:R-:W-:Y:S01]  /*a9d0*/  @!P1 IMAD.IADD R15, R15, 0x1, -R0 ;  /* 0x000000010f0f9824 */ /* 0x000fe200078e0a00 */
[C---:B------:R-:W-:Y:S01]  /*a9e0*/  ISETP.GT.U32.AND P1, PT, R0.reuse, R12, PT ;  /* 0x0000000c0000720c */ /* 0x040fe20003f24070 */
[----:B------:R-:W-:-:S02]  /*a9f0*/  IMAD R13, R0, R9, R13 ;  /* 0x00000009000d7224 */ /* 0x000fc400078e020d */
[----:B------:R-:W-:-:S03]  /*aa00*/  IMAD.HI.U32 R18, R10, R11, RZ ;  /* 0x0000000b0a127227 */ /* 0x000fc600078e00ff */
[C---:B------:R-:W-:Y:S01]  /*aa10*/  ISETP.GT.U32.AND P3, PT, R0.reuse, R13, PT ;  /* 0x0000000d0000720c */ /* 0x040fe20003f64070 */
[----:B------:R-:W-:Y:S01]  /*aa20*/  @!P0 IMAD.MOV R21, RZ, RZ, -R21 ;  /* 0x000000ffff158224 */ /* 0x000fe200078e0a15 */
[C---:B------:R-:W-:Y:S01]  /*aa30*/  ISETP.GT.U32.AND P0, PT, R0.reuse, R14, PT ;  /* 0x0000000e0000720c */ /* 0x040fe20003f04070 */
[----:B------:R-:W-:Y:S02]  /*aa40*/  IMAD.MOV R18, RZ, RZ, -R18 ;  /* 0x000000ffff127224 */ /* 0x000fe400078e0a12 */
[C---:B------:R-:W-:Y:S01]  /*aa50*/  VIADD R9, R5.reuse, 0x32 ;  /* 0x0000003205097836 */ /* 0x040fe20000000000 */
[----:B------:R-:W-:Y:S01]  /*aa60*/  STL [R1+0xa0], R21 ;  /* 0x0000a01501007387 */ /* 0x000fe20000100800 */
[----:B------:R-:W-:Y:S02]  /*aa70*/  IMAD R11, R0, R18, R11 ;  /* 0x00000012000b7224 */ /* 0x000fe400078e020b */
[--C-:B------:R-:W-:Y:S01]  /*aa80*/  @!P2 IMAD.IADD R16, R16, 0x1, -R0.reuse ;  /* 0x000000011010a824 */ /* 0x100fe200078e0a00 */
[----:B------:R-:W-:Y:S01]  /*aa90*/  IABS R18, R9 ;  /* 0x0000000900127213 */ /* 0x000fe20000000000 */
[----:B------:R-:W-:Y:S01]  /*aaa0*/  VIADD R2, R5, 0x33 ;  /* 0x0000003305027836 */ /* 0x000fe20000000000 */
[----:B------:R0:W-:Y:S01]  /*aab0*/  STL [R1+0x9c], R22 ;  /* 0x00009c1601007387 */ /* 0x0001e20000100800 */
[----:B------:R-:W-:Y:S01]  /*aac0*/  @!P1 IMAD.IADD R12, R12, 0x1, -R0 ;  /* 0x000000010c0c9824 */ /* 0x000fe200078e0a00 */
[----:B------:R-:W-:Y:S01]  /*aad0*/  ISETP.GT.U32.AND P1, PT, R0, R16, PT ;  /* 0x000000100000720c */ /* 0x000fe20003f24070 */
[----:B------:R-:W-:Y:S01]  /*aae0*/  IMAD.HI.U32 R6, R10, R18, RZ ;  /* 0x000000120a067227 */ /* 0x000fe200078e00ff */
[----:B------:R-:W-:-:S03]  /*aaf0*/  IABS R20, R2 ;  /* 0x0000000200147213 */ /* 0x000fc60000000000 */
[----:B------:R-:W-:Y:S01]  /*ab00*/  @!P0 IMAD.IADD R14, R14, 0x1, -R0 ;  /* 0x000000010e0e8824 */ /* 0x000fe200078e0a00 */
[C---:B------:R-:W-:Y:S01]  /*ab10*/  ISETP.GT.U32.AND P0, PT, R0.reuse, R11, PT ;  /* 0x0000000b0000720c */ /* 0x040fe20003f04070 */
[----:B------:R-:W-:Y:S02]  /*ab20*/  IMAD.MOV R6, RZ, RZ, -R6 ;  /* 0x000000ffff067224 */ /* 0x000fe400078e0a06 */
[----:B------:R-:W-:Y:S01]  /*ab30*/  @!P3 IMAD.IADD R13, R13, 0x1, -R0 ;  /* 0x000000010d0db824 */ /* 0x000fe200078e0a00 */
[----:B------:R-:W-:Y:S01]  /*ab40*/  ISETP.GE.AND P3, PT, R7, RZ, PT ;  /* 0x000000ff0700720c */ /* 0x000fe20003f66270 */
[----:B0-----:R-:W-:Y:S02]  /*ab50*/  IMAD.MOV.U32 R22, RZ, RZ, R15 ;  /* 0x000000ffff167224 */ /* 0x001fe400078e000f */
[----:B------:R-:W-:Y:S01]  /*ab60*/  VIADD R3, R5, 0x31 ;  /* 0x0000003105037836 */ /* 0x000fe20000000000 */
[----:B------:R-:W-:Y:S01]  /*ab70*/  ISETP.GT.U32.AND P2, PT, R0, R13, PT ;  /* 0x0000000d0000720c */ /* 0x000fe20003f44070 */
[----:B------:R-:W-:-:S03]  /*ab80*/  IMAD.HI.U32 R21, R10, R20, RZ ;  /* 0x000000140a157227 */ /* 0x000fc600078e00ff */
[----:B------:R-:W-:Y:S01]  /*ab90*/  IABS R19, R3 ;  /* 0x0000000300137213 */ /* 0x000fe20000000000 */
[C---:B------:R-:W-:Y:S02]  /*aba0*/  IMAD R18, R0.reuse, R6, R18 ;  /* 0x0000000600127224 */ /* 0x040fe400078e0212 */
[----:B------:R-:W-:Y:S01]  /*abb0*/  @!P5 IMAD.MOV R22, RZ, RZ, -R22 ;  /* 0x000000ffff16d224 */ /* 0x000fe200078e0a16 */
[----:B------:R-:W-:Y:S01]  /*abc0*/  ISETP.GT.U32.AND P5, PT, R0, R12, PT ;  /* 0x0000000c0000720c */ /* 0x000fe20003fa4070 */
[----:B------:R-:W-:Y:S02]  /*abd0*/  IMAD.MOV R21, RZ, RZ, -R21 ;  /* 0x000000ffff157224 */ /* 0x000fe400078e0a15 */
[----:B------:R-:W-:Y:S01]  /*abe0*/  @!P1 IMAD.IADD R16, R16, 0x1, -R0 ;  /* 0x0000000110109824 */ /* 0x000fe200078e0a00 */
[C---:B------:R-:W-:Y:S01]  /*abf0*/  ISETP.GT.U32.AND P1, PT, R0.reuse, R18, PT ;  /* 0x000000120000720c */ /* 0x040fe20003f24070 */
[----:B------:R-:W-:Y:S01]  /*ac00*/  IMAD.MOV.U32 R15, RZ, RZ, R14 ;  /* 0x000000ffff0f7224 */ /* 0x000fe200078e000e */
[----:B------:R0:W-:Y:S01]  /*ac10*/  STL [R1+0x94], R22 ;  /* 0x0000941601007387 */ /* 0x0001e20000100800 */
[----:B------:R-:W-:-:S02]  /*ac20*/  IMAD R7, R0, R21, R20 ;  /* 0x0000001500077224 */ /* 0x000fc400078e0214 */
[----:B------:R-:W-:Y:S02]  /*ac30*/  VIADD R6, R5, 0x30 ;  /* 0x0000003005067836 */ /* 0x000fe40000000000 */
[----:B------:R-:W-:-:S03]  /*ac40*/  IMAD.HI.U32 R20, R10, R19, RZ ;  /* 0x000000130a147227 */ /* 0x000fc600078e00ff */
[----:B------:R-:W-:Y:S01]  /*ac50*/  IABS R14, R6 ;  /* 0x00000006000e7213 */ /* 0x000fe20000000000 */
[----:B------:R-:W-:Y:S02]  /*ac60*/  @!P0 IMAD.IADD R11, R11, 0x1, -R0 ;  /* 0x000000010b0b8824 */ /* 0x000fe400078e0a00 */
[----:B------:R-:W-:Y:S01]  /*ac70*/  @!P6 IMAD.MOV R15, RZ, RZ, -R15 ;  /* 0x000000ffff0fe224 */ /* 0x000fe200078e0a0f */
[C---:B------:R-:W-:Y:S01]  /*ac80*/  ISETP.GT.U32.AND P6, PT, R0.reuse, R7, PT ;  /* 0x000000070000720c */ /* 0x040fe20003fc4070 */
[----:B------:R-:W-:Y:S01]  /*ac90*/  IMAD.MOV R20, RZ, RZ, -R20 ;  /* 0x000000ffff147224 */ /* 0x000fe200078e0a14 */
[----:B------:R-:W-:Y:S01]  /*aca0*/  ISETP.GT.U32.AND P0, PT, R0, R11, PT ;  /* 0x0000000b0000720c */ /* 0x000fe20003f04070 */
[--C-:B------:R-:W-:Y:S01]  /*acb0*/  @!P2 IMAD.IADD R13, R13, 0x1, -R0.reuse ;  /* 0x000000010d0da824 */ /* 0x100fe200078e0a00 */
[----:B------:R1:W-:Y:S01]  /*acc0*/  STL [R1+0x90], R15 ;  /* 0x0000900f01007387 */ /* 0x0003e20000100800 */
[--C-:B------:R-:W-:Y:S01]  /*acd0*/  @!P5 IMAD.IADD R12, R12, 0x1, -R0.reuse ;  /* 0x000000010c0cd824 */ /* 0x100fe200078e0a00 */
[----:B------:R-:W-:Y:S01]  /*ace0*/  ISETP.GE.AND P2, PT, R17, RZ, PT ;  /* 0x000000ff1100720c */ /* 0x000fe20003f46270 */
[----:B------:R-:W-:Y:S01]  /*acf0*/  @!P1 IMAD.IADD R18, R18, 0x1, -R0 ;  /* 0x0000000112129824 */ /* 0x000fe200078e0a00 */
[----:B------:R-:W-:Y:S01]  /*ad00*/  ISETP.GE.AND P5, PT, R8, RZ, PT ;  /* 0x000000ff0800720c */ /* 0x000fe20003fa6270 */
[----:B------:R-:W-:Y:S01]  /*ad10*/  VIADD R8, R5, 0x2f ;  /* 0x0000002f05087836 */ /* 0x000fe20000000000 */
[----:B------:R-:W-:Y:S01]  /*ad20*/  ISETP.GE.AND P1, PT, R9, RZ, PT ;  /* 0x000000ff0900720c */ /* 0x000fe20003f26270 */
[----:B0-----:R-:W-:-:S02]  /*ad30*/  IMAD.MOV.U32 R22, RZ, RZ, R13 ;  /* 0x000000ffff167224 */ /* 0x001fc400078e000d */
[----:B------:R-:W-:Y:S02]  /*ad40*/  IMAD.MOV.U32 R21, RZ, RZ, R16 ;  /* 0x000000ffff157224 */ /* 0x000fe400078e0010 */
[----:B-1----:R-:W-:Y:S01]  /*ad50*/  IMAD R15, R0, R20, R19 ;  /* 0x00000014000f7224 */ /* 0x002fe200078e0213 */
[----:B------:R-:W-:Y:S01]  /*ad60*/  IABS R19, R8 ;  /* 0x0000000800137213 */ /* 0x000fe20000000000 */
[----:B------:R-:W-:-:S04]  /*ad70*/  IMAD.HI.U32 R20, R10, R14, RZ ;  /* 0x0000000e0a147227 */ /* 0x000fc800078e00ff */
[----:B------:R-:W-:Y:S02]  /*ad80*/  IMAD.MOV R20, RZ, RZ, -R20 ;  /* 0x000000ffff147224 */ /* 0x000fe400078e0a14 */
[----:B------:R-:W-:Y:S01]  /*ad90*/  @!P4 IMAD.MOV R22, RZ, RZ, -R22 ;  /* 0x000000ffff16c224 */ /* 0x000fe200078e0a16 */
[C---:B------:R-:W-:Y:S01]  /*ada0*/  ISETP.GT.U32.AND P4, PT, R0.reuse, R18, PT ;  /* 0x000000120000720c */ /* 0x040fe20003f84070 */
[C---:B------:R-:W-:Y:S02]  /*adb0*/  IMAD R14, R0.reuse, R20, R14 ;  /* 0x00000014000e7224 */ /* 0x040fe400078e020e */
[----:B------:R-:W-:Y:S01]  /*adc0*/  IMAD.MOV.U32 R16, RZ, RZ, R12 ;  /* 0x000000ffff107224 */ /* 0x000fe200078e000c */
[----:B------:R-:W-:Y:S01]  /*add0*/  STL [R1+0x3c], R22 ;  /* 0x00003c1601007387 */ /* 0x000fe20000100800 */
[----:B------:R-:W-:Y:S01]  /*ade0*/  @!P0 IMAD.IADD R11, R11, 0x1, -R0 ;  /* 0x000000010b0b8824 */ /* 0x000fe200078e0a00 */
[----:B------:R-:W-:Y:S01]  /*adf0*/  ISETP.GT.U32.AND P0, PT, R0, R15, PT ;  /* 0x0000000f0000720c */ /* 0x000fe20003f04070 */
[----:B------:R-:W-:-:S02]  /*ae00*/  IMAD.MOV.U32 R9, RZ, RZ, R19 ;  /* 0x000000ffff097224 */ /* 0x000fc400078e0013 */
[----:B------:R-:W-:Y:S01]  /*ae10*/  @!P2 IMAD.MOV R16, RZ, RZ, -R16 ;  /* 0x000000ffff10a224 */ /* 0x000fe200078e0a10 */
[----:B------:R-:W-:Y:S01]  /*ae20*/  ISETP.GT.U32.AND P2, PT, R0, R14, PT ;  /* 0x0000000e0000720c */ /* 0x000fe20003f44070 */
[----:B------:R-:W-:-:S04]  /*ae30*/  IMAD.HI.U32 R12, R10, R9, RZ ;  /* 0x000000090a0c7227 */ /* 0x000fc800078e00ff */
[----:B------:R-:W-:Y:S02]  /*ae40*/  IMAD.MOV R12, RZ, RZ, -R12 ;  /* 0x000000ffff0c7224 */ /* 0x000fe400078e0a0c */
[--C-:B------:R-:W-:Y:S01]  /*ae50*/  @!P6 IMAD.IADD R7, R7, 0x1, -R0.reuse ;  /* 0x000000010707e824 */ /* 0x100fe200078e0a00 */
[----:B------:R-:W-:Y:S01]  /*ae60*/  ISETP.GE.AND P6, PT, R2, RZ, PT ;  /* 0x000000ff0200720c */ /* 0x000fe20003fc6270 */
[--C-:B------:R-:W-:Y:S01]  /*ae70*/  @!P4 IMAD.IADD R18, R18, 0x1, -R0.reuse ;  /* 0x000000011212c824 */ /* 0x100fe200078e0a00 */
[----:B------:R-:W-:Y:S01]  /*ae80*/  ISETP.GE.AND P4, PT, R8, RZ, PT ;  /* 0x000000ff0800720c */ /* 0x000fe20003f86270 */
[----:B------:R-:W-:Y:S02]  /*ae90*/  VIADD R2, R5, 0x2e ;  /* 0x0000002e05027836 */ /* 0x000fe40000000000 */
[C---:B------:R-:W-:Y:S02]  /*aea0*/  IMAD R8, R0.reuse, R12, R9 ;  /* 0x0000000c00087224 */ /* 0x040fe400078e0209 */
[--C-:B------:R-:W-:Y:S01]  /*aeb0*/  @!P0 IMAD.IADD R15, R15, 0x1, -R0.reuse ;  /* 0x000000010f0f8824 */ /* 0x100fe200078e0a00 */
[----:B------:R-:W-:Y:S01]  /*aec0*/  ISETP.GT.U32.AND P0, PT, R0, R7, PT ;  /* 0x000000070000720c */ /* 0x000fe20003f04070 */
[--C-:B------:R-:W-:Y:S01]  /*aed0*/  @!P2 IMAD.IADD R14, R14, 0x1, -R0.reuse ;  /* 0x000000010e0ea824 */ /* 0x100fe200078e0a00 */
[----:B------:R-:W-:Y:S01]  /*aee0*/  IABS R17, R2 ;  /* 0x0000000200117213 */ /* 0x000fe20000000000 */
[----:B------:R-:W-:Y:S01]  /*aef0*/  @!P3 IMAD.MOV R21, RZ, RZ, -R21 ;  /* 0x000000ffff15b224 */ /* 0x000fe200078e0a15 */
[C---:B------:R-:W-:Y:S01]  /*af00*/  ISETP.GT.U32.AND P2, PT, R0.reuse, R8, PT ;  /* 0x000000080000720c */ /* 0x040fe20003f44070 */
[----:B------:R-:W-:Y:S01]  /*af10*/  @!P5 IMAD.MOV R11, RZ, RZ, -R11 ;  /* 0x000000ffff0bd224 */ /* 0x000fe200078e0a0b */
[----:B------:R-:W-:Y:S01]  /*af20*/  ISETP.GT.U32.AND P3, PT, R0, R15, PT ;  /* 0x0000000f0000720c */ /* 0x000fe20003f64070 */
[----:B------:R-:W-:Y:S01]  /*af30*/  IMAD.MOV.U32 R13, RZ, RZ, R17 ;  /* 0x000000ffff0d7224 */ /* 0x000fe200078e0011 */
[----:B------:R-:W-:Y:S01]  /*af40*/  STL [R1+0x38], R21 ;  /* 0x0000381501007387 */ /* 0x000fe20000100800 */
[----:B------:R-:W-:Y:S01]  /*af50*/  VIADD R17, R5, 0x2d ;  /* 0x0000002d05117836 */ /* 0x000fe20000000000 */
[----:B------:R-:W-:Y:S01]  /*af60*/  ISETP.GE.AND P5, PT, R3, RZ, PT ;  /* 0x000000ff0300720c */ /* 0x000fe20003fa6270 */
[----:B------:R-:W-:Y:S01]  /*af70*/  IMAD.HI.U32 R3, R10, R13, RZ ;  /* 0x0000000d0a037227 */ /* 0x000fe200078e00ff */
[----:B------:R0:W-:Y:S03]  /*af80*/  STL [R1+0x5c], R16 ;  /* 0x00005c1001007387 */ /* 0x0001e60000100800 */
[--C-:B------:R-:W-:Y:S01]  /*af90*/  @!P0 IMAD.IADD R7, R7, 0x1, -R0.reuse ;  /* 0x0000000107078824 */ /* 0x100fe200078e0a00 */
[----:B------:R1:W-:Y:S01]  /*afa0*/  STL [R1+0x84], R11 ;  /* 0x0000840b01007387 */ /* 0x0003e20000100800 */
[--C-:B------:R-:W-:Y:S01]  /*afb0*/  @!P2 IMAD.IADD R8, R8, 0x1, -R0.reuse ;  /* 0x000000010808a824 */ /* 0x100fe200078e0a00 */
[----:B------:R-:W-:Y:S01]  /*afc0*/  ISETP.GT.U32.AND P2, PT, R0, R14, PT ;  /* 0x0000000e0000720c */ /* 0x000fe20003f44070 */
[----:B------:R-:W-:Y:S01]  /*afd0*/  IMAD.MOV.U32 R19, RZ, RZ, R7 ;  /* 0x000000ffff137224 */ /* 0x000fe200078e0007 */
[----:B------:R-:W-:Y:S01]  /*afe0*/  ISETP.GE.AND P0, PT, R6, RZ, PT ;  /* 0x000000ff0600720c */ /* 0x000fe20003f06270 */
[----:B------:R-:W-:Y:S01]  /*aff0*/  @!P3 IMAD.IADD R15, R15, 0x1, -R0 ;  /* 0x000000010f0fb824 */ /* 0x000fe200078e0a00 */
[----:B0-----:R-:W-:Y:S01]  /*b000*/  IABS R16, R17 ;  /* 0x0000001100107213 */ /* 0x001fe20000000000 */
[----:B------:R-:W-:Y:S01]  /*b010*/  IMAD.MOV R3, RZ, RZ, -R3 ;  /* 0x000000ffff037224 */ /* 0x000fe200078e0a03 */
[----:B------:R-:W-:Y:S01]  /*b020*/  ISETP.GE.AND P3, PT, R2, RZ, PT ;  /* 0x000000ff0200720c */ /* 0x000fe20003f66270 */
[----:B------:R-:W-:-:S02]  /*b030*/  VIADD R2, R5, 0x2c ;  /* 0x0000002c05027836 */ /* 0x000fc40000000000 */
[----:B------:R-:W-:-:S03]  /*b040*/  IMAD.HI.U32 R7, R10, R16, RZ ;  /* 0x000000100a077227 */ /* 0x000fc600078e00ff */
[----:B-1----:R-:W-:Y:S01]  /*b050*/  IABS R11, R2 ;  /* 0x00000002000b7213 */ /* 0x002fe20000000000 */
[----:B------:R-:W-:Y:S01]  /*b060*/  @!P6 IMAD.MOV R19, RZ, RZ, -R19 ;  /* 0x000000ffff13e224 */ /* 0x000fe200078e0a13 */
[C---:B------:R-:W-:Y:S01]  /*b070*/  ISETP.GT.U32.AND P6, PT, R0.reuse, R8, PT ;  /* 0x000000080000720c */ /* 0x040fe20003fc4070 */
[----:B------:R-:W-:Y:S02]  /*b080*/  IMAD.MOV R7, RZ, RZ, -R7 ;  /* 0x000000ffff077224 */ /* 0x000fe400078e0a07 */
[C---:B------:R-:W-:Y:S01]  /*b090*/  IMAD R13, R0.reuse, R3, R13 ;  /* 0x00000003000d7224 */ /* 0x040fe200078e020d */
[----:B------:R0:W-:Y:S01]  /*b0a0*/  STL [R1+0x80], R19 ;  /* 0x0000801301007387 */ /* 0x0001e20000100800 */
[C---:B------:R-:W-:Y:S02]  /*b0b0*/  IMAD R7, R0.reuse, R7, R16 ;  /* 0x0000000700077224 */ /* 0x040fe400078e0210 */
[----:B------:R-:W-:Y:S01]  /*b0c0*/  @!P1 IMAD.MOV R18, RZ, RZ, -R18 ;  /* 0x000000ffff129224 */ /* 0x000fe200078e0a12 */
[----:B------:R-:W-:Y:S01]  /*b0d0*/  ISETP.GT.U32.AND P1, PT, R0, R13, PT ;  /* 0x0000000d0000720c */ /* 0x000fe20003f24070 */
[----:B------:R-:W-:Y:S01]  /*b0e0*/  @!P2 IMAD.IADD R14, R14, 0x1, -R0 ;  /* 0x000000010e0ea824 */ /* 0x000fe200078e0a00 */
[----:B------:R-:W-:Y:S01]  /*b0f0*/  ISETP.GT.U32.AND P2, PT, R0, R7, PT ;  /* 0x000000070000720c */ /* 0x000fe20003f44070 */
[C---:B------:R-:W-:Y:S01]  /*b100*/  VIADD R6, R5.reuse, 0x2b ;  /* 0x0000002b05067836 */ /* 0x040fe20000000000 */
[----:B------:R1:W-:Y:S01]  /*b110*/  STL [R1+0x68], R18 ;  /* 0x0000681201007387 */ /* 0x0003e20000100800 */
[----:B------:R-:W-:-:S02]  /*b120*/  VIADD R12, R5, 0x2a ;  /* 0x0000002a050c7836 */ /* 0x000fc40000000000 */
[----:B0-----:R-:W-:Y:S01]  /*b130*/  IMAD.MOV.U32 R19, RZ, RZ, R15 ;  /* 0x000000ffff137224 */ /* 0x001fe200078e000f */
[----:B------:R-:W-:Y:S01]  /*b140*/  IABS R9, R6 ;  /* 0x0000000600097213 */ /* 0x000fe20000000000 */
[----:B------:R-:W-:Y:S01]  /*b150*/  IMAD.HI.U32 R15, R10, R11, RZ ;  /* 0x0000000b0a0f7227 */ /* 0x000fe200078e00ff */
[----:B------:R-:W-:-:S03]  /*b160*/  IABS R3, R12 ;  /* 0x0000000c00037213 */ /* 0x000fc60000000000 */
[----:B------:R-:W-:Y:S01]  /*b170*/  @!P5 IMAD.MOV R19, RZ, RZ, -R19 ;  /* 0x000000ffff13d224 */ /* 0x000fe200078e0a13 */
[----:B------:R-:W-:Y:S01]  /*b180*/  ISETP.GE.AND P5, PT, R17, RZ, PT ;  /* 0x000000ff1100720c */ /* 0x000fe20003fa6270 */
[----:B------:R-:W-:Y:S02]  /*b190*/  IMAD.MOV R16, RZ, RZ, -R15 ;  /* 0x000000ffff107224 */ /* 0x000fe400078e0a0f */
[--C-:B------:R-:W-:Y:S01]  /*b1a0*/  @!P6 IMAD.IADD R8, R8, 0x1, -R0.reuse ;  /* 0x000000010808e824 */ /* 0x100fe200078e0a00 */
[----:B------:R0:W-:Y:S01]  /*b1b0*/  STL [R1+0x7c], R19 ;  /* 0x00007c1301007387 */ /* 0x0001e20000100800 */
[----:B------:R-:W-:Y:S01]  /*b1c0*/  IMAD R11, R0, R16, R11 ;  /* 0x00000010000b7224 */ /* 0x000fe200078e020b */
[----:B------:R-:W-:Y:S01]  /*b1d0*/  ISETP.GE.AND P6, PT, R2, RZ, PT ;  /* 0x000000ff0200720c */ /* 0x000fe20003fc6270 */
[----:B------:R-:W-:Y:S02]  /*b1e0*/  @!P1 IMAD.IADD R13, R13, 0x1, -R0 ;  /* 0x000000010d0d9824 */ /* 0x000fe400078e0a00 */
[----:B-1----:R-:W-:-:S02]  /*b1f0*/  IMAD.MOV.U32 R18, RZ, RZ, R8 ;  /* 0x000000ffff127224 */ /* 0x002fc400078e0008 */
[----:B------:R-:W-:Y:S01]  /*b200*/  @!P2 IMAD.IADD R7, R7, 0x1, -R0 ;  /* 0x000000010707a824 */ /* 0x000fe200078e0a00 */
[----:B------:R-:W-:Y:S01]  /*b210*/  ISETP.GT.U32.AND P1, PT, R0, R13, PT ;  /* 0x0000000d0000720c */ /* 0x000fe20003f24070 */
[----:B------:R-:W-:Y:S01]  /*b220*/  @!P4 IMAD.MOV R18, RZ, RZ, -R18 ;  /* 0x000000ffff12c224 */ /* 0x000fe200078e0a12 */
[----:B------:R-:W-:Y:S01]  /*b230*/  ISETP.GE.AND P2, PT, R6, RZ, PT ;  /* 0x000000ff0600720c */ /* 0x000fe20003f46270 */
[----:B0-----:R-:W-:Y:S01]  /*b240*/  IMAD.MOV.U32 R19, RZ, RZ, R14 ;  /* 0x000000ffff137224 */ /* 0x001fe200078e000e */
[----:B------:R-:W-:Y:S01]  /*b250*/  ISETP.GT.U32.AND P4, PT, R0, R7, PT ;  /* 0x000000070000720c */ /* 0x000fe20003f84070 */
[----:B------:R-:W-:-:S04]  /*b260*/  IMAD.HI.U32 R15, R10, R9, RZ ;  /* 0x000000090a0f7227 */ /* 0x000fc800078e00ff */
[----:B------:R-:W-:Y:S01]  /*b270*/  @!P0 IMAD.MOV R19, RZ, RZ, -R19 ;  /* 0x000000ffff138224 */ /* 0x000fe200078e0a13 */
[----:B------:R-:W-:Y:S01]  /*b280*/  ISETP.GT.U32.AND P0, PT, R0, R11, PT ;  /* 0x0000000b0000720c */ /* 0x000fe20003f04070 */
[----:B------:R-:W-:-:S03]  /*b290*/  IMAD.HI.U32 R2, R10, R3, RZ ;  /* 0x000000030a027227 */ /* 0x000fc600078e00ff */
[----:B------:R0:W-:Y:S01]  /*b2a0*/  STL [R1+0x6c], R19 ;  /* 0x00006c1301007387 */ /* 0x0001e20000100800 */
[----:B------:R-:W-:Y:S02]  /*b2b0*/  IMAD.MOV R15, RZ, RZ, -R15 ;  /* 0x000000ffff0f7224 */ /* 0x000fe400078e0a0f */
[----:B------:R-:W-:Y:S01]  /*b2c0*/  IMAD.MOV R14, RZ, RZ, -R2 ;  /* 0x000000ffff0e7224 */ /* 0x000fe200078e0a02 */
[----:B------:R-:W-:Y:S01]  /*b2d0*/  STL [R1+0x70], R18 ;  /* 0x0000701201007387 */ /* 0x000fe20000100800 */
[C---:B------:R-:W-:Y:S02]  /*b2e0*/  IMAD R9, R0.reuse, R15, R9 ;  /* 0x0000000f00097224 */ /* 0x040fe400078e0209 */
[----:B------:R-:W-:Y:S02]  /*b2f0*/  IMAD R3, R0, R14, R3 ;  /* 0x0000000e00037224 */ /* 0x000fe400078e0203 */
[----:B------:R-:W-:Y:S02]  /*b300*/  @!P0 IMAD.IADD R11, R11, 0x1, -R0 ;  /* 0x000000010b0b8824 */ /* 0x000fe400078e0a00 */
[----:B------:R-:W-:-:S02]  /*b310*/  VIADD R6, R5, 0x29 ;  /* 0x0000002905067836 */ /* 0x000fc40000000000 */
[--C-:B------:R-:W-:Y:S01]  /*b320*/  @!P1 IMAD.IADD R13, R13, 0x1, -R0.reuse ;  /* 0x000000010d0d9824 */ /* 0x100fe200078e0a00 */
[C---:B------:R-:W-:Y:S01]  /*b330*/  ISETP.GT.U32.AND P0, PT, R0.reuse, R11, PT ;  /* 0x0000000b0000720c */ /* 0x040fe20003f04070 */
[----:B------:R-:W-:Y:S01]  /*b340*/  @!P4 IMAD.IADD R7, R7, 0x1, -R0 ;  /* 0x000000010707c824 */ /* 0x000fe200078e0a00 */
[C---:B------:R-:W-:Y:S01]  /*b350*/  ISETP.GT.U32.AND P1, PT, R0.reuse, R9, PT ;  /* 0x000000090000720c */ /* 0x040fe20003f24070 */
[----:B------:R-:W-:Y:S01]  /*b360*/  IMAD.MOV.U32 R17, RZ, RZ, R13 ;  /* 0x000000ffff117224 */ /* 0x000fe200078e000d */
[----:B------:R-:W-:Y:S01]  /*b370*/  ISETP.GT.U32.AND P4, PT, R0, R3, PT ;  /* 0x000000030000720c */ /* 0x000fe20003f84070 */
[----:B------:R-:W-:Y:S01]  /*b380*/  VIADD R2, R5, 0x28 ;  /* 0x0000002805027836 */ /* 0x000fe20000000000 */
[----:B------:R-:W-:Y:S01]  /*b390*/  IABS R8, R6 ;  /* 0x0000000600087213 */ /* 0x000fe20000000000 */
[----:B------:R-:W-:Y:S01]  /*b3a0*/  @!P3 IMAD.MOV R17, RZ, RZ, -R17 ;  /* 0x000000ffff11b224 */ /* 0x000fe200078e0a11 */
[----:B------:R-:W-:Y:S01]  /*b3b0*/  ISETP.GE.AND P3, PT, R12, RZ, PT ;  /* 0x000000ff0c00720c */ /* 0x000fe20003f66270 */
[----:B------:R-:W-:Y:S01]  /*b3c0*/  IMAD.MOV.U32 R13, RZ, RZ, R7 ;  /* 0x000000ffff0d7224 */ /* 0x000fe200078e0007 */
[----:B------:R-:W-:Y:S01]  /*b3d0*/  IABS R16, R2 ;  /* 0x0000000200107213 */ /* 0x000fe20000000000 */
[----:B------:R-:W-:Y:S01]  /*b3e0*/  IMAD.HI.U32 R12, R10, R8, RZ ;  /* 0x000000080a0c7227 */ /* 0x000fe200078e00ff */
[----:B------:R-:W-:Y:S03]  /*b3f0*/  STL [R1+0x74], R17 ;  /* 0x0000741101007387 */ /* 0x000fe60000100800 */
[----:B------:R-:W-:-:S02]  /*b400*/  IMAD.MOV R12, RZ, RZ, -R12 ;  /* 0x000000ffff0c7224 */ /* 0x000fc400078e0a0c */
[--C-:B------:R-:W-:Y:S01]  /*b410*/  @!P0 IMAD.IADD R11, R11, 0x1, -R0.reuse ;  /* 0x000000010b0b8824 */ /* 0x100fe200078e0a00 */
[----:B------:R-:W-:Y:S01]  /*b420*/  ISETP.GE.AND P0, PT, R2, RZ, PT ;  /* 0x000000ff0200720c */ /* 0x000fe20003f06270 */
[--C-:B------:R-:W-:Y:S02]  /*b430*/  @!P1 IMAD.IADD R9, R9, 0x1, -R0.reuse ;  /* 0x0000000109099824 */ /* 0x100fe400078e0a00 */
[----:B------:R-:W-:Y:S02]  /*b440*/  @!P4 IMAD.IADD R3, R3, 0x1, -R0 ;  /* 0x000000010303c824 */ /* 0x000fe400078e0a00 */
[C---:B------:R-:W-:Y:S01]  /*b450*/  IMAD R8, R0.reuse, R12, R8 ;  /* 0x0000000c00087224 */ /* 0x040fe200078e0208 */
[C---:B------:R-:W-:Y:S01]  /*b460*/  ISETP.GT.U32.AND P1, PT, R0.reuse, R9, PT ;  /* 0x000000090000720c */ /* 0x040fe20003f24070 */
[----:B------:R-:W-:Y:S01]  /*b470*/  IMAD.MOV.U32 R14, RZ, RZ, R11 ;  /* 0x000000ffff0e7224 */ /* 0x000fe200078e000b */
[----:B------:R-:W-:Y:S01]  /*b480*/  ISETP.GT.U32.AND P4, PT, R0, R3, PT ;  /* 0x000000030000720c */ /* 0x000fe20003f84070 */
[----:B------:R-:W-:-:S04]  /*b490*/  IMAD.HI.U32 R7, R10, R16, RZ ;  /* 0x000000100a077227 */ /* 0x000fc800078e00ff */
[----:B------:R-:W-:Y:S01]  /*b4a0*/  @!P6 IMAD.MOV R14, RZ, RZ, -R14 ;  /* 0x000000ffff0ee224 */ /* 0x000fe200078e0a0e */
[----:B------:R-:W-:Y:S01]  /*b4b0*/  ISETP.GT.U32.AND P6, PT, R0, R8, PT ;  /* 0x000000080000720c */ /* 0x000fe20003fc4070 */
[----:B------:R-:W-:Y:S02]  /*b4c0*/  IMAD.MOV R7, RZ, RZ, -R7 ;  /* 0x000000ffff077224 */ /* 0x000fe400078e0a07 */
[----:B------:R-:W-:Y:S01]  /*b4d0*/  @!P5 IMAD.MOV R13, RZ, RZ, -R13 ;  /* 0x000000ffff0dd224 */ /* 0x000fe200078e0a0d */
[----:B------:R-:W-:Y:S01]  /*b4e0*/  ISETP.GE.AND P5, PT, R6, RZ, PT ;  /* 0x000000ff0600720c */ /* 0x000fe20003fa6270 */
[----:B------:R-:W-:Y:S02]  /*b4f0*/  IMAD R16, R0, R7, R16 ;  /* 0x0000000700107224 */ /* 0x000fe400078e0210 */
[----:B------:R-:W-:Y:S01]  /*b500*/  VIADD R7, R5, 0x27 ;  /* 0x0000002705077836 */ /* 0x000fe20000000000 */
[----:B------:R1:W-:Y:S01]  /*b510*/  STL [R1+0x78], R13 ;  /* 0x0000780d01007387 */ /* 0x0003e20000100800 */
[----:B------:R-:W-:-:S02]  /*b520*/  @!P1 IMAD.IADD R9, R9, 0x1, -R0 ;  /* 0x0000000109099824 */ /* 0x000fc400078e0a00 */
[--C-:B------:R-:W-:Y:S01]  /*b530*/  @!P4 IMAD.IADD R3, R3, 0x1, -R0.reuse ;  /* 0x000000010303c824 */ /* 0x100fe200078e0a00 */
[----:B------:R-:W-:Y:S01]  /*b540*/  ISETP.GE.AND P1, PT, R7, RZ, PT ;  /* 0x000000ff0700720c */ /* 0x000fe20003f26270 */
[----:B------:R-:W-:Y:S01]  /*b550*/  @!P6 IMAD.IADD R8, R8, 0x1, -R0 ;  /* 0x000000010808e824 */ /* 0x000fe200078e0a00 */
[----:B------:R-:W-:Y:S01]  /*b560*/  IABS R7, R7 ;  /* 0x0000000700077213 */ /* 0x000fe20000000000 */
[C---:B------:R-:W-:Y:S01]  /*b570*/  VIADD R6, R5.reuse, 0x26 ;  /* 0x0000002605067836 */ /* 0x040fe20000000000 */
[----:B------:R-:W-:Y:S01]  /*b580*/  STL [R1+0x164], R14 ;  /* 0x0001640e01007387 */ /* 0x000fe20000100800 */
[----:B0-----:R-:W-:Y:S01]  /*b590*/  VIADD R19, R5, 0x24 ;  /* 0x0000002405137836 */ /* 0x001fe20000000000 */
[----:B------:R-:W-:Y:S01]  /*b5a0*/  ISETP.GT.U32.AND P6, PT, R0, R8, PT ;  /* 0x000000080000720c */ /* 0x000fe20003fc4070 */
[----:B-1----:R-:W-:Y:S02]  /*b5b0*/  IMAD.MOV.U32 R13, RZ, RZ, R9 ;  /* 0x000000ffff0d7224 */ /* 0x002fe400078e0009 */
[----:B------:R-:W-:-:S02]  /*b5c0*/  IMAD.MOV.U32 R9, RZ, RZ, R3 ;  /* 0x000000ffff097224 */ /* 0x000fc400078e0003 */
[----:B------:R-:W-:-:S04]  /*b5d0*/  IMAD.HI.U32 R3, R10, R7, RZ ;  /* 0x000000070a037227 */ /* 0x000fc800078e00ff */
[----:B------:R-:W-:Y:S01]  /*b5e0*/  @!P3 IMAD.MOV R9, RZ, RZ, -R9 ;  /* 0x000000ffff09b224 */ /* 0x000fe200078e0a09 */
[----:B------:R-:W-:Y:S01]  /*b5f0*/  ISETP.GT.U32.AND P3, PT, R0, R16, PT ;  /* 0x000000100000720c */ /* 0x000fe20003f64070 */
[----:B------:R-:W-:Y:S01]  /*b600*/  @!P2 IMAD.MOV R13, RZ, RZ, -R13 ;  /* 0x000000ffff0da224 */ /* 0x000fe200078e0a0d */
[----:B------:R-:W-:Y:S01]  /*b610*/  ISETP.GE.AND P2, PT, R6, RZ, PT ;  /* 0x000000ff0600720c */ /* 0x000fe20003f46270 */
[----:B------:R-:W-:Y:S01]  /*b620*/  IMAD.MOV R3, RZ, RZ, -R3 ;  /* 0x000000ffff037224 */ /* 0x000fe200078e0a03 */
[----:B------:R-:W-:Y:S01]  /*b630*/  IABS R6, R6 ;  /* 0x0000000600067213 */ /* 0x000fe20000000000 */
[----:B------:R-:W-:Y:S01]  /*b640*/  VIADD R2, R5, 0x25 ;  /* 0x0000002505027836 */ /* 0x000fe20000000000 */
[----:B------:R-:W-:Y:S01]  /*b650*/  STL [R1+0x168], R13 ;  /* 0x0001680d01007387 */ /* 0x000fe20000100800 */
[----:B------:R-:W-:Y:S02]  /*b660*/  IMAD R7, R0, R3, R7 ;  /* 0x0000000300077224 */ /* 0x000fe400078e0207 */
[----:B------:R-:W-:Y:S01]  /*b670*/  @!P6 IMAD.IADD R8, R8, 0x1, -R0 ;  /* 0x000000010808e824 */ /* 0x000fe200078e0a00 */
[----:B------:R0:W-:Y:S01]  /*b680*/  STL [R1+0x16c], R9 ;  /* 0x00016c0901007387 */ /* 0x0001e20000100800 */
[----:B------:R-:W-:Y:S01]  /*b690*/  ISETP.GE.AND P4, PT, R2, RZ, PT ;  /* 0x000000ff0200720c */ /* 0x000fe20003f86270 */
[----:B------:R-:W-:Y:S01]  /*b6a0*/  IMAD.HI.U32 R11, R10, R6, RZ ;  /* 0x000000060a0b7227 */ /* 0x000fe200078e00ff */
[----:B------:R-:W-:-:S02]  /*b6b0*/  ISETP.GT.U32.AND P6, PT, R0, R7, PT ;  /* 0x000000070000720c */ /* 0x000fc40003fc4070 */
[----:B------:R-:W-:Y:S01]  /*b6c0*/  IABS R2, R2 ;  /* 0x0000000200027213 */ /* 0x000fe20000000000 */
[----:B------:R-:W-:Y:S02]  /*b6d0*/  @!P3 IMAD.IADD R16, R16, 0x1, -R0 ;  /* 0x000000011010b824 */ /* 0x000fe400078e0a00 */
[----:B------:R-:W-:Y:S01]  /*b6e0*/  IMAD.MOV R11, RZ, RZ, -R11 ;  /* 0x000000ffff0b7224 */ /* 0x000fe200078e0a0b */
[----:B0-----:R-:W-:Y:S01]  /*b6f0*/  IABS R9, R19 ;  /* 0x0000001300097213 */ /* 0x001fe20000000000 */
[----:B------:R-:W-:Y:S01]  /*b700*/  IMAD.HI.U32 R13, R10, R2, RZ ;  /* 0x000000020a0d7227 */ /* 0x000fe200078e00ff */
[----:B------:R-:W-:-:S03]  /*b710*/  ISETP.GT.U32.AND P3, PT, R0, R16, PT ;  /* 0x000000100000720c */ /* 0x000fc60003f64070 */
[----:B------:R-:W-:-:S04]  /*b720*/  IMAD.HI.U32 R3, R10, R9, RZ ;  /* 0x000000090a037227 */ /* 0x000fc800078e00ff */
[----:B------:R-:W-:Y:S02]  /*b730*/  IMAD.MOV R3, RZ, RZ, -R3 ;  /* 0x000000ffff037224 */ /* 0x000fe400078e0a03 */
[C---:B------:R-:W-:Y:S02]  /*b740*/  IMAD R6, R0.reuse, R11, R6 ;  /* 0x0000000b00067224 */ /* 0x040fe400078e0206 */
        /* <DEDUP_REMOVED lines=9> */
[----:B------:R-:W-:-:S02]  /*b7e0*/  VIADD R13, R5, 0x22 ;  /* 0x00000022050d7836 */ /* 0x000fc40000000000 */
[C---:B------:R-:W-:Y:S02]  /*b7f0*/  VIADD R12, R5.reuse, 0x23 ;  /* 0x00000023050c7836 */ /* 0x040fe40000000000 */
[--C-:B------:R-:W-:Y:S01]  /*b800*/  @!P3 IMAD.IADD R16, R16, 0x1, -R0.reuse ;  /* 0x000000011010b824 */ /* 0x100fe200078e0a00 */
[----:B------:R-:W-:Y:S02]  /*b810*/  ISETP.GT.U32.AND P3, PT, R0, R2, PT ;  /* 0x000000020000720c */ /* 0x000fe40003f64070 */
[----:B------:R-:W-:Y:S01]  /*b820*/  IABS R8, R13 ;  /* 0x0000000d00087213 */ /* 0x000fe20000000000 */
[----:B------:R-:W-:Y:S01]  /*b830*/  @!P5 IMAD.IADD R6, R6, 0x1, -R0 ;  /* 0x000000010606d824 */ /* 0x000fe200078e0a00 */
[----:B------:R-:W-:Y:S01]  /*b840*/  IABS R11, R12 ;  /* 0x0000000c000b7213 */ /* 0x000fe20000000000 */
[----:B0-----:R-:W-:Y:S01]  /*b850*/  VIADD R14, R5, 0x21 ;  /* 0x00000021050e7836 */ /* 0x001fe20000000000 */
[----:B------:R-:W-:Y:S01]  /*b860*/  ISETP.GT.U32.AND P5, PT, R0, R7, PT ;  /* 0x000000070000720c */ /* 0x000fe20003fa4070 */
[----:B------:R-:W-:-:S02]  /*b870*/  IMAD.MOV.U32 R18, RZ, RZ, R16 ;  /* 0x000000ffff127224 */ /* 0x000fc400078e0010 */
[----:B------:R-:W-:Y:S01]  /*b880*/  @!P6 IMAD.IADD R9, R9, 0x1, -R0 ;  /* 0x000000010909e824 */ /* 0x000fe200078e0a00 */
[----:B------:R-:W-:Y:S01]  /*b890*/  IABS R3, R14 ;  /* 0x0000000e00037213 */ /* 0x000fe20000000000 */
[----:B------:R-:W-:-:S04]  /*b8a0*/  IMAD.HI.U32 R17, R10, R8, RZ ;  /* 0x000000080a117227 */ /* 0x000fc800078e00ff */
[----:B------:R-:W-:-:S04]  /*b8b0*/  IMAD.HI.U32 R15, R10, R11, RZ ;  /* 0x0000000b0a0f7227 */ /* 0x000fc800078e00ff */
[----:B------:R-:W-:Y:S01]  /*b8c0*/  @!P0 IMAD.MOV R18, RZ, RZ, -R18 ;  /* 0x000000ffff128224 */ /* 0x000fe200078e0a12 */
[----:B------:R-:W-:Y:S01]  /*b8d0*/  ISETP.GT.U32.AND P0, PT, R0, R9, PT ;  /* 0x000000090000720c */ /* 0x000fe20003f04070 */
[----:B------:R-:W-:Y:S02]  /*b8e0*/  IMAD.MOV R16, RZ, RZ, -R17 ;  /* 0x000000ffff107224 */ /* 0x000fe400078e0a11 */
[----:B------:R-:W-:Y:S01]  /*b8f0*/  IMAD.MOV R15, RZ, RZ, -R15 ;  /* 0x000000ffff0f7224 */ /* 0x000fe200078e0a0f */
[----:B------:R0:W-:Y:S01]  /*b900*/  STL [R1+0x14c], R18 ;  /* 0x00014c1201007387 */ /* 0x0001e20000100800 */
[----:B------:R-:W-:Y:S01]  /*b910*/  @!P3 IMAD.IADD R2, R2, 0x1, -R0 ;  /* 0x000000010202b824 */ /* 0x000fe200078e0a00 */
[----:B------:R-:W-:Y:S01]  /*b920*/  ISETP.GT.U32.AND P3, PT, R0, R6, PT ;  /* 0x000000060000720c */ /* 0x000fe20003f64070 */
[----:B------:R-:W-:-:S03]  /*b930*/  IMAD.HI.U32 R17, R10, R3, RZ ;  /* 0x000000030a117227 */ /* 0x000fc600078e00ff */
[C---:B------:R-:W-:Y:S01]  /*b940*/  ISETP.GT.U32.AND P6, PT, R0.reuse, R2, PT ;  /* 0x000000020000720c */ /* 0x040fe20003fc4070 */
[C---:B------:R-:W-:Y:S02]  /*b950*/  IMAD R11, R0.reuse, R15, R11 ;  /* 0x0000000f000b7224 */ /* 0x040fe400078e020b */
[----:B------:R-:W-:Y:S02]  /*b960*/  IMAD.MOV R17, RZ, RZ, -R17 ;  /* 0x000000ffff117224 */ /* 0x000fe400078e0a11 */
[----:B------:R-:W-:Y:S01]  /*b970*/  @!P5 IMAD.IADD R7, R7, 0x1, -R0 ;  /* 0x000000010707d824 */ /* 0x000fe200078e0a00 */
[C---:B------:R-:W-:Y:S01]  /*b980*/  ISETP.GT.U32.AND P5, PT, R0.reuse, R11, PT ;  /* 0x0000000b0000720c */ /* 0x040fe20003fa4070 */
[C---:B------:R-:W-:Y:S02]  /*b990*/  IMAD R3, R0.reuse, R17, R3 ;  /* 0x0000001100037224 */ /* 0x040fe400078e0203 */
[C---:B------:R-:W-:Y:S02]  /*b9a0*/  IMAD R8, R0.reuse, R16, R8 ;  /* 0x0000001000087224 */ /* 0x040fe400078e0208 */
[----:B------:R-:W-:Y:S01]  /*b9b0*/  @!P0 IMAD.IADD R9, R9, 0x1, -R0 ;  /* 0x0000000109098824 */ /* 0x000fe200078e0a00 */
[----:B------:R-:W-:Y:S01]  /*b9c0*/  ISETP.GT.U32.AND P0, PT, R0, R3, PT ;  /* 0x000000030000720c */ /* 0x000fe20003f04070 */
[----:B------:R-:W-:-:S02]  /*b9d0*/  VIADD R15, R5, 0x20 ;  /* 0x00000020050f7836 */ /* 0x000fc40000000000 */
[--C-:B------:R-:W-:Y:S01]  /*b9e0*/  @!P3 IMAD.IADD R6, R6, 0x1, -R0.reuse ;  /* 0x000000010606b824 */ /* 0x100fe200078e0a00 */
[----:B------:R-:W-:Y:S01]  /*b9f0*/  ISETP.GT.U32.AND P3, PT, R0, R8, PT ;  /* 0x000000080000720c */ /* 0x000fe20003f64070 */
[----:B------:R-:W-:Y:S01]  /*ba00*/  VIADD R17, R5, 0x1f ;  /* 0x0000001f05117836 */ /* 0x000fe20000000000 */
[----:B------:R-:W-:Y:S01]  /*ba10*/  IABS R16, R15 ;  /* 0x0000000f00107213 */ /* 0x000fe20000000000 */
[--C-:B------:R-:W-:Y:S01]  /*ba20*/  @!P6 IMAD.IADD R2, R2, 0x1, -R0.reuse ;  /* 0x000000010202e824 */ /* 0x100fe200078e0a00 */
[----:B------:R-:W-:Y:S01]  /*ba30*/  ISETP.GE.AND P6, PT, R19, RZ, PT ;  /* 0x000000ff1300720c */ /* 0x000fe20003fc6270 */
[----:B------:R-:W-:Y:S01]  /*ba40*/  @!P5 IMAD.IADD R11, R11, 0x1, -R0 ;  /* 0x000000010b0bd824 */ /* 0x000fe200078e0a00 */
[----:B------:R-:W-:Y:S01]  /*ba50*/  IABS R19, R17 ;  /* 0x0000001100137213 */ /* 0x000fe20000000000 */
[----:B0-----:R-:W-:Y:S01]  /*ba60*/  IMAD.HI.U32 R18, R10, R16, RZ ;  /* 0x000000100a127227 */ /* 0x001fe200078e00ff */
[----:B------:R-:W-:-:S03]  /*ba70*/  ISETP.GE.AND P5, PT, R12, RZ, PT ;  /* 0x000000ff0c00720c */ /* 0x000fc60003fa6270 */
[----:B------:R-:W-:Y:S02]  /*ba80*/  IMAD.MOV.U32 R21, RZ, RZ, R7 ;  /* 0x000000ffff157224 */ /* 0x000fe400078e0007 */
[----:B------:R-:W-:Y:S01]  /*ba90*/  @!P0 IMAD.IADD R3, R3, 0x1, -R0 ;  /* 0x0000000103038824 */ /* 0x000fe200078e0a00 */
[----:B------:R-:W-:Y:S01]  /*baa0*/  ISETP.GT.U32.AND P0, PT, R0, R11, PT ;  /* 0x0000000b0000720c */ /* 0x000fe20003f04070 */
[----:B------:R-:W-:Y:S02]  /*bab0*/  IMAD.MOV.U32 R20, RZ, RZ, R6 ;  /* 0x000000ffff147224 */ /* 0x000fe400078e0006 */
[----:B------:R-:W-:Y:S02]  /*bac0*/  IMAD.MOV R18, RZ, RZ, -R18 ;  /* 0x000000ffff127224 */ /* 0x000fe400078e0a12 */
[----:B------:R-:W-:Y:S01]  /*bad0*/  @!P3 IMAD.IADD R8, R8, 0x1, -R0 ;  /* 0x000000010808b824 */ /* 0x000fe200078e0a00 */
[----:B------:R-:W-:Y:S01]  /*bae0*/  ISETP.GE.AND P3, PT, R13, RZ, PT ;  /* 0x000000ff0d00720c */ /* 0x000fe20003f66270 */
[----:B------:R-:W-:-:S04]  /*baf0*/  IMAD.HI.U32 R7, R10, R19, RZ ;  /* 0x000000130a077227 */ /* 0x000fc800078e00ff */
[----:B------:R-:W-:Y:S01]  /*bb00*/  @!P1 IMAD.MOV R21, RZ, RZ, -R21 ;  /* 0x000000ffff159224 */ /* 0x000fe200078e0a15 */
[C---:B------:R-:W-:Y:S01]  /*bb10*/  ISETP.GT.U32.AND P1, PT, R0.reuse, R3, PT ;  /* 0x000000030000720c */ /* 0x040fe20003f24070 */
[----:B------:R-:W-:Y:S01]  /*bb20*/  @!P2 IMAD.MOV R20, RZ, RZ, -R20 ;  /* 0x000000ffff14a224 */ /* 0x000fe200078e0a14 */
[C---:B------:R-:W-:Y:S01]  /*bb30*/  ISETP.GT.U32.AND P2, PT, R0.reuse, R8, PT ;  /* 0x000000080000720c */ /* 0x040fe20003f44070 */
[C---:B------:R-:W-:Y:S01]  /*bb40*/  IMAD R16, R0.reuse, R18, R16 ;  /* 0x0000001200107224 */ /* 0x040fe200078e0210 */
[----:B------:R-:W-:Y:S01]  /*bb50*/  STL [R1+0x64], R21 ;  /* 0x0000641501007387 */ /* 0x000fe20000100800 */
[----:B------:R-:W-:Y:S02]  /*bb60*/  IMAD.MOV R7, RZ, RZ, -R7 ;  /* 0x000000ffff077224 */ /* 0x000fe400078e0a07 */
[----:B------:R-:W-:Y:S01]  /*bb70*/  @!P4 IMAD.MOV R2, RZ, RZ, -R2 ;  /* 0x000000ffff02c224 */ /* 0x000fe200078e0a02 */
[----:B------:R-:W-:Y:S01]  /*bb80*/  STL [R1+0x60], R20 ;  /* 0x0000601401007387 */ /* 0x000fe20000100800 */
[----:B------:R-:W-:Y:S01]  /*bb90*/  VIADD R12, R5, 0x1e ;  /* 0x0000001e050c7836 */ /* 0x000fe20000000000 */
[C---:B------:R-:W-:Y:S01]  /*bba0*/  ISETP.GT.U32.AND P4, PT, R0.reuse, R16, PT ;  /* 0x000000100000720c */ /* 0x040fe20003f84070 */
[----:B------:R-:W-:Y:S01]  /*bbb0*/  IMAD R19, R0, R7, R19 ;  /* 0x0000000700137224 */ /* 0x000fe200078e0213 */
[----:B------:R0:W-:Y:S01]  /*bbc0*/  STL [R1+0x108], R2 ;  /* 0x0001080201007387 */ /* 0x0001e20000100800 */
[----:B------:R-:W-:-:S02]  /*bbd0*/  IMAD.MOV.U32 R6, RZ, RZ, R9 ;  /* 0x000000ffff067224 */ /* 0x000fc400078e0009 */
[----:B------:R-:W-:Y:S01]  /*bbe0*/  @!P0 IMAD.IADD R11, R11, 0x1, -R0 ;  /* 0x000000010b0b8824 */ /* 0x000fe200078e0a00 */
[----:B------:R-:W-:Y:S01]  /*bbf0*/  ISETP.GT.U32.AND P0, PT, R0, R19, PT ;  /* 0x000000130000720c */ /* 0x000fe20003f04070 */
[----:B------:R-:W-:Y:S01]  /*bc00*/  @!P6 IMAD.MOV R6, RZ, RZ, -R6 ;  /* 0x000000ffff06e224 */ /* 0x000fe200078e0a06 */
[----:B------:R-:W-:Y:S01]  /*bc10*/  ISETP.GE.AND P6, PT, R14, RZ, PT ;  /* 0x000000ff0e00720c */ /* 0x000fe20003fc6270 */
[--C-:B------:R-:W-:Y:S01]  /*bc20*/  @!P2 IMAD.IADD R8, R8, 0x1, -R0.reuse ;  /* 0x000000010808a824 */ /* 0x100fe200078e0a00 */
[----:B------:R-:W-:Y:S01]  /*bc30*/  ISETP.GE.AND P2, PT, R15, RZ, PT ;  /* 0x000000ff0f00720c */ /* 0x000fe20003f46270 */
[--C-:B------:R-:W-:Y:S01]  /*bc40*/  @!P1 IMAD.IADD R3, R3, 0x1, -R0.reuse ;  /* 0x0000000103039824 */ /* 0x100fe200078e0a00 */
[----:B0-----:R-:W-:Y:S01]  /*bc50*/  IABS R2, R12 ;  /* 0x0000000c00027213 */ /* 0x001fe20000000000 */
[----:B------:R-:W-:Y:S01]  /*bc60*/  @!P4 IMAD.IADD R16, R16, 0x1, -R0 ;  /* 0x000000011010c824 */ /* 0x000fe200078e0a00 */
[----:B------:R0:W-:Y:S01]  /*bc70*/  STL [R1+0x104], R6 ;  /* 0x0001040601007387 */ /* 0x0001e20000100800 */
[----:B------:R-:W-:Y:S01]  /*bc80*/  IMAD.MOV.U32 R9, RZ, RZ, R8 ;  /* 0x000000ffff097224 */ /* 0x000fe200078e0008 */
[----:B------:R-:W-:Y:S01]  /*bc90*/  ISETP.GE.AND P1, PT, R17, RZ, PT ;  /* 0x000000ff1100720c */ /* 0x000fe20003f26270 */
[----:B------:R-:W-:Y:S01]  /*bca0*/  IMAD.HI.U32 R7, R10, R2, RZ ;  /* 0x000000020a077227 */ /* 0x000fe200078e00ff */
[----:B------:R-:W-:-:S03]  /*bcb0*/  ISETP.GE.AND P4, PT, R12, RZ, PT ;  /* 0x000000ff0c00720c */ /* 0x000fc60003f86270 */
[----:B------:R-:W-:Y:S02]  /*bcc0*/  IMAD.MOV R7, RZ, RZ, -R7 ;  /* 0x000000ffff077224 */ /* 0x000fe400078e0a07 */
[----:B------:R-:W-:Y:S02]  /*bcd0*/  IMAD.MOV.U32 R8, RZ, RZ, R3 ;  /* 0x000000ffff087224 */ /* 0x000fe400078e0003 */
[C---:B------:R-:W-:Y:S02]  /*bce0*/  IMAD R2, R0.reuse, R7, R2 ;  /* 0x0000000700027224 */ /* 0x040fe400078e0202 */
[----:B------:R-:W-:Y:S01]  /*bcf0*/  @!P0 IMAD.IADD R19, R19, 0x1, -R0 ;  /* 0x0000000113138824 */ /* 0x000fe200078e0a00 */
[C---:B------:R-:W-:Y:S01]  /*bd00*/  ISETP.GT.U32.AND P0, PT, R0.reuse, R16, PT ;  /* 0x000000100000720c */ /* 0x040fe20003f04070 */
[----:B------:R-:W-:Y:S01]  /*bd10*/  @!P6 IMAD.MOV R8, RZ, RZ, -R8 ;  /* 0x000000ffff08e224 */ /* 0x000fe200078e0a08 */
[----:B------:R-:W-:Y:S01]  /*bd20*/  ISETP.GT.U32.AND P6, PT, R0, R2, PT ;  /* 0x000000020000720c */ /* 0x000fe20003fc4070 */
[----:B0-----:R-:W-:-:S02]  /*bd30*/  VIADD R6, R5, 0x1d ;  /* 0x0000001d05067836 */ /* 0x001fc40000000000 */
[----:B------:R-:W-:Y:S02]  /*bd40*/  IMAD.MOV.U32 R13, RZ, RZ, R11 ;  /* 0x000000ffff0d7224 */ /* 0x000fe400078e000b */
[C---:B------:R-:W-:Y:S02]  /*bd50*/  VIADD R14, R5.reuse, 0x1c ;  /* 0x0000001c050e7836 */ /* 0x040fe40000000000 */
[----:B------:R-:W-:Y:S01]  /*bd60*/  @!P5 IMAD.MOV R13, RZ, RZ, -R13 ;  /* 0x000000ffff0dd224 */ /* 0x000fe200078e0a0d */
[----:B------:R-:W-:Y:S01]  /*bd70*/  ISETP.GE.AND P5, PT, R6, RZ, PT ;  /* 0x000000ff0600720c */ /* 0x000fe20003fa6270 */
[----:B------:R-:W-:Y:S01]  /*bd80*/  @!P3 IMAD.MOV R9, RZ, RZ, -R9 ;  /* 0x000000ffff09b224 */ /* 0x000fe200078e0a09 */
[----:B------:R-:W-:Y:S01]  /*bd90*/  IABS R6, R6 ;  /* 0x0000000600067213 */ /* 0x000fe20000000000 */
[--C-:B------:R-:W-:Y:S01]  /*bda0*/  @!P0 IMAD.IADD R16, R16, 0x1, -R0.reuse ;  /* 0x0000000110108824 */ /* 0x100fe200078e0a00 */
[----:B------:R-:W-:Y:S01]  /*bdb0*/  ISETP.GE.AND P0, PT, R14, RZ, PT ;  /* 0x000000ff0e00720c */ /* 0x000fe20003f06270 */
[----:B------:R-:W-:Y:S01]  /*bdc0*/  @!P6 IMAD.IADD R2, R2, 0x1, -R0 ;  /* 0x000000010202e824 */ /* 0x000fe200078e0a00 */
[----:B------:R-:W-:Y:S01]  /*bdd0*/  IABS R14, R14 ;  /* 0x0000000e000e7213 */ /* 0x000fe20000000000 */
[----:B------:R-:W-:Y:S01]  /*bde0*/  IMAD.MOV.U32 R3, RZ, RZ, R6 ;  /* 0x000000ffff037224 */ /* 0x000fe200078e0006 */
[----:B------:R0:W-:Y:S01]  /*bdf0*/  STL [R1+0xec], R13 ;  /* 0x0000ec0d01007387 */ /* 0x0001e20000100800 */
[C---:B------:R-:W-:Y:S01]  /*be00*/  ISETP.GT.U32.AND P3, PT, R0.reuse, R19, PT ;  /* 0x000000130000720c */ /* 0x040fe20003f64070 */
[----:B------:R-:W-:Y:S01]  /*be10*/  VIADD R6, R5, 0x1b ;  /* 0x0000001b05067836 */ /* 0x000fe20000000000 */
[----:B------:R-:W-:Y:S01]  /*be20*/  ISETP.GT.U32.AND P6, PT, R0, R2, PT ;  /* 0x000000020000720c */ /* 0x000fe20003fc4070 */
[----:B------:R-:W-:Y:S01]  /*be30*/  IMAD.HI.U32 R7, R10, R3, RZ ;  /* 0x000000030a077227 */ /* 0x000fe200078e00ff */
[----:B------:R1:W-:Y:S03]  /*be40*/  STL [R1+0xdc], R9 ;  /* 0x0000dc0901007387 */ /* 0x0003e60000100800 */
[----:B------:R-:W-:Y:S01]  /*be50*/  IMAD.MOV R7, RZ, RZ, -R7 ;  /* 0x000000ffff077224 */ /* 0x000fe200078e0a07 */
[----:B------:R2:W-:Y:S01]  /*be60*/  STL [R1+0xd8], R8 ;  /* 0x0000d80801007387 */ /* 0x0005e20000100800 */
[----:B0-----:R-:W-:-:S02]  /*be70*/  IMAD.MOV.U32 R13, RZ, RZ, R16 ;  /* 0x000000ffff0d7224 */ /* 0x001fc400078e0010 */
[----:B------:R-:W-:Y:S02]  /*be80*/  IMAD R3, R0, R7, R3 ;  /* 0x0000000700037224 */ /* 0x000fe400078e0203 */
[----:B------:R-:W-:Y:S02]  /*be90*/  @!P2 IMAD.MOV R13, RZ, RZ, -R13 ;  /* 0x000000ffff0da224 */ /* 0x000fe400078e0a0d */
[----:B-1----:R-:W-:Y:S01]  /*bea0*/  IMAD.HI.U32 R9, R10, R14, RZ ;  /* 0x0000000e0a097227 */ /* 0x002fe200078e00ff */
[----:B------:R-:W-:Y:S02]  /*beb0*/  ISETP.GT.U32.AND P2, PT, R0, R3, PT ;  /* 0x000000030000720c */ /* 0x000fe40003f44070 */
[----:B--2---:R-:W-:Y:S01]  /*bec0*/  IABS R8, R6 ;  /* 0x0000000600087213 */ /* 0x004fe20000000000 */
[----:B------:R-:W-:Y:S01]  /*bed0*/  IMAD.MOV R9, RZ, RZ, -R9 ;  /* 0x000000ffff097224 */ /* 0x000fe200078e0a09 */
[----:B------:R-:W-:Y:S01]  /*bee0*/  STL [R1+0xd4], R13 ;  /* 0x0000d40d01007387 */ /* 0x000fe20000100800 */
[----:B------:R-:W-:-:S02]  /*bef0*/  @!P6 IMAD.IADD R2, R2, 0x1, -R0 ;  /* 0x000000010202e824 */ /* 0x000fc400078e0a00 */
[----:B------:R-:W-:Y:S01]  /*bf00*/  IMAD R14, R0, R9, R14 ;  /* 0x00000009000e7224 */ /* 0x000fe200078e020e */
[----:B------:R-:W-:Y:S01]  /*bf10*/  IABS R9, R4 ;  /* 0x0000000400097213 */ /* 0x000fe20000000000 */
[----:B------:R-:W-:Y:S01]  /*bf20*/  @!P3 IMAD.IADD R19, R19, 0x1, -R0 ;  /* 0x000000011313b824 */ /* 0x000fe200078e0a00 */
[----:B------:R-:W-:Y:S01]  /*bf30*/  ISETP.GE.AND P3, PT, R6, RZ, PT ;  /* 0x000000ff0600720c */ /* 0x000fe20003f66270 */
[----:B------:R-:W-:Y:S01]  /*bf40*/  VIADD R6, R5, 0x1a ;  /* 0x0000001a05067836 */ /* 0x000fe20000000000 */
[----:B------:R-:W-:Y:S01]  /*bf50*/  ISETP.GT.U32.AND P6, PT, R0, R14, PT ;  /* 0x0000000e0000720c */ /* 0x000fe20003fc4070 */
[----:B------:R-:W-:Y:S01]  /*bf60*/  IMAD.HI.U32 R7, R10, R8, RZ ;  /* 0x000000080a077227 */ /* 0x000fe200078e00ff */
[----:B------:R-:W0:Y:S02]  /*bf70*/  I2F.RP R17, R9 ;  /* 0x0000000900117306 */ /* 0x000e240000209400 */
[----:B------:R-:W-:Y:S01]  /*bf80*/  IABS R11, R6 ;  /* 0x00000006000b7213 */ /* 0x000fe20000000000 */
[----:B------:R-:W-:-:S02]  /*bf90*/  IMAD.MOV.U32 R12, RZ, RZ, R19 ;  /* 0x000000ffff0c7224 */ /* 0x000fc400078e0013 */
[----:B------:R-:W-:Y:S02]  /*bfa0*/  @!P2 IMAD.IADD R3, R3, 0x1, -R0 ;  /* 0x000000010303a824 */ /* 0x000fe400078e0a00 */
[----:B------:R-:W-:Y:S02]  /*bfb0*/  IMAD.MOV R7, RZ, RZ, -R7 ;  /* 0x000000ffff077224 */ /* 0x000fe400078e0a07 */
[----:B------:R-:W-:Y:S01]  /*bfc0*/  @!P1 IMAD.MOV R12, RZ, RZ, -R12 ;  /* 0x000000ffff0c9224 */ /* 0x000fe200078e0a0c */
[----:B------:R-:W-:Y:S01]  /*bfd0*/  ISETP.GE.AND P1, PT, R6, RZ, PT ;  /* 0x000000ff0600720c */ /* 0x000fe20003f26270 */
[----:B------:R-:W-:Y:S01]  /*bfe0*/  @!P6 IMAD.IADD R14, R14, 0x1, -R0 ;  /* 0x000000010e0ee824 */ /* 0x000fe200078e0a00 */
[C---:B------:R-:W-:Y:S01]  /*bff0*/  ISETP.GT.U32.AND P6, PT, R0.reuse, R3, PT ;  /* 0x000000030000720c */ /* 0x040fe20003fc4070 */
[----:B------:R-:W-:Y:S01]  /*c000*/  IMAD R8, R0, R7, R8 ;  /* 0x0000000700087224 */ /* 0x000fe200078e0208 */
[----:B------:R1:W-:Y:S01]  /*c010*/  STL [R1+0xe8], R12 ;  /* 0x0000e80c01007387 */ /* 0x0003e20000100800 */
[----:B------:R-:W-:Y:S01]  /*c020*/  IMAD.HI.U32 R7, R10, R11, RZ ;  /* 0x0000000b0a077227 */ /* 0x000fe200078e00ff */
[----:B0-----:R-:W0:Y:S02]  /*c030*/  MUFU.RCP R17, R17 ;  /* 0x0000001100117308 */ /* 0x001e240000001000 */
[----:B------:R2:W-:Y:S01]  /*c040*/  STL [R1+0xca4], R4 ;  /* 0x000ca40401007387 */ /* 0x0005e20000100800 */
[C---:B------:R-:W-:Y:S01]  /*c050*/  VIADD R6, R5.reuse, 0x19 ;  /* 0x0000001905067836 */ /* 0x040fe20000000000 */
[----:B------:R-:W-:Y:S01]  /*c060*/  ISETP.GT.U32.AND P2, PT, R0, R8, PT ;  /* 0x000000080000720c */ /* 0x000fe20003f44070 */
[----:B------:R-:W-:-:S02]  /*c070*/  VIADD R18, R5, 0x18 ;  /* 0x0000001805127836 */ /* 0x000fc40000000000 */
[----:B------:R-:W-:Y:S01]  /*c080*/  IMAD.MOV R7, RZ, RZ, -R7 ;  /* 0x000000ffff077224 */ /* 0x000fe200078e0a07 */
[----:B-1----:R-:W-:Y:S01]  /*c090*/  IABS R12, R6 ;  /* 0x00000006000c7213 */ /* 0x002fe20000000000 */
[----:B------:R-:W-:Y:S01]  /*c0a0*/  IMAD.MOV.U32 R15, RZ, RZ, R2 ;  /* 0x000000ffff0f7224 */ /* 0x000fe200078e0002 */
[----:B------:R-:W-:Y:S01]  /*c0b0*/  IABS R13, R18 ;  /* 0x00000012000d7213 */ /* 0x000fe20000000000 */
[C---:B------:R-:W-:Y:S02]  /*c0c0*/  IMAD R11, R0.reuse, R7, R11 ;  /* 0x00000007000b7224 */ /* 0x040fe400078e020b */
[----:B------:R-:W-:Y:S01]  /*c0d0*/  @!P4 IMAD.MOV R15, RZ, RZ, -R15 ;  /* 0x000000ffff0fc224 */ /* 0x000fe200078e0a0f */
[----:B------:R-:W-:Y:S01]  /*c0e0*/  ISETP.GT.U32.AND P4, PT, R0, R14, PT ;  /* 0x0000000e0000720c */ /* 0x000fe20003f84070 */
[----:B------:R-:W-:-:S03]  /*c0f0*/  IMAD.HI.U32 R7, R10, R12, RZ ;  /* 0x0000000c0a077227 */ /* 0x000fc600078e00ff */
[----:B------:R1:W-:Y:S01]  /*c100*/  STL [R1+0xe0], R15 ;  /* 0x0000e00f01007387 */ /* 0x0003e20000100800 */
[----:B------:R-:W-:Y:S01]  /*c110*/  @!P6 IMAD.IADD R3, R3, 0x1, -R0 ;  /* 0x000000010303e824 */ /* 0x000fe200078e0a00 */
[----:B------:R-:W-:Y:S01]  /*c120*/  ISETP.GT.U32.AND P6, PT, R0, R11, PT ;  /* 0x0000000b0000720c */ /* 0x000fe20003fc4070 */
[----:B------:R-:W-:-:S04]  /*c130*/  IMAD.HI.U32 R2, R10, R13, RZ ;  /* 0x0000000d0a027227 */ /* 0x000fc800078e00ff */
[----:B------:R-:W-:Y:S02]  /*c140*/  IMAD.MOV R7, RZ, RZ, -R7 ;  /* 0x000000ffff077224 */ /* 0x000fe400078e0a07 */
[----:B------:R-:W-:Y:S02]  /*c150*/  IMAD.MOV R2, RZ, RZ, -R2 ;  /* 0x000000ffff027224 */ /* 0x000fe400078e0a02 */
[C---:B------:R-:W-:Y:S02]  /*c160*/  IMAD R12, R0.reuse, R7, R12 ;  /* 0x00000007000c7224 */ /* 0x040fe400078e020c */
[----:B------:R-:W-:Y:S02]  /*c170*/  IMAD R13, R0, R2, R13 ;  /* 0x00000002000d7224 */ /* 0x000fe400078e020d */
[----:B------:R-:W-:Y:S01]  /*c180*/  @!P4 IMAD.IADD R14, R14, 0x1, -R0 ;  /* 0x000000010e0ec824 */ /* 0x000fe200078e0a00 */
[----:B------:R-:W-:Y:S01]  /*c190*/  ISETP.GT.U32.AND P4, PT, R0, R12, PT ;  /* 0x0000000c0000720c */ /* 0x000fe20003f84070 */
[----:B------:R-:W-:-:S02]  /*c1a0*/  VIADD R16, R5, 0x17 ;  /* 0x0000001705107836 */ /* 0x000fc40000000000 */
[--C-:B------:R-:W-:Y:S01]  /*c1b0*/  @!P6 IMAD.IADD R11, R11, 0x1, -R0.reuse ;  /* 0x000000010b0be824 */ /* 0x100fe200078e0a00 */
[----:B------:R-:W-:Y:S01]  /*c1c0*/  ISETP.GT.U32.AND P6, PT, R0, R13, PT ;  /* 0x0000000d0000720c */ /* 0x000fe20003fc4070 */
[----:B------:R-:W-:Y:S01]  /*c1d0*/  VIADD R7, R5, 0x16 ;  /* 0x0000001605077836 */ /* 0x000fe20000000000 */
[----:B------:R-:W-:Y:S01]  /*c1e0*/  IABS R19, R16 ;  /* 0x0000001000137213 */ /* 0x000fe20000000000 */
[----:B0-----:R-:W-:Y:S01]  /*c1f0*/  VIADD R17, R17, 0xffffffe ;  /* 0x0ffffffe11117836 */ /* 0x001fe20000000000 */
[----:B------:R-:W-:Y:S01]  /*c200*/  STL [R1+0xcb0], R14 ;  /* 0x000cb00e01007387 */ /* 0x000fe20000100800 */
[----:B--2---:R-:W-:Y:S01]  /*c210*/  IMAD.MOV.U32 R4, RZ, RZ, R3 ;  /* 0x000000ffff047224 */ /* 0x004fe200078e0003 */
[----:B-1----:R-:W-:Y:S01]  /*c220*/  IABS R15, R7 ;  /* 0x00000007000f7213 */ /* 0x002fe20000000000 */
[----:B------:R-:W-:Y:S01]  /*c230*/  IMAD.HI.U32 R2, R10, R19, RZ ;  /* 0x000000130a027227 */ /* 0x000fe200078e00ff */
[----:B------:R-:W-:Y:S01]  /*c240*/  STL [R1+0xca8], R7 ;  /* 0x000ca80701007387 */ /* 0x000fe20000100800 */
[----:B------:R-:W0:Y:S02]  /*c250*/  F2I.FTZ.U32.TRUNC.NTZ R17, R17 ;  /* 0x0000001100117305 */ /* 0x000e24000021f000 */
[----:B------:R-:W-:Y:S01]  /*c260*/  @!P4 IMAD.IADD R12, R12, 0x1, -R0 ;  /* 0x000000010c0cc824 */ /* 0x000fe200078e0a00 */
[----:B------:R-:W-:Y:S01]  /*c270*/  ISETP.GT.U32.AND P4, PT, R0, R11, PT ;  /* 0x0000000b0000720c */ /* 0x000fe20003f84070 */
[----:B------:R-:W-:-:S02]  /*c280*/  IMAD.MOV R2, RZ, RZ, -R2 ;  /* 0x000000ffff027224 */ /* 0x000fc400078e0a02 */
[----:B------:R-:W-:Y:S01]  /*c290*/  @!P6 IMAD.IADD R13, R13, 0x1, -R0 ;  /* 0x000000010d0de824 */ /* 0x000fe200078e0a00 */
[C---:B------:R-:W-:Y:S01]  /*c2a0*/  ISETP.GT.U32.AND P6, PT, R0.reuse, R12, PT ;  /* 0x0000000c0000720c */ /* 0x040fe20003fc4070 */
[----:B------:R-:W-:Y:S02]  /*c2b0*/  IMAD R19, R0, R2, R19 ;  /* 0x0000000200137224 */ /* 0x000fe400078e0213 */
[----:B------:R-:W-:-:S04]  /*c2c0*/  IMAD.HI.U32 R2, R10, R15, RZ ;  /* 0x0000000f0a027227 */ /* 0x000fc800078e00ff */
[----:B------:R-:W-:Y:S02]  /*c2d0*/  IMAD.MOV R2, RZ, RZ, -R2 ;  /* 0x000000ffff027224 */ /* 0x000fe400078e0a02 */
[C---:B------:R-:W-:Y:S02]  /*c2e0*/  VIADD R20, R5.reuse, 0x15 ;  /* 0x0000001505147836 */ /* 0x040fe40000000000 */
[----:B------:R-:W-:Y:S01]  /*c2f0*/  @!P5 IMAD.MOV R4, RZ, RZ, -R4 ;  /* 0x000000ffff04d224 */ /* 0x000fe200078e0a04 */
[C---:B------:R-:W-:Y:S01]  /*c300*/  ISETP.GT.U32.AND P5, PT, R0.reuse, R13, PT ;  /* 0x0000000d0000720c */ /* 0x040fe20003fa4070 */
[----:B------:R-:W-:Y:S01]  /*c310*/  IMAD R15, R0, R2, R15 ;  /* 0x00000002000f7224 */ /* 0x000fe200078e020f */
[----:B------:R-:W-:Y:S01]  /*c320*/  IABS R22, R20 ;  /* 0x0000001400167213 */ /* 0x000fe20000000000 */
[----:B------:R-:W-:Y:S01]  /*c330*/  @!P6 IMAD.IADD R12, R12, 0x1, -R0 ;  /* 0x000000010c0ce824 */ /* 0x000fe200078e0a00 */
[----:B------:R1:W-:Y:S01]  /*c340*/  STL [R1+0xcac], R20 ;  /* 0x000cac1401007387 */ /* 0x0003e20000100800 */
[----:B------:R-:W-:Y:S01]  /*c350*/  VIADD R26, R5, 0x12 ;  /* 0x00000012051a7836 */ /* 0x000fe20000000000 */
[----:B------:R-:W-:Y:S01]  /*c360*/  ISETP.GT.U32.AND P6, PT, R0, R15, PT ;  /* 0x0000000f0000720c */ /* 0x000fe20003fc4070 */
[----:B------:R-:W-:-:S04]  /*c370*/  IMAD.HI.U32 R24, R10, R22, RZ ;  /* 0x000000160a187227 */ /* 0x000fc800078e00ff */
[----:B------:R-:W-:Y:S02]  /*c380*/  IMAD.MOV R24, RZ, RZ, -R24 ;  /* 0x000000ffff187224 */ /* 0x000fe400078e0a18 */
[----:B0-----:R-:W-:Y:S01]  /*c390*/  IMAD.MOV R21, RZ, RZ, -R17 ;  /* 0x000000ffff157224 */ /* 0x001fe200078e0a11 */
[----:B-1----:R-:W2:Y:S01]  /*c3a0*/  LDL R20, [R1+0xb04] ;  /* 0x000b040001147983 */ /* 0x002ea20000100800 */
[----:B------:R-:W-:Y:S01]  /*c3b0*/  @!P5 IMAD.IADD R13, R13, 0x1, -R0 ;  /* 0x000000010d0dd824 */ /* 0x000fe200078e0a00 */
[----:B------:R-:W-:Y:S01]  /*c3c0*/  ISETP.GE.AND P5, PT, R18, RZ, PT ;  /* 0x000000ff1200720c */ /* 0x000fe20003fa6270 */
[----:B------:R-:W-:Y:S02]  /*c3d0*/  IMAD R18, R0, R24, R22 ;  /* 0x0000001800127224 */ /* 0x000fe400078e0216 */
[----:B------:R-:W-:Y:S02]  /*c3e0*/  IMAD.MOV.U32 R24, RZ, RZ, R21 ;  /* 0x000000ffff187224 */ /* 0x000fe400078e0015 */
[----:B------:R-:W-:Y:S01]  /*c3f0*/  @!P6 IMAD.IADD R15, R15, 0x1, -R0 ;  /* 0x000000010f0fe824 */ /* 0x000fe200078e0a00 */
[----:B------:R-:W-:Y:S01]  /*c400*/  ISETP.GE.AND P6, PT, R16, RZ, PT ;  /* 0x000000ff1000720c */ /* 0x000fe20003fc6270 */
[----:B------:R-:W-:-:S02]  /*c410*/  IMAD R24, R24, R9, RZ ;  /* 0x0000000918187224 */ /* 0x000fc400078e02ff */
[----:B------:R-:W-:Y:S01]  /*c420*/  IMAD.MOV.U32 R16, RZ, RZ, RZ ;  /* 0x000000ffff107224 */ /* 0x000fe200078e00ff */
[----:B------:R0:W-:Y:S01]  /*c430*/  STL [R1+0xc4], R4 ;  /* 0x0000c40401007387 */ /* 0x0001e20000100800 */
[----:B------:R-:W-:-:S05]  /*c440*/  @!P2 IMAD.IADD R8, R8, 0x1, -R0 ;  /* 0x000000010808a824 */ /* 0x000fca00078e0a00 */
[----:B------:R-:W-:Y:S01]  /*c450*/  ISETP.GT.U32.AND P2, PT, R0, R8, PT ;  /* 0x000000080000720c */ /* 0x000fe20003f44070 */
[----:B0-----:R-:W-:Y:S01]  /*c460*/  IMAD.HI.U32 R4, R17, R24, R16 ;  /* 0x0000001811047227 */ /* 0x001fe200078e0010 */
[----:B------:R-:W-:-:S05]  /*c470*/  IABS R16, R26 ;  /* 0x0000001a00107213 */ /* 0x000fca0000000000 */
[----:B------:R-:W-:-:S04]  /*c480*/  IMAD.HI.U32 R28, R10, R16, RZ ;  /* 0x000000100a1c7227 */ /* 0x000fc800078e00ff */
[----:B------:R-:W-:Y:S02]  /*c490*/  IMAD.MOV R14, RZ, RZ, -R28 ;  /* 0x000000ffff0e7224 */ /* 0x000fe400078e0a1c */
[C---:B------:R-:W-:Y:S02]  /*c4a0*/  VIADD R3, R5.reuse, 0x13 ;  /* 0x0000001305037836 */ /* 0x040fe40000000000 */
[----:B------:R-:W-:Y:S02]  /*c4b0*/  IMAD R16, R0, R14, R16 ;  /* 0x0000000e00107224 */ /* 0x000fe400078e0210 */
[----:B------:R-:W3:Y:S01]  /*c4c0*/  LDL.LU R14, [R1+0xcb0] ;  /* 0x000cb000010e7983 */ /* 0x000ee20000300800 */
[----:B------:R-:W-:Y:S01]  /*c4d0*/  IABS R2, R3 ;  /* 0x0000000300027213 */ /* 0x000fe20000000000 */
[----:B------:R-:W-:Y:S01]  /*c4e0*/  @!P2 IMAD.IADD R8, R8, 0x1, -R0 ;  /* 0x000000010808a824 */ /* 0x000fe200078e0a00 */
[----:B------:R-:W-:Y:S01]  /*c4f0*/  ISETP.GE.AND P2, PT, R6, RZ, PT ;  /* 0x000000ff0600720c */ /* 0x000fe20003f46270 */
[----:B------:R-:W-:-:S02]  /*c500*/  VIADD R6, R5, 0x14 ;  /* 0x0000001405067836 */ /* 0x000fc40000000000 */
[----:B------:R-:W-:-:S04]  /*c510*/  IMAD.HI.U32 R21, R10, R2, RZ ;  /* 0x000000020a157227 */ /* 0x000fc800078e00ff */
[----:B------:R-:W-:Y:S01]  /*c520*/  IMAD.MOV R21, RZ, RZ, -R21 ;  /* 0x000000ffff157224 */ /* 0x000fe200078e0a15 */
[----:B------:R-:W-:Y:S01]  /*c530*/  IABS R23, R6 ;  /* 0x0000000600177213 */ /* 0x000fe20000000000 */
[C---:B------:R-:W-:Y:S02]  /*c540*/  VIADD R25, R5.reuse, 0x10 ;  /* 0x0000001005197836 */ /* 0x040fe40000000000 */
[----:B------:R-:W-:Y:S02]  /*c550*/  IMAD R17, R0, R21, R2 ;  /* 0x0000001500117224 */ /* 0x000fe400078e0202 */
[----:B------:R-:W-:Y:S02]  /*c560*/  VIADD R21, R5, 0x11 ;  /* 0x0000001105157836 */ /* 0x000fe40000000000 */
[----:B------:R-:W-:Y:S01]  /*c570*/  IMAD.HI.U32 R22, R10, R23, RZ ;  /* 0x000000170a167227 */ /* 0x000fe200078e00ff */
[----:B------:R-:W-:Y:S02]  /*c580*/  IABS R27, R25 ;  /* 0x00000019001b7213 */ /* 0x000fe40000000000 */
[----:B------:R-:W-:Y:S01]  /*c590*/  IABS R2, R21 ;  /* 0x0000001500027213 */ /* 0x000fe20000000000 */
[----:B------:R-:W-:-:S02]  /*c5a0*/  IMAD.MOV R22, RZ, RZ, -R22 ;  /* 0x000000ffff167224 */ /* 0x000fc400078e0a16 */
[----:B------:R-:W-:-:S04]  /*c5b0*/  IMAD.HI.U32 R7, R10, R27, RZ ;  /* 0x0000001b0a077227 */ /* 0x000fc800078e00ff */
[----:B------:R-:W-:Y:S01]  /*c5c0*/  IMAD R23, R0, R22, R23 ;  /* 0x0000001600177224 */ /* 0x000fe200078e0217 */
[----:B------:R-:W-:Y:S01]  /*c5d0*/  IABS R22, R5 ;  /* 0x0000000500167213 */ /* 0x000fe20000000000 */
[----:B------:R-:W-:-:S04]  /*c5e0*/  IMAD.HI.U32 R29, R10, R2, RZ ;  /* 0x000000020a1d7227 */ /* 0x000fc800078e00ff */
[----:B------:R-:W-:Y:S02]  /*c5f0*/  IMAD.MOV R28, RZ, RZ, -R29 ;  /* 0x000000ffff1c7224 */ /* 0x000fe400078e0a1d */
[----:B------:R-:W-:Y:S02]  /*c600*/  IMAD.MOV R29, RZ, RZ, -R7 ;  /* 0x000000ffff1d7224 */ /* 0x000fe400078e0a07 */
[----:B------:R-:W-:-:S04]  /*c610*/  IMAD.HI.U32 R7, R10, R22, RZ ;  /* 0x000000160a077227 */ /* 0x000fc800078e00ff */
[C---:B------:R-:W-:Y:S02]  /*c620*/  IMAD R28, R0.reuse, R28, R2 ;  /* 0x0000001c001c7224 */ /* 0x040fe400078e0202 */
[----:B------:R-:W-:Y:S02]  /*c630*/  IMAD R2, R0, R29, R27 ;  /* 0x0000001d00027224 */ /* 0x000fe400078e021b */
[----:B------:R-:W-:Y:S01]  /*c640*/  IMAD.MOV R27, RZ, RZ, -R7 ;  /* 0x000000ffff1b7224 */ /* 0x000fe200078e0a07 */
[----:B--2---:R-:W-:Y:S01]  /*c650*/  IABS R24, R20 ;  /* 0x0000001400187213 */ /* 0x004fe20000000000 */
[----:B------:R-:W-:Y:S02]  /*c660*/  IMAD.MOV.U32 R29, RZ, RZ, R20 ;  /* 0x000000ffff1d7224 */ /* 0x000fe400078e0014 */
[----:B------:R-:W2:Y:S02]  /*c670*/  LDL.LU R20, [R1+0xcac] ;  /* 0x000cac0001147983 */ /* 0x000ea40000300800 */
[----:B------:R-:W-:-:S04]  /*c680*/  IMAD.HI.U32 R4, R4, R24, RZ ;  /* 0x0000001804047227 */ /* 0x000fc800078e00ff */
[----:B---3--:R-:W-:-:S04]  /*c690*/  IMAD.MOV.U32 R7, RZ, RZ, R14 ;  /* 0x000000ffff077224 */ /* 0x008fc800078e000e */
[----:B------:R-:W-:-:S05]  /*c6a0*/  @!P0 IMAD.MOV R7, RZ, RZ, -R7 ;  /* 0x000000ffff078224 */ /* 0x000fca00078e0a07 */
[----:B------:R0:W-:Y:S04]  /*c6b0*/  STL [R1+0x34], R7 ;  /* 0x0000340701007387 */ /* 0x0001e80000100800 */
[----:B0-----:R-:W3:Y:S01]  /*c6c0*/  LDL.LU R7, [R1+0xca8] ;  /* 0x000ca80001077983 */ /* 0x001ee20000300800 */
[----:B------:R-:W-:Y:S02]  /*c6d0*/  IMAD.MOV R14, RZ, RZ, -R4 ;  /* 0x000000ffff0e7224 */ /* 0x000fe400078e0a04 */
[----:B------:R-:W-:-:S04]  /*c6e0*/  IMAD.MOV.U32 R4, RZ, RZ, R8 ;  /* 0x000000ffff047224 */ /* 0x000fc800078e0008 */
[----:B------:R-:W-:-:S05]  /*c6f0*/  @!P3 IMAD.MOV R4, RZ, RZ, -R4 ;  /* 0x000000ffff04b224 */ /* 0x000fca00078e0a04 */
[----:B------:R0:W-:Y:S04]  /*c700*/  STL [R1+0x30], R4 ;  /* 0x0000300401007387 */ /* 0x0001e80000100800 */
[----:B0-----:R-:W4:Y:S01]  /*c710*/  LDL.LU R4, [R1+0xca4] ;  /* 0x000ca40001047983 */ /* 0x001f220000300800 */
[----:B------:R-:W-:Y:S01]  /*c720*/  @!P4 IMAD.IADD R11, R11, 0x1, -R0 ;  /* 0x000000010b0bc824 */ /* 0x000fe200078e0a00 */
[----:B------:R-:W-:-:S13]  /*c730*/  ISETP.GT.U32.AND P4, PT, R0, R19, PT ;  /* 0x000000130000720c */ /* 0x000fda0003f84070 */
[----:B------:R-:W-:Y:S01]  /*c740*/  @!P4 IMAD.IADD R19, R19, 0x1, -R0 ;  /* 0x000000011313c824 */ /* 0x000fe200078e0a00 */
[----:B------:R-:W-:-:S13]  /*c750*/  ISETP.GT.U32.AND P4, PT, R0, R18, PT ;  /* 0x000000120000720c */ /* 0x000fda0003f84070 */
[----:B------:R-:W-:Y:S01]  /*c760*/  @!P4 IMAD.IADD R18, R18, 0x1, -R0 ;  /* 0x000000011212c824 */ /* 0x000fe200078e0a00 */
[C---:B------:R-:W-:Y:S01]  /*c770*/  ISETP.GT.U32.AND P4, PT, R0.reuse, R23, PT ;  /* 0x000000170000720c */ /* 0x040fe20003f84070 */
[----:B------:R-:W-:Y:S01]  /*c780*/  IMAD.MOV.U32 R8, RZ, RZ, R12 ;  /* 0x000000ffff087224 */ /* 0x000fe200078e000c */
[----:B------:R-:W-:Y:S01]  /*c790*/  ISETP.GT.U32.AND P3, PT, R0, R15, PT ;  /* 0x0000000f0000720c */ /* 0x000fe20003f64070 */
[----:B------:R-:W-:-:S10]  /*c7a0*/  @!P1 IMAD.MOV R11, RZ, RZ, -R11 ;  /* 0x000000ffff0b9224 */ /* 0x000fd400078e0a0b */
[----:B------:R-:W-:Y:S01]  /*c7b0*/  @!P4 IMAD.IADD R23, R23, 0x1, -R0 ;  /* 0x000000011717c824 */ /* 0x000fe200078e0a00 */
[C---:B------:R-:W-:Y:S01]  /*c7c0*/  ISETP.GT.U32.AND P4, PT, R0.reuse, R17, PT ;  /* 0x000000110000720c */ /* 0x040fe20003f84070 */
[----:B------:R-:W-:Y:S01]  /*c7d0*/  @!P2 IMAD.MOV R8, RZ, RZ, -R8 ;  /* 0x000000ffff08a224 */ /* 0x000fe200078e0a08 */
[----:B------:R-:W-:Y:S01]  /*c7e0*/  ISETP.GT.U32.AND P0, PT, R0, R19, PT ;  /* 0x000000130000720c */ /* 0x000fe20003f04070 */
[----:B------:R-:W-:Y:S04]  /*c7f0*/  STL [R1+0x2c], R11 ;  /* 0x00002c0b01007387 */ /* 0x000fe80000100800 */
[----:B------:R0:W-:Y:S06]  /*c800*/  STL [R1+0x28], R8 ;  /* 0x0000280801007387 */ /* 0x0001ec0000100800 */
[----:B------:R-:W-:-:S02]  /*c810*/  @!P4 IMAD.IADD R17, R17, 0x1, -R0 ;  /* 0x000000011111c824 */ /* 0x000fc400078e0a00 */
[----:B0-----:R-:W-:-:S03]  /*c820*/  IMAD.MOV.U32 R8, RZ, RZ, R13 ;  /* 0x000000ffff087224 */ /* 0x001fc600078e000d */
[C---:B------:R-:W-:Y:S01]  /*c830*/  ISETP.GT.U32.AND P2, PT, R0.reuse, R17, PT ;  /* 0x000000110000720c */ /* 0x040fe20003f44070 */
[----:B------:R-:W-:Y:S01]  /*c840*/  @!P3 IMAD.IADD R15, R15, 0x1, -R0 ;  /* 0x000000010f0fb824 */ /* 0x000fe200078e0a00 */
[C---:B------:R-:W-:Y:S01]  /*c850*/  ISETP.GT.U32.AND P4, PT, R0.reuse, R23, PT ;  /* 0x000000170000720c */ /* 0x040fe20003f84070 */
[----:B------:R-:W-:Y:S01]  /*c860*/  @!P5 IMAD.MOV R8, RZ, RZ, -R8 ;  /* 0x000000ffff08d224 */ /* 0x000fe200078e0a08 */
[C---:B------:R-:W-:Y:S01]  /*c870*/  ISETP.GT.U32.AND P5, PT, R0.reuse, R16, PT ;  /* 0x000000100000720c */ /* 0x040fe20003fa4070 */
[----:B------:R-:W-:Y:S01]  /*c880*/  @!P0 IMAD.IADD R19, R19, 0x1, -R0 ;  /* 0x0000000113138824 */ /* 0x000fe200078e0a00 */
[C---:B------:R-:W-:Y:S02]  /*c890*/  ISETP.GT.U32.AND P3, PT, R0.reuse, R2, PT ;  /* 0x000000020000720c */ /* 0x040fe40003f64070 */
[C---:B------:R-:W-:Y:S02]  /*c8a0*/  ISETP.GT.U32.AND P1, PT, R0.reuse, R18, PT ;  /* 0x000000120000720c */ /* 0x040fe40003f24070 */
[----:B------:R-:W-:Y:S01]  /*c8b0*/  ISETP.GT.U32.AND P0, PT, R0, R28, PT ;  /* 0x0000001c0000720c */ /* 0x000fe20003f04070 */
[----:B------:R-:W-:-:S02]  /*c8c0*/  IMAD R14, R9, R14, R24 ;  /* 0x0000000e090e7224 */ /* 0x000fc400078e0218 */
[----:B------:R-:W-:Y:S02]  /*c8d0*/  @!P2 IMAD.IADD R17, R17, 0x1, -R0 ;  /* 0x000000011111a824 */ /* 0x000fe400078e0a00 */
[----:B------:R-:W-:Y:S01]  /*c8e0*/  IMAD R11, R0, R27, R22 ;  /* 0x0000001b000b7224 */ /* 0x000fe200078e0216 */
[----:B------:R-:W-:Y:S01]  /*c8f0*/  ISETP.GT.U32.AND P2, PT, R9, R14, PT ;  /* 0x0000000e0900720c */ /* 0x000fe20003f44070 */
[--C-:B------:R-:W-:Y:S01]  /*c900*/  @!P4 IMAD.IADD R23, R23, 0x1, -R0.reuse ;  /* 0x000000011717c824 */ /* 0x100fe200078e0a00 */
[----:B------:R0:W-:Y:S01]  /*c910*/  STL [R1+0x24], R8 ;  /* 0x0000240801007387 */ /* 0x0001e20000100800 */
[--C-:B------:R-:W-:Y:S02]  /*c920*/  @!P5 IMAD.IADD R16, R16, 0x1, -R0.reuse ;  /* 0x000000011010d824 */ /* 0x100fe400078e0a00 */
[----:B------:R-:W-:Y:S02]  /*c930*/  IMAD.MOV.U32 R12, RZ, RZ, R19 ;  /* 0x000000ffff0c7224 */ /* 0x000fe400078e0013 */
[--C-:B------:R-:W-:Y:S01]  /*c940*/  @!P3 IMAD.IADD R2, R2, 0x1, -R0.reuse ;  /* 0x000000010202b824 */ /* 0x100fe200078e0a00 */
[----:B------:R-:W-:Y:S01]  /*c950*/  ISETP.GE.AND P3, PT, R3, RZ, PT ;  /* 0x000000ff0300720c */ /* 0x000fe20003f66270 */
[--C-:B------:R-:W-:Y:S01]  /*c960*/  @!P1 IMAD.IADD R18, R18, 0x1, -R0.reuse ;  /* 0x0000000112129824 */ /* 0x100fe200078e0a00 */
[----:B------:R-:W-:Y:S01]  /*c970*/  ISETP.GT.U32.AND P1, PT, R0, R11, PT ;  /* 0x0000000b0000720c */ /* 0x000fe20003f24070 */
[----:B------:R-:W-:-:S02]  /*c980*/  @!P0 IMAD.IADD R28, R28, 0x1, -R0 ;  /* 0x000000011c1c8824 */ /* 0x000fc400078e0a00 */
[----:B0-----:R-:W-:Y:S01]  /*c990*/  VIADD R8, R5, 0xf ;  /* 0x0000000f05087836 */ /* 0x001fe20000000000 */
[----:B------:R-:W-:Y:S01]  /*c9a0*/  ISETP.GE.AND P0, PT, R6, RZ, PT ;  /* 0x000000ff0600720c */ /* 0x000fe20003f06270 */
[----:B------:R-:W-:Y:S02]  /*c9b0*/  @!P6 IMAD.MOV R12, RZ, RZ, -R12 ;  /* 0x000000ffff0ce224 */ /* 0x000fe400078e0a0c */
[----:B------:R-:W-:-:S03]  /*c9c0*/  IMAD.MOV.U32 R13, RZ, RZ, R15 ;  /* 0x000000ffff0d7224 */ /* 0x000fc600078e000f */
[----:B------:R0:W-:Y:S01]  /*c9d0*/  STL [R1+0x20], R12 ;  /* 0x0000200c01007387 */ /* 0x0001e20000100800 */
[----:B------:R-:W-:Y:S01]  /*c9e0*/  @!P2 IMAD.IADD R14, R14, 0x1, -R9 ;  /* 0x000000010e0ea824 */ /* 0x000fe200078e0a09 */
[----:B------:R-:W-:Y:S01]  /*c9f0*/  ISETP.GT.U32.AND P2, PT, R0, R16, PT ;  /* 0x000000100000720c */ /* 0x000fe20003f44070 */
[----:B------:R-:W-:Y:S02]  /*ca00*/  @!P3 IMAD.MOV R17, RZ, RZ, -R17 ;  /* 0x000000ffff11b224 */ /* 0x000fe400078e0a11 */
[----:B0-----:R-:W-:Y:S01]  /*ca10*/  IMAD.MOV.U32 R12, RZ, RZ, R18 ;  /* 0x000000ffff0c7224 */ /* 0x001fe200078e0012 */
[----:B------:R-:W-:Y:S01]  /*ca20*/  ISETP.GT.U32.AND P3, PT, R9, R14, PT ;  /* 0x0000000e0900720c */ /* 0x000fe20003f64070 */
[----:B------:R-:W-:Y:S01]  /*ca30*/  @!P1 IMAD.IADD R11, R11, 0x1, -R0 ;  /* 0x000000010b0b9824 */ /* 0x000fe200078e0a00 */
[----:B------:R-:W-:-:S07]  /*ca40*/  ISETP.GE.AND P1, PT, R26, RZ, PT ;  /* 0x000000ff1a00720c */ /* 0x000fce0003f26270 */
[----:B------:R-:W-:-:S04]  /*ca50*/  @!P2 IMAD.IADD R16, R16, 0x1, -R0 ;  /* 0x000000011010a824 */ /* 0x000fc800078e0a00 */
[----:B------:R-:W-:Y:S01]  /*ca60*/  @!P3 IMAD.IADD R14, R14, 0x1, -R9 ;  /* 0x000000010e0eb824 */ /* 0x000fe200078e0a09 */
[----:B------:R-:W-:Y:S01]  /*ca70*/  ISETP.GE.AND P3, PT, R29, RZ, PT ;  /* 0x000000ff1d00720c */ /* 0x000fe20003f66270 */
[----:B------:R-:W-:Y:S02]  /*ca80*/  @!P1 IMAD.MOV R16, RZ, RZ, -R16 ;  /* 0x000000ffff109224 */ /* 0x000fe400078e0a10 */
[C---:B------:R-:W-:Y:S02]  /*ca90*/  VIADD R9, R5.reuse, 0xd ;  /* 0x0000000d05097836 */ /* 0x040fe40000000000 */
[----:B------:R-:W-:Y:S01]  /*caa0*/  VIADD R19, R5, 0xa ;  /* 0x0000000a05137836 */ /* 0x000fe20000000000 */
[----:B------:R-:W-:Y:S02]  /*cab0*/  ISETP.GE.AND P6, PT, R21, RZ, PT ;  /* 0x000000ff1500720c */ /* 0x000fe40003fc6270 */
[----:B--2---:R-:W-:-:S13]  /*cac0*/  ISETP.GE.AND P5, PT, R20, RZ, PT ;  /* 0x000000ff1400720c */ /* 0x004fda0003fa6270 */
[----:B------:R-:W-:Y:S01]  /*cad0*/  @!P5 IMAD.MOV R12, RZ, RZ, -R12 ;  /* 0x000000ffff0cd224 */ /* 0x000fe200078e0a0c */
[----:B------:R-:W-:Y:S02]  /*cae0*/  ISETP.GT.U32.AND P5, PT, R0, R2, PT ;  /* 0x000000020000720c */ /* 0x000fe40003fa4070 */
[----:B---3--:R-:W-:Y:S02]  /*caf0*/  ISETP.GE.AND P4, PT, R7, RZ, PT ;  /* 0x000000ff0700720c */ /* 0x008fe40003f86270 */
[----:B------:R-:W-:-:S05]  /*cb00*/  IABS R7, R8 ;  /* 0x0000000800077213 */ /* 0x000fca0000000000 */
[----:B------:R-:W-:Y:S02]  /*cb10*/  IMAD.MOV.U32 R6, RZ, RZ, R7 ;  /* 0x000000ffff067224 */ /* 0x000fe400078e0007 */
[----:B------:R-:W-:-:S04]  /*cb20*/  IMAD.MOV.U32 R7, RZ, RZ, R23 ;  /* 0x000000ffff077224 */ /* 0x000fc800078e0017 */
[----:B------:R-:W-:Y:S02]  /*cb30*/  @!P4 IMAD.MOV R13, RZ, RZ, -R13 ;  /* 0x000000ffff0dc224 */ /* 0x000fe400078e0a0d */
[----:B------:R-:W-:Y:S02]  /*cb40*/  @!P0 IMAD.MOV R7, RZ, RZ, -R7 ;  /* 0x000000ffff078224 */ /* 0x000fe400078e0a07 */
[----:B------:R-:W-:Y:S01]  /*cb50*/  IMAD.HI.U32 R3, R10, R6, RZ ;  /* 0x000000060a037227 */ /* 0x000fe200078e00ff */
[----:B------:R-:W-:Y:S04]  /*cb60*/  STL [R1+0x1c], R13 ;  /* 0x00001c0d01007387 */ /* 0x000fe80000100800 */
[----:B------:R-:W-:Y:S04]  /*cb70*/  STL [R1+0x18], R12 ;  /* 0x0000180c01007387 */ /* 0x000fe80000100800 */
[----:B------:R-:W-:Y:S01]  /*cb80*/  STL [R1+0xbf0], R17 ;  /* 0x000bf01101007387 */ /* 0x000fe20000100800 */
[----:B------:R-:W-:-:S03]  /*cb90*/  ISETP.GT.U32.AND P0, PT, R0, R11, PT ;  /* 0x0000000b0000720c */ /* 0x000fc60003f04070 */
[----:B------:R0:W-:Y:S01]  /*cba0*/  STL [R1+0x14], R7 ;  /* 0x0000140701007387 */ /* 0x0001e20000100800 */
[----:B----4-:R-:W-:Y:S01]  /*cbb0*/  ISETP.NE.AND P1, PT, R4, RZ, PT ;  /* 0x000000ff0400720c */ /* 0x010fe20003f25270 */
[----:B0-----:R-:W-:Y:S02]  /*cbc0*/  IMAD.MOV R7, RZ, RZ, -R3 ;  /* 0x000000ffff077224 */ /* 0x001fe400078e0a03 */
[----:B------:R-:W-:-:S05]  /*cbd0*/  VIADD R3, R5, 0xe ;  /* 0x0000000e05037836 */ /* 0x000fca0000000000 */
[----:B------:R-:W-:Y:S01]  /*cbe0*/  IABS R12, R3 ;  /* 0x00000003000c7213 */ /* 0x000fe20000000000 */
[----:B------:R-:W-:-:S04]  /*cbf0*/  @!P0 IMAD.IADD R11, R11, 0x1, -R0 ;  /* 0x000000010b0b8824 */ /* 0x000fc800078e0a00 */
[----:B------:R-:W-:Y:S01]  /*cc00*/  IMAD.HI.U32 R15, R10, R12, RZ ;  /* 0x0000000c0a0f7227 */ /* 0x000fe200078e00ff */
[----:B------:R-:W-:-:S03]  /*cc10*/  ISETP.GE.AND P0, PT, R3, RZ, PT ;  /* 0x000000ff0300720c */ /* 0x000fc60003f06270 */
[----:B------:R-:W-:Y:S02]  /*cc20*/  IMAD.MOV R15, RZ, RZ, -R15 ;  /* 0x000000ffff0f7224 */ /* 0x000fe400078e0a0f */
[----:B------:R-:W-:Y:S01]  /*cc30*/  IMAD.MOV.U32 R3, RZ, RZ, R14 ;  /* 0x000000ffff037224 */ /* 0x000fe200078e000e */
[----:B------:R-:W-:Y:S01]  /*cc40*/  IABS R13, R9 ;  /* 0x00000009000d7213 */ /* 0x000fe20000000000 */
[C---:B------:R-:W-:Y:S02]  /*cc50*/  IMAD R6, R0.reuse, R7, R6 ;  /* 0x0000000700067224 */ /* 0x040fe400078e0206 */
[----:B------:R-:W-:Y:S02]  /*cc60*/  IMAD R12, R0, R15, R12 ;  /* 0x0000000f000c7224 */ /* 0x000fe400078e020c */
[----:B------:R-:W-:Y:S01]  /*cc70*/  @!P3 IMAD.MOV R3, RZ, RZ, -R3 ;  /* 0x000000ffff03b224 */ /* 0x000fe200078e0a03 */
[----:B------:R-:W-:Y:S01]  /*cc80*/  @!P1 LOP3.LUT R3, RZ, R4, RZ, 0x33, !PT ;  /* 0x00000004ff039212 */ /* 0x000fe200078e33ff */
[----:B------:R-:W-:Y:S01]  /*cc90*/  @!P5 IMAD.IADD R2, R2, 0x1, -R0 ;  /* 0x000000010202d824 */ /* 0x000fe200078e0a00 */
[----:B------:R-:W-:Y:S01]  /*cca0*/  ISETP.GT.U32.AND P5, PT, R0, R6, PT ;  /* 0x000000060000720c */ /* 0x000fe20003fa4070 */
[----:B------:R-:W-:Y:S01]  /*ccb0*/  IMAD.HI.U32 R14, R10, R13, RZ ;  /* 0x0000000d0a0e7227 */ /* 0x000fe200078e00ff */
[----:B------:R-:W-:-:S02]  /*ccc0*/  ISETP.GE.AND P1, PT, R5, RZ, PT ;  /* 0x000000ff0500720c */ /* 0x000fc40003f26270 */
[C---:B------:R-:W-:Y:S01]  /*ccd0*/  ISETP.GT.U32.AND P3, PT, R0.reuse, R12, PT ;  /* 0x0000000c0000720c */ /* 0x040fe20003f64070 */
[----:B------:R-:W-:Y:S01]  /*cce0*/  IMAD.MOV R14, RZ, RZ, -R14 ;  /* 0x000000ffff0e7224 */ /* 0x000fe200078e0a0e */
[----:B------:R-:W-:-:S03]  /*ccf0*/  ISETP.GT.U32.AND P4, PT, R0, R28, PT ;  /* 0x0000001c0000720c */ /* 0x000fc60003f84070 */
[----:B------:R-:W-:Y:S02]  /*cd00*/  IMAD R14, R0, R14, R13 ;  /* 0x0000000e000e7224 */ /* 0x000fe400078e020d */
[----:B------:R-:W-:Y:S02]  /*cd10*/  VIADD R7, R5, 0xc ;  /* 0x0000000c05077836 */ /* 0x000fe40000000000 */
[--C-:B------:R-:W-:Y:S02]  /*cd20*/  @!P5 IMAD.IADD R6, R6, 0x1, -R0.reuse ;  /* 0x000000010606d824 */ /* 0x100fe400078e0a00 */
[----:B------:R-:W-:Y:S01]  /*cd30*/  @!P1 IMAD.MOV R11, RZ, RZ, -R11 ;  /* 0x000000ffff0b9224 */ /* 0x000fe200078e0a0b */
[----:B------:R-:W-:Y:S01]  /*cd40*/  ISETP.GT.U32.AND P1, PT, R0, R14, PT ;  /* 0x0000000e0000720c */ /* 0x000fe20003f24070 */
[--C-:B------:R-:W-:Y:S01]  /*cd50*/  @!P3 IMAD.IADD R12, R12, 0x1, -R0.reuse ;  /* 0x000000010c0cb824 */ /* 0x100fe200078e0a00 */
[----:B------:R-:W-:Y:S01]  /*cd60*/  ISETP.GT.U32.AND P5, PT, R0, R6, PT ;  /* 0x000000060000720c */ /* 0x000fe20003fa4070 */
[----:B------:R-:W-:Y:S01]  /*cd70*/  @!P4 IMAD.IADD R28, R28, 0x1, -R0 ;  /* 0x000000011c1cc824 */ /* 0x000fe200078e0a00 */
[----:B------:R-:W-:-:S02]  /*cd80*/  IABS R15, R7 ;  /* 0x00000007000f7213 */ /* 0x000fc40000000000 */
[----:B------:R-:W-:Y:S02]  /*cd90*/  ISETP.GT.U32.AND P3, PT, R0, R12, PT ;  /* 0x0000000c0000720c */ /* 0x000fe40003f64070 */
[----:B------:R-:W-:Y:S01]  /*cda0*/  ISETP.GE.AND P4, PT, R8, RZ, PT ;  /* 0x000000ff0800720c */ /* 0x000fe20003f86270 */
[----:B------:R-:W-:Y:S02]  /*cdb0*/  VIADD R8, R5, 0xb ;  /* 0x0000000b05087836 */ /* 0x000fe40000000000 */
[----:B------:R-:W-:-:S03]  /*cdc0*/  IMAD.HI.U32 R4, R10, R15, RZ ;  /* 0x0000000f0a047227 */ /* 0x000fc600078e00ff */
[----:B------:R-:W-:Y:S01]  /*cdd0*/  IABS R18, R8 ;  /* 0x0000000800127213 */ /* 0x000fe20000000000 */
[----:B------:R-:W-:Y:S02]  /*cde0*/  @!P1 IMAD.IADD R14, R14, 0x1, -R0 ;  /* 0x000000010e0e9824 */ /* 0x000fe400078e0a00 */
[----:B------:R-:W-:Y:S02]  /*cdf0*/  IMAD.MOV R4, RZ, RZ, -R4 ;  /* 0x000000ffff047224 */ /* 0x000fe400078e0a04 */
[--C-:B------:R-:W-:Y:S01]  /*ce00*/  @!P5 IMAD.IADD R6, R6, 0x1, -R0.reuse ;  /* 0x000000010606d824 */ /* 0x100fe200078e0a00 */
[----:B------:R-:W-:Y:S01]  /*ce10*/  ISETP.GE.AND P5, PT, R9, RZ, PT ;  /* 0x000000ff0900720c */ /* 0x000fe20003fa6270 */
[----:B------:R-:W-:Y:S01]  /*ce20*/  @!P3 IMAD.IADD R12, R12, 0x1, -R0 ;  /* 0x000000010c0cb824 */ /* 0x000fe200078e0a00 */
[----:B------:R-:W-:Y:S01]  /*ce30*/  ISETP.GT.U32.AND P1, PT, R0, R14, PT ;  /* 0x0000000e0000720c */ /* 0x000fe20003f24070 */
[----:B------:R-:W-:Y:S01]  /*ce40*/  IMAD.HI.U32 R9, R10, R18, RZ ;  /* 0x000000120a097227 */ /* 0x000fe200078e00ff */
[----:B------:R-:W-:-:S02]  /*ce50*/  ISETP.GE.AND P3, PT, R19, RZ, PT ;  /* 0x000000ff1300720c */ /* 0x000fc40003f66270 */
[----:B------:R-:W-:Y:S01]  /*ce60*/  IABS R19, R19 ;  /* 0x0000001300137213 */ /* 0x000fe20000000000 */
[C---:B------:R-:W-:Y:S02]  /*ce70*/  IMAD R15, R0.reuse, R4, R15 ;  /* 0x00000004000f7224 */ /* 0x040fe400078e020f */
[----:B------:R-:W-:Y:S02]  /*ce80*/  IMAD.MOV R9, RZ, RZ, -R9 ;  /* 0x000000ffff097224 */ /* 0x000fe400078e0a09 */
[----:B------:R-:W-:Y:S01]  /*ce90*/  @!P0 IMAD.MOV R12, RZ, RZ, -R12 ;  /* 0x000000ffff0c8224 */ /* 0x000fe200078e0a0c */
[----:B------:R-:W-:Y:S01]  /*cea0*/  ISETP.GT.U32.AND P0, PT, R0, R15, PT ;  /* 0x0000000f0000720c */ /* 0x000fe20003f04070 */
[----:B------:R-:W-:-:S04]  /*ceb0*/  IMAD.HI.U32 R4, R10, R19, RZ ;  /* 0x000000130a047227 */ /* 0x000fc800078e00ff */
[----:B------:R-:W-:Y:S02]  /*cec0*/  IMAD R18, R0, R9, R18 ;  /* 0x0000000900127224 */ /* 0x000fe400078e0212 */
[----:B------:R-:W-:Y:S02]  /*ced0*/  IMAD.MOV R4, RZ, RZ, -R4 ;  /* 0x000000ffff047224 */ /* 0x000fe400078e0a04 */
[--C-:B------:R-:W-:Y:S01]  /*cee0*/  @!P1 IMAD.IADD R14, R14, 0x1, -R0.reuse ;  /* 0x000000010e0e9824 */ /* 0x100fe200078e0a00 */
[C---:B------:R-:W-:Y:S01]  /*cef0*/  ISETP.GT.U32.AND P1, PT, R0.reuse, R18, PT ;  /* 0x000000120000720c */ /* 0x040fe20003f24070 */
[----:B------:R-:W-:Y:S02]  /*cf00*/  IMAD R19, R0, R4, R19 ;  /* 0x0000000400137224 */ /* 0x000fe400078e0213 */
[----:B------:R-:W-:-:S03]  /*cf10*/  @!P0 IMAD.IADD R15, R15, 0x1, -R0 ;  /* 0x000000010f0f8824 */ /* 0x000fc600078e0a00 */
[----:B------:R-:W-:Y:S01]  /*cf20*/  ISETP.GT.U32.AND P0, PT, R0, R19, PT ;  /* 0x000000130000720c */ /* 0x000fe20003f04070 */
[----:B------:R-:W-:Y:S01]  /*cf30*/  @!P6 IMAD.MOV R28, RZ, RZ, -R28 ;  /* 0x000000ffff1ce224 */ /* 0x000fe200078e0a1c */
[----:B------:R-:W-:Y:S01]  /*cf40*/  ISETP.GE.AND P6, PT, R7, RZ, PT ;  /* 0x000000ff0700720c */ /* 0x000fe20003fc6270 */
[C---:B------:R-:W-:Y:S02]  /*cf50*/  VIADD R24, R5.reuse, 0x8 ;  /* 0x0000000805187836 */ /* 0x040fe40000000000 */
[C---:B------:R-:W-:Y:S02]  /*cf60*/  VIADD R7, R5.reuse, 0x9 ;  /* 0x0000000905077836 */ /* 0x040fe40000000000 */
[----:B------:R-:W-:Y:S01]  /*cf70*/  IMAD.MOV.U32 R13, RZ, RZ, R6 ;  /* 0x000000ffff0d7224 */ /* 0x000fe200078e0006 */
[----:B------:R-:W-:Y:S01]  /*cf80*/  IABS R20, R24 ;  /* 0x0000001800147213 */ /* 0x000fe20000000000 */
[----:B------:R-:W-:Y:S01]  /*cf90*/  @!P1 IMAD.IADD R18, R18, 0x1, -R0 ;  /* 0x0000000112129824 */ /* 0x000fe200078e0a00 */
[----:B------:R-:W-:Y:S01]  /*cfa0*/  IABS R9, R7 ;  /* 0x0000000700097213 */ /* 0x000fe20000000000 */
[----:B------:R-:W-:-:S02]  /*cfb0*/  VIADD R27, R5, 0x7 ;  /* 0x00000007051b7836 */ /* 0x000fc40000000000 */
[----:B------:R-:W-:Y:S01]  /*cfc0*/  @!P4 IMAD.MOV R13, RZ, RZ, -R13 ;  /* 0x000000ffff0dc224 */ /* 0x000fe200078e0a0d */
[----:B------:R-:W-:Y:S01]  /*cfd0*/  ISETP.GE.AND P4, PT, R8, RZ, PT ;  /* 0x000000ff0800720c */ /* 0x000fe20003f86270 */
[----:B------:R-:W-:Y:S01]  /*cfe0*/  IMAD.HI.U32 R8, R10, R20, RZ ;  /* 0x000000140a087227 */ /* 0x000fe200078e00ff */
[C---:B------:R-:W-:Y:S02]  /*cff0*/  ISETP.GT.U32.AND P1, PT, R0.reuse, R18, PT ;  /* 0x000000120000720c */ /* 0x040fe40003f24070 */
[----:B------:R-:W-:Y:S01]  /*d000*/  IABS R21, R27 ;  /* 0x0000001b00157213 */ /* 0x000fe20000000000 */
[----:B------:R-:W-:Y:S01]  /*d010*/  @!P5 IMAD.MOV R14, RZ, RZ, -R14 ;  /* 0x000000ffff0ed224 */ /* 0x000fe200078e0a0e */
[----:B------:R-:W-:Y:S01]  /*d020*/  ISETP.GT.U32.AND P5, PT, R0, R15, PT ;  /* 0x0000000f0000720c */ /* 0x000fe20003fa4070 */
[----:B------:R-:W-:Y:S02]  /*d030*/  @!P0 IMAD.IADD R19, R19, 0x1, -R0 ;  /* 0x0000000113138824 */ /* 0x000fe400078e0a00 */
[----:B------:R-:W-:-:S03]  /*d040*/  IMAD.HI.U32 R23, R10, R9, RZ ;  /* 0x000000090a177227 */ /* 0x000fc600078e00ff */
[----:B------:R-:W-:Y:S01]  /*d050*/  ISETP.GT.U32.AND P0, PT, R0, R19, PT ;  /* 0x000000130000720c */ /* 0x000fe20003f04070 */
[----:B------:R-:W-:Y:S02]  /*d060*/  IMAD.MOV R8, RZ, RZ, -R8 ;  /* 0x000000ffff087224 */ /* 0x000fe400078e0a08 */
[----:B------:R-:W-:Y:S01]  /*d070*/  IMAD.HI.U32 R6, R10, R21, RZ ;  /* 0x000000150a067227 */ /* 0x000fe200078e00ff */
[----:B------:R-:W-:Y:S03]  /*d080*/  STL [R1+0xbf4], R16 ;  /* 0x000bf41001007387 */ /* 0x000fe60000100800 */
[----:B------:R-:W-:Y:S01]  /*d090*/  IMAD.MOV R23, RZ, RZ, -R23 ;  /* 0x000000ffff177224 */ /* 0x000fe200078e0a17 */
[----:B------:R0:W-:Y:S01]  /*d0a0*/  STL [R1+0xb40], R3 ;  /* 0x000b400301007387 */ /* 0x0001e20000100800 */
[----:B------:R-:W-:Y:S02]  /*d0b0*/  IMAD R20, R0, R8, R20 ;  /* 0x0000000800147224 */ /* 0x000fe400078e0214 */
[----:B------:R-:W-:-:S02]  /*d0c0*/  IMAD.MOV R6, RZ, RZ, -R6 ;  /* 0x000000ffff067224 */ /* 0x000fc400078e0a06 */
[----:B------:R-:W-:Y:S02]  /*d0d0*/  IMAD R9, R0, R23, R9 ;  /* 0x0000001700097224 */ /* 0x000fe400078e0209 */
[--C-:B------:R-:W-:Y:S02]  /*d0e0*/  @!P1 IMAD.IADD R18, R18, 0x1, -R0.reuse ;  /* 0x0000000112129824 */ /* 0x100fe400078e0a00 */
[----:B0-----:R-:W-:Y:S01]  /*d0f0*/  VIADD R3, R5, 0x5 ;  /* 0x0000000505037836 */ /* 0x001fe20000000000 */
[C---:B------:R-:W-:Y:S01]  /*d100*/  ISETP.GT.U32.AND P1, PT, R0.reuse, R20, PT ;  /* 0x000000140000720c */ /* 0x040fe20003f24070 */
[C---:B------:R-:W-:Y:S02]  /*d110*/  IMAD R21, R0.reuse, R6, R21 ;  /* 0x0000000600157224 */ /* 0x040fe400078e0215 */
[--C-:B------:R-:W-:Y:S01]  /*d120*/  @!P5 IMAD.IADD R15, R15, 0x1, -R0.reuse ;  /* 0x000000010f0fd824 */ /* 0x100fe200078e0a00 */
[----:B------:R-:W-:Y:S02]  /*d130*/  IABS R26, R3 ;  /* 0x00000003001a7213 */ /* 0x000fe40000000000 */
[C---:B------:R-:W-:Y:S01]  /*d140*/  ISETP.GT.U32.AND P5, PT, R0.reuse, R9, PT ;  /* 0x000000090000720c */ /* 0x040fe20003fa4070 */
[----:B------:R-:W-:Y:S01]  /*d150*/  @!P0 IMAD.IADD R19, R19, 0x1, -R0 ;  /* 0x0000000113138824 */ /* 0x000fe200078e0a00 */
[----:B------:R-:W-:Y:S01]  /*d160*/  ISETP.GT.U32.AND P0, PT, R0, R21, PT ;  /* 0x000000150000720c */ /* 0x000fe20003f04070 */
[----:B------:R-:W-:Y:S01]  /*d170*/  IMAD.HI.U32 R8, R10, R26, RZ ;  /* 0x0000001a0a087227 */ /* 0x000fe200078e00ff */
[----:B------:R-:W-:-:S03]  /*d180*/  ISETP.GE.AND P2, PT, R25, RZ, PT ;  /* 0x000000ff1900720c */ /* 0x000fc60003f46270 */
[----:B------:R-:W-:Y:S02]  /*d190*/  IMAD.MOV R8, RZ, RZ, -R8 ;  /* 0x000000ffff087224 */ /* 0x000fe400078e0a08 */
[----:B------:R-:W-:Y:S02]  /*d1a0*/  VIADD R25, R5, 0x6 ;  /* 0x0000000605197836 */ /* 0x000fe40000000000 */
[--C-:B------:R-:W-:Y:S01]  /*d1b0*/  @!P1 IMAD.IADD R20, R20, 0x1, -R0.reuse ;  /* 0x0000000114149824 */ /* 0x100fe200078e0a00 */
[----:B------:R-:W-:Y:S01]  /*d1c0*/  ISETP.GE.AND P1, PT, R7, RZ, PT ;  /* 0x000000ff0700720c */ /* 0x000fe20003f26270 */
[----:B------:R-:W-:Y:S02]  /*d1d0*/  @!P5 IMAD.IADD R9, R9, 0x1, -R0 ;  /* 0x000000010909d824 */ /* 0x000fe400078e0a00 */
[C---:B------:R-:W-:Y:S01]  /*d1e0*/  IMAD R7, R0.reuse, R8, R26 ;  /* 0x0000000800077224 */ /* 0x040fe200078e021a */
[----:B------:R-:W-:Y:S01]  /*d1f0*/  IABS R22, R25 ;  /* 0x0000001900167213 */ /* 0x000fe20000000000 */
[----:B------:R-:W-:Y:S01]  /*d200*/  @!P0 IMAD.IADD R21, R21, 0x1, -R0 ;  /* 0x0000000115158824 */ /* 0x000fe200078e0a00 */
[C---:B------:R-:W-:Y:S01]  /*d210*/  ISETP.GT.U32.AND P0, PT, R0.reuse, R9, PT ;  /* 0x000000090000720c */ /* 0x040fe20003f04070 */
[----:B------:R-:W-:Y:S01]  /*d220*/  @!P3 IMAD.MOV R19, RZ, RZ, -R19 ;  /* 0x000000ffff13b224 */ /* 0x000fe200078e0a13 */
[----:B------:R-:W-:Y:S01]  /*d230*/  ISETP.GT.U32.AND P3, PT, R0, R7, PT ;  /* 0x000000070000720c */ /* 0x000fe20003f64070 */
[----:B------:R-:W-:-:S04]  /*d240*/  IMAD.HI.U32 R4, R10, R22, RZ ;  /* 0x000000160a047227 */ /* 0x000fc800078e00ff */
[----:B------:R-:W-:Y:S02]  /*d250*/  IMAD.MOV R4, RZ, RZ, -R4 ;  /* 0x000000ffff047224 */ /* 0x000fe400078e0a04 */
[----:B------:R-:W-:Y:S02]  /*d260*/  VIADD R17, R5, 0x4 ;  /* 0x0000000405117836 */ /* 0x000fe40000000000 */
[----:B------:R-:W-:-:S03]  /*d270*/  IMAD R22, R0, R4, R22 ;  /* 0x0000000400167224 */ /* 0x000fc600078e0216 */
[----:B------:R-:W-:Y:S01]  /*d280*/  IABS R6, R17 ;  /* 0x0000001100067213 */ /* 0x000fe20000000000 */
[--C-:B------:R-:W-:Y:S02]  /*d290*/  @!P0 IMAD.IADD R9, R9, 0x1, -R0.reuse ;  /* 0x0000000109098824 */ /* 0x100fe400078e0a00 */
[----:B------:R-:W-:Y:S01]  /*d2a0*/  @!P3 IMAD.IADD R7, R7, 0x1, -R0 ;  /* 0x000000010707b824 */ /* 0x000fe200078e0a00 */
[----:B------:R-:W-:Y:S01]  /*d2b0*/  ISETP.GT.U32.AND P5, PT, R0, R22, PT ;  /* 0x000000160000720c */ /* 0x000fe20003fa4070 */
[----:B------:R-:W-:-:S04]  /*d2c0*/  IMAD.HI.U32 R29, R10, R6, RZ ;  /* 0x000000060a1d7227 */ /* 0x000fc800078e00ff */
[----:B------:R-:W-:Y:S01]  /*d2d0*/  @!P1 IMAD.MOV R9, RZ, RZ, -R9 ;  /* 0x000000ffff099224 */ /* 0x000fe200078e0a09 */
[C---:B------:R-:W-:Y:S01]  /*d2e0*/  ISETP.GT.U32.AND P1, PT, R0.reuse, R7, PT ;  /* 0x000000070000720c */ /* 0x040fe20003f24070 */
[----:B------:R-:W-:Y:S01]  /*d2f0*/  @!P4 IMAD.MOV R18, RZ, RZ, -R18 ;  /* 0x000000ffff12c224 */ /* 0x000fe200078e0a12 */
[----:B------:R-:W-:Y:S01]  /*d300*/  ISETP.GT.U32.AND P4, PT, R0, R21, PT ;  /* 0x000000150000720c */ /* 0x000fe20003f84070 */
[----:B------:R-:W-:-:S04]  /*d310*/  IMAD.MOV R26, RZ, RZ, -R29 ;  /* 0x000000ffff1a7224 */ /* 0x000fc800078e0a1d */
[----:B------:R-:W-:Y:S02]  /*d320*/  IMAD R6, R0, R26, R6 ;  /* 0x0000001a00067224 */ /* 0x000fe400078e0206 */
[----:B------:R-:W-:Y:S02]  /*d330*/  VIADD R16, R5, 0x3 ;  /* 0x0000000305107836 */ /* 0x000fe40000000000 */
[--C-:B------:R-:W-:Y:S01]  /*d340*/  @!P5 IMAD.IADD R22, R22, 0x1, -R0.reuse ;  /* 0x000000011616d824 */ /* 0x100fe200078e0a00 */
[C---:B------:R-:W-:Y:S02]  /*d350*/  ISETP.GT.U32.AND P5, PT, R0.reuse, R20, PT ;  /* 0x000000140000720c */ /* 0x040fe40003fa4070 */
[----:B------:R-:W-:Y:S01]  /*d360*/  ISETP.GT.U32.AND P0, PT, R0, R6, PT ;  /* 0x000000060000720c */ /* 0x000fe20003f04070 */
[--C-:B------:R-:W-:Y:S01]  /*d370*/  @!P1 IMAD.IADD R7, R7, 0x1, -R0.reuse ;  /* 0x0000000107079824 */ /* 0x100fe200078e0a00 */
[----:B------:R-:W-:Y:S01]  /*d380*/  IABS R4, R16 ;  /* 0x0000001000047213 */ /* 0x000fe20000000000 */
[----:B------:R-:W-:Y:S01]  /*d390*/  @!P4 IMAD.IADD R21, R21, 0x1, -R0 ;  /* 0x000000011515c824 */ /* 0x000fe200078e0a00 */
[----:B------:R-:W-:-:S02]  /*d3a0*/  ISETP.GE.AND P1, PT, R16, RZ, PT ;  /* 0x000000ff1000720c */ /* 0x000fc40003f26270 */
[----:B------:R-:W-:Y:S01]  /*d3b0*/  ISETP.GE.AND P4, PT, R24, RZ, PT ;  /* 0x000000ff1800720c */ /* 0x000fe20003f86270 */
[----:B------:R-:W0:Y:S01]  /*d3c0*/  LDC R16, c[0x0][0x230] ;  /* 0x00008c00ff107b82 */ /* 0x000e220000000800 */
[----:B------:R-:W-:Y:S02]  /*d3d0*/  VIADD R23, R5, 0x2 ;  /* 0x0000000205177836 */ /* 0x000fe40000000000 */
[----:B------:R-:W-:Y:S01]  /*d3e0*/  @!P6 IMAD.MOV R15, RZ, RZ, -R15 ;  /* 0x000000ffff0fe224 */ /* 0x000fe200078e0a0f */
[----:B------:R-:W-:Y:S01]  /*d3f0*/  ISETP.GT.U32.AND P6, PT, R0, R22, PT ;  /* 0x000000160000720c */ /* 0x000fe20003fc4070 */
[----:B------:R-:W-:Y:S01]  /*d400*/  STL [R1+0xbf8], R28 ;  /* 0x000bf81c01007387 */ /* 0x000fe20000100800 */
[----:B------:R-:W-:-:S03]  /*d410*/  @!P5 IMAD.IADD R20, R20, 0x1, -R0 ;  /* 0x000000011414d824 */ /* 0x000fc600078e0a00 */
[----:B------:R1:W-:Y:S01]  /*d420*/  STL [R1+0xbfc], R11 ;  /* 0x000bfc0b01007387 */ /* 0x0003e20000100800 */
[----:B------:R-:W-:Y:S02]  /*d430*/  @!P0 IMAD.IADD R6, R6, 0x1, -R0 ;  /* 0x0000000106068824 */ /* 0x000fe400078e0a00 */
[----:B------:R-:W-:Y:S01]  /*d440*/  @!P4 IMAD.MOV R20, RZ, RZ, -R20 ;  /* 0x000000ffff14c224 */ /* 0x000fe200078e0a14 */
[----:B-1----:R-:W-:Y:S02]  /*d450*/  IABS R11, R23 ;  /* 0x00000017000b7213 */ /* 0x002fe40000000000 */
[----:B------:R-:W-:-:S03]  /*d460*/  ISETP.GT.U32.AND P4, PT, R0, R6, PT ;  /* 0x000000060000720c */ /* 0x000fc60003f84070 */
[----:B------:R-:W-:Y:S02]  /*d470*/  IMAD.MOV.U32 R8, RZ, RZ, R11 ;  /* 0x000000ffff087224 */ /* 0x000fe400078e000b */
[----:B------:R-:W-:Y:S01]  /*d480*/  @!P6 IMAD.IADD R22, R22, 0x1, -R0 ;  /* 0x000000011616e824 */ /* 0x000fe200078e0a00 */
[----:B------:R-:W-:Y:S01]  /*d490*/  ISETP.GE.AND P6, PT, R27, RZ, PT ;  /* 0x000000ff1b00720c */ /* 0x000fe20003fc6270 */
[----:B------:R-:W-:-:S04]  /*d4a0*/  IMAD.HI.U32 R26, R10, R8, RZ ;  /* 0x000000080a1a7227 */ /* 0x000fc800078e00ff */
[----:B------:R-:W-:Y:S02]  /*d4b0*/  IMAD.MOV R26, RZ, RZ, -R26 ;  /* 0x000000ffff1a7224 */ /* 0x000fe400078e0a1a */
[----:B0-----:R-:W-:Y:S02]  /*d4c0*/  VIADD R16, R16, 0x7f ;  /* 0x0000007f10107836 */ /* 0x001fe40000000000 */
[----:B------:R-:W-:Y:S02]  /*d4d0*/  IMAD R8, R0, R26, R8 ;  /* 0x0000001a00087224 */ /* 0x000fe400078e0208 */
[----:B------:R-:W-:Y:S01]  /*d4e0*/  @!P4 IMAD.IADD R6, R6, 0x1, -R0 ;  /* 0x000000010606c824 */ /* 0x000fe200078e0a00 */
[----:B------:R-:W-:Y:S02]  /*d4f0*/  ISETP.GE.AND P4, PT, R23, RZ, PT ;  /* 0x000000ff1700720c */ /* 0x000fe40003f86270 */
[----:B------:R-:W-:Y:S01]  /*d500*/  SHF.R.S32.HI R23, RZ, 0x1f, R16 ;  /* 0x0000001fff177819 */ /* 0x000fe20000011410 */
[----:B------:R-:W-:Y:S01]  /*d510*/  @!P6 IMAD.MOV R21, RZ, RZ, -R21 ;  /* 0x000000ffff15e224 */ /* 0x000fe200078e0a15 */
[----:B------:R-:W-:Y:S01]  /*d520*/  ISETP.GT.U32.AND P0, PT, R0, R8, PT ;  /* 0x000000080000720c */ /* 0x000fe20003f04070 */
[----:B------:R-:W-:Y:S01]  /*d530*/  IMAD.HI.U32 R28, R10, R4, RZ ;  /* 0x000000040a1c7227 */ /* 0x000fe200078e00ff */
[----:B------:R-:W-:-:S02]  /*d540*/  ISETP.GE.AND P6, PT, R3, RZ, PT ;  /* 0x000000ff0300720c */ /* 0x000fc40003fc6270 */
[----:B------:R-:W-:Y:S02]  /*d550*/  LEA.HI R3, R23, R16, RZ, 0x7 ;  /* 0x0000001017037211 */ /* 0x000fe400078f38ff */
[----:B------:R-:W0:Y:S01]  /*d560*/  S2R R16, SR_TID.X ;  /* 0x0000000000107919 */ /* 0x000e220000002100 */
[----:B------:R-:W-:-:S04]  /*d570*/  IMAD.MOV R29, RZ, RZ, -R28 ;  /* 0x000000ffff1d7224 */ /* 0x000fc800078e0a1c */
[----:B------:R-:W-:Y:S02]  /*d580*/  IMAD R4, R0, R29, R4 ;  /* 0x0000001d00047224 */ /* 0x000fe400078e0204 */
[----:B------:R-:W-:Y:S01]  /*d590*/  @!P0 IMAD.IADD R8, R8, 0x1, -R0 ;  /* 0x0000000108088824 */ /* 0x000fe200078e0a00 */
[----:B------:R-:W-:Y:S02]  /*d5a0*/  ISETP.GE.AND P0, PT, R17, RZ, PT ;  /* 0x000000ff1100720c */ /* 0x000fe40003f06270 */
[----:B------:R-:W-:Y:S01]  /*d5b0*/  ISETP.GT.U32.AND P5, PT, R0, R4, PT ;  /* 0x000000040000720c */ /* 0x000fe20003fa4070 */
[----:B------:R-:W1:Y:S01]  /*d5c0*/  S2R R17, SR_TID.X ;  /* 0x0000000000117919 */ /* 0x000e620000002100 */
[----:B------:R-:W-:Y:S01]  /*d5d0*/  ISETP.GE.AND P3, PT, R25, RZ, PT ;  /* 0x000000ff1900720c */ /* 0x000fe20003f66270 */
[----:B------:R-:W-:-:S05]  /*d5e0*/  VIADD R24, R5, 0x1 ;  /* 0x0000000105187836 */ /* 0x000fca0000000000 */
[----:B------:R-:W-:-:S05]  /*d5f0*/  IABS R25, R24 ;  /* 0x0000001800197213 */ /* 0x000fca0000000000 */
[----:B------:R-:W-:Y:S02]  /*d600*/  @!P5 IMAD.IADD R4, R4, 0x1, -R0 ;  /* 0x000000010404d824 */ /* 0x000fe400078e0a00 */
[----:B------:R-:W-:Y:S01]  /*d610*/  @!P3 IMAD.MOV R22, RZ, RZ, -R22 ;  /* 0x000000ffff16b224 */ /* 0x000fe200078e0a16 */
[----:B------:R-:W-:Y:S01]  /*d620*/  ISETP.GT.U32.AND P3, PT, R0, R8, PT ;  /* 0x000000080000720c */ /* 0x000fe20003f64070 */
[----:B------:R-:W-:Y:S01]  /*d630*/  IMAD.HI.U32 R10, R10, R25, RZ ;  /* 0x000000190a0a7227 */ /* 0x000fe200078e00ff */
[----:B------:R-:W-:Y:S02]  /*d640*/  ISETP.GT.U32.AND P5, PT, R0, R4, PT ;  /* 0x000000040000720c */ /* 0x000fe40003fa4070 */
[----:B0-----:R-:W-:Y:S01]  /*d650*/  SHF.R.U32.HI R16, RZ, 0x4, R16 ;  /* 0x00000004ff107819 */ /* 0x001fe20000011610 */
[----:B------:R-:W-:Y:S01]  /*d660*/  IMAD.MOV R10, RZ, RZ, -R10 ;  /* 0x000000ffff0a7224 */ /* 0x000fe200078e0a0a */
[----:B------:R-:W-:Y:S02]  /*d670*/  STL [R1+0xc00], R13 ;  /* 0x000c000d01007387 */ /* 0x000fe40000100800 */
[----:B------:R-:W-:Y:S01]  /*d680*/  SGXT.U32 R16, R16, 0x3 ;  /* 0x000000031010781a */ /* 0x000fe20000000000 */
[----:B------:R-:W-:Y:S01]  /*d690*/  IMAD R25, R0, R10, R25 ;  /* 0x0000000a00197224 */ /* 0x000fe200078e0219 */
[----:B------:R0:W-:Y:S02]  /*d6a0*/  STL [R1+0xc04], R12 ;  /* 0x000c040c01007387 */ /* 0x0001e40000100800 */
[----:B------:R-:W-:-:S02]  /*d6b0*/  LOP3.LUT R16, R16, 0x70, RZ, 0xfc, !PT ;  /* 0x0000007010107812 */ /* 0x000fc400078efcff */
[----:B------:R-:W-:Y:S01]  /*d6c0*/  STL [R1+0xc08], R14 ;  /* 0x000c080e01007387 */ /* 0x000fe20000100800 */
[----:B------:R-:W-:-:S03]  /*d6d0*/  @!P5 IMAD.IADD R4, R4, 0x1, -R0 ;  /* 0x000000010404d824 */ /* 0x000fc600078e0a00 */
[----:B------:R-:W-:Y:S01]  /*d6e0*/  STL [R1+0xc0c], R15 ;  /* 0x000c0c0f01007387 */ /* 0x000fe20000100800 */
[----:B------:R-:W-:Y:S01]  /*d6f0*/  @!P3 IMAD.IADD R8, R8, 0x1, -R0 ;  /* 0x000000010808b824 */ /* 0x000fe200078e0a00 */
[----:B------:R-:W-:Y:S02]  /*d700*/  ISETP.GE.AND P5, PT, R24, RZ, PT ;  /* 0x000000ff1800720c */ /* 0x000fe40003fa6270 */
[----:B------:R-:W-:Y:S01]  /*d710*/  STL [R1+0xc10], R18 ;  /* 0x000c101201007387 */ /* 0x000fe20000100800 */
[C---:B-1----:R-:W-:Y:S01]  /*d720*/  IMAD.SHL.U32 R23, R17.reuse, 0x20, RZ ;  /* 0x0000002011177824 */ /* 0x042fe200078e00ff */
[----:B------:R-:W-:Y:S02]  /*d730*/  ISETP.GT.U32.AND P3, PT, R0, R25, PT ;  /* 0x000000190000720c */ /* 0x000fe40003f64070 */
[----:B------:R-:W-:Y:S01]  /*d740*/  STL [R1+0xc14], R19 ;  /* 0x000c141301007387 */ /* 0x000fe20000100800 */
[C---:B------:R-:W-:Y:S01]  /*d750*/  IMAD.SHL.U32 R24, R17.reuse, 0x40, RZ ;  /* 0x0000004011187824 */ /* 0x040fe200078e00ff */
[----:B------:R-:W-:-:S02]  /*d760*/  LOP3.LUT R10, R17, 0x7, RZ, 0xc0, !PT ;  /* 0x00000007110a7812 */ /* 0x000fc400078ec0ff */
[----:B------:R-:W2:Y:S01]  /*d770*/  LDL.LU R5, [R1+0xca0] ;  /* 0x000ca00001057983 */ /* 0x000ea20000300800 */
[----:B------:R-:W-:-:S03]  /*d780*/  IMAD R3, RZ, RZ, -UR12 ;  /* 0x8000000cff037e24 */ /* 0x000fc6000f8e02ff */
[----:B------:R1:W-:Y:S01]  /*d790*/  STL [R1+0xc18], R9 ;  /* 0x000c180901007387 */ /* 0x0003e20000100800 */
[----:B0-----:R-:W-:Y:S01]  /*d7a0*/  IMAD.SHL.U32 R12, R17, 0x10, RZ ;  /* 0x00000010110c7824 */ /* 0x001fe200078e00ff */
[----:B------:R-:W-:Y:S01]  /*d7b0*/  LOP3.LUT R11, R23, 0x60, RZ, 0xc0, !PT ;  /* 0x00000060170b7812 */ /* 0x000fe200078ec0ff */
[----:B------:R-:W-:Y:S01]  /*d7c0*/  IMAD.SHL.U32 R29, R17, 0x2, RZ ;  /* 0x00000002111d7824 */ /* 0x000fe200078e00ff */
[----:B------:R-:W-:Y:S01]  /*d7d0*/  STL [R1+0xc1c], R20 ;  /* 0x000c1c1401007387 */ /* 0x000fe20000100800 */
[----:B------:R-:W-:Y:S01]  /*d7e0*/  LOP3.LUT R23, R24, 0x1800, RZ, 0xc0, !PT ;  /* 0x0000180018177812 */ /* 0x000fe200078ec0ff */
[----:B-1----:R-:W-:Y:S02]  /*d7f0*/  IMAD R9, R16, UR12, RZ ;  /* 0x0000000c10097c24 */ /* 0x002fe4000f8e02ff */
[----:B------:R-:W-:Y:S01]  /*d800*/  STL [R1+0xc20], R21 ;  /* 0x000c201501007387 */ /* 0x000fe20000100800 */
[----:B------:R-:W-:Y:S01]  /*d810*/  SHF.R.S32.HI R26, RZ, 0x2, R17 ;  /* 0x00000002ff1a7819 */ /* 0x000fe20000011411 */
[----:B------:R-:W-:-:S02]  /*d820*/  IMAD.SHL.U32 R24, R10, 0x10, RZ ;  /* 0x000000100a187824 */ /* 0x000fc400078e00ff */
[----:B------:R-:W-:Y:S01]  /*d830*/  IMAD R9, R3, 0x8, R9 ;  /* 0x0000000803097824 */ /* 0x000fe200078e0209 */
[----:B------:R-:W-:Y:S01]  /*d840*/  STL [R1+0xc24], R22 ;  /* 0x000c241601007387 */ /* 0x000fe20000100800 */
[----:B------:R-:W-:-:S03]  /*d850*/  SGXT R26, R26, 0x1 ;  /* 0x000000011a1a781a */ /* 0x000fc60000000200 */
[----:B------:R-:W-:Y:S01]  /*d860*/  STL [R1+0xaf8], R12 ;  /* 0x000af80c01007387 */ /* 0x000fe20000100800 */
[----:B------:R-:W-:-:S03]  /*d870*/  LOP3.LUT R24, R24, 0x30, R29, 0x78, !PT ;  /* 0x0000003018187812 */ /* 0x000fc600078e781d */
[----:B------:R-:W-:Y:S01]  /*d880*/  STL [R1+0xafc], R11 ;  /* 0x000afc0b01007387 */ /* 0x000fe20000100800 */
[----:B------:R-:W-:-:S03]  /*d890*/  @!P3 IMAD.IADD R25, R25, 0x1, -R0 ;  /* 0x000000011919b824 */ /* 0x000fc600078e0a00 */
[----:B------:R0:W-:Y:S01]  /*d8a0*/  STL [R1+0xab8], R9 ;  /* 0x000ab80901007387 */ /* 0x0001e20000100800 */
[----:B------:R-:W-:Y:S01]  /*d8b0*/  IMAD R23, R10, 0x100, R23 ;  /* 0x000001000a177824 */ /* 0x000fe200078e0217 */
[----:B------:R-:W-:Y:S02]  /*d8c0*/  SHF.R.S32.HI R27, RZ, 0x6, R17 ;  /* 0x00000006ff1b7819 */ /* 0x000fe40000011411 */
[----:B------:R-:W-:Y:S02]  /*d8d0*/  LOP3.LUT R26, R11, 0x90, R26, 0xf8, !PT ;  /* 0x000000900b1a7812 */ /* 0x000fe400078ef81a */
[----:B------:R-:W-:Y:S01]  /*d8e0*/  LOP3.LUT R10, R12, 0x100, RZ, 0xc0, !PT ;  /* 0x000001000c0a7812 */ /* 0x000fe200078ec0ff */
[----:B0-----:R-:W-:Y:S01]  /*d8f0*/  IMAD R9, R3, 0x8, R9 ;  /* 0x0000000803097824 */ /* 0x001fe200078e0209 */
[----:B------:R-:W-:Y:S01]  /*d900*/  SGXT R27, R27, 0x1 ;  /* 0x000000011b1b781a */ /* 0x000fe20000000200 */
[----:B------:R-:W-:Y:S01]  /*d910*/  IMAD.IADD R12, R23, 0x1, R24 ;  /* 0x00000001170c7824 */ /* 0x000fe200078e0218 */
[----:B------:R-:W-:-:S02]  /*d920*/  ISETP.GT.U32.AND P3, PT, R0, R25, PT ;  /* 0x000000190000720c */ /* 0x000fc40003f64070 */
[----:B------:R0:W-:Y:S01]  /*d930*/  STL [R1+0xae8], R9 ;  /* 0x000ae80901007387 */ /* 0x0001e20000100800 */
[----:B------:R-:W-:Y:S02]  /*d940*/  LOP3.LUT R26, R26, 0x10, R29, 0x78, !PT ;  /* 0x000000101a1a7812 */ /* 0x000fe400078e781d */
[----:B------:R-:W-:Y:S01]  /*d950*/  LOP3.LUT R27, R27, 0x90, RZ, 0xc0, !PT ;  /* 0x000000901b1b7812 */ /* 0x000fe200078ec0ff */
[----:B------:R-:W-:Y:S01]  /*d960*/  STL [R1+0x130], R12 ;  /* 0x0001300c01007387 */ /* 0x000fe20000100800 */
[----:B------:R-:W-:Y:S01]  /*d970*/  IADD3 R10, R26, UR5, R10 ;  /* 0x000000051a0a7c10 */ /* 0x000fe2000fffe00a */
[----:B0-----:R-:W-:Y:S01]  /*d980*/  IMAD R9, R3, 0x8, R9 ;  /* 0x0000000803097824 */ /* 0x001fe200078e0209 */
[----:B------:R-:W-:-:S04]  /*d990*/  LOP3.LUT R11, R27, 0x7e, R29, 0x78, !PT ;  /* 0x0000007e1b0b7812 */ /* 0x000fc800078e781d */
[----:B------:R0:W-:Y:S01]  /*d9a0*/  STL [R1+0xab0], R9 ;  /* 0x000ab00901007387 */ /* 0x0001e20000100800 */
[----:B------:R-:W-:Y:S01]  /*d9b0*/  LOP3.LUT R11, R17, 0x7f, RZ, 0xc0, !PT ;  /* 0x0000007f110b7812 */ /* 0x000fe200078ec0ff */
[----:B------:R-:W-:Y:S02]  /*d9c0*/  @!P6 IMAD.MOV R7, RZ, RZ, -R7 ;  /* 0x000000ffff07e224 */ /* 0x000fe400078e0a07 */
[----:B------:R-:W-:Y:S01]  /*d9d0*/  STL [R1+0x198], R10 ;  /* 0x0001980a01007387 */ /* 0x000fe20000100800 */
[----:B0-----:R-:W-:Y:S02]  /*d9e0*/  IMAD R9, R3, 0x8, R9 ;  /* 0x0000000803097824 */ /* 0x001fe400078e0209 */
[----:B------:R-:W-:-:S03]  /*d9f0*/  @!P3 IMAD.IADD R25, R25, 0x1, -R0 ;  /* 0x000000011919b824 */ /* 0x000fc600078e0a00 */
[----:B------:R0:W-:Y:S01]  /*da00*/  STL [R1+0xaa8], R9 ;  /* 0x000aa80901007387 */ /* 0x0001e20000100800 */
[----:B------:R-:W-:-:S03]  /*da10*/  IMAD R0, R11, UR7, RZ ;  /* 0x000000070b007c24 */ /* 0x000fc6000f8e02ff */
[----:B------:R-:W-:Y:S01]  /*da20*/  STL [R1+0xc28], R7 ;  /* 0x000c280701007387 */ /* 0x000fe20000100800 */
[----:B0-----:R-:W-:Y:S01]  /*da30*/  IMAD R9, R3, 0x8, R9 ;  /* 0x0000000803097824 */ /* 0x001fe200078e0209 */
[----:B------:R-:W-:-:S04]  /*da40*/  LEA R0, P6, R0, UR8, 0x1 ;  /* 0x0000000800007c11 */ /* 0x000fc8000f8c08ff */
[----:B------:R0:W-:Y:S02]  /*da50*/  STL [R1+0xaa4], R9 ;  /* 0x000aa40901007387 */ /* 0x0001e40000100800 */
[----:B0-----:R-:W-:-:S05]  /*da60*/  IMAD R9, R3, 0x8, R9 ;  /* 0x0000000803097824 */ /* 0x001fca00078e0209 */
[----:B------:R-:W-:Y:S04]  /*da70*/  STL [R1+0xaac], R9 ;  /* 0x000aac0901007387 */ /* 0x000fe80000100800 */
[----:B------:R0:W-:Y:S04]  /*da80*/  STL [R1+0xb3c], R0 ;  /* 0x000b3c0001007387 */ /* 0x0001e80000100800 */
[----:B------:R-:W3:Y:S04]  /*da90*/  LDL.LU R23, [R1+0x3d0] ;  /* 0x0003d00001177983 */ /* 0x000ee80000300800 */
[----:B------:R-:W4:Y:S01]  /*daa0*/  LDL.LU R24, [R1+0x3cc] ;  /* 0x0003cc0001187983 */ /* 0x000f220000300800 */
[----:B0-----:R-:W-:-:S05]  /*dab0*/  IMAD R0, R3, 0x10, R9 ;  /* 0x0000001003007824 */ /* 0x001fca00078e0209 */
[----:B------:R0:W-:Y:S04]  /*dac0*/  STL [R1+0xab4], R0 ;  /* 0x000ab40001007387 */ /* 0x0001e80000100800 */
[----:B------:R-:W5:Y:S04]  /*dad0*/  LDL.LU R27, [R1+0x3c8] ;  /* 0x0003c800011b7983 */ /* 0x000f680000300800 */
[----:B------:R-:W0:Y:S04]  /*dae0*/  LDL.LU R29, [R1+0x3c4] ;  /* 0x0003c400011d7983 */ /* 0x000e280000300800 */
[----:B------:R-:W5:Y:S04]  /*daf0*/  LDL.LU R22, [R1+0xa4] ;  /* 0x0000a40001167983 */ /* 0x000f680000300800 */
        /* <DEDUP_REMOVED lines=11> */
[----:B------:R-:W5:Y:S01]  /*dbb0*/  LDL.LU R3, [R1+0xfc] ;  /* 0x0000fc0001037983 */ /* 0x000f620000300800 */
[----:B------:R-:W-:-:S02]  /*dbc0*/  @!P0 IMAD.MOV R6, RZ, RZ, -R6 ;  /* 0x000000ffff068224 */ /* 0x000fc400078e0a06 */
[----:B------:R-:W-:Y:S01]  /*dbd0*/  @!P1 IMAD.MOV R4, RZ, RZ, -R4 ;  /* 0x000000ffff049224 */ /* 0x000fe200078e0a04 */
[----:B------:R-:W5:Y:S01]  /*dbe0*/  LDL.LU R16, [R1+0x100] ;  /* 0x0001000001107983 */ /* 0x000f620000300800 */
[----:B------:R-:W-:Y:S02]  /*dbf0*/  @!P4 IMAD.MOV R8, RZ, RZ, -R8 ;  /* 0x000000ffff08c224 */ /* 0x000fe400078e0a08 */
[----:B------:R-:W-:Y:S01]  /*dc00*/  @!P5 IMAD.MOV R25, RZ, RZ, -R25 ;  /* 0x000000ffff19d224 */ /* 0x000fe200078e0a19 */
[----:B------:R-:W5:Y:S01]  /*dc10*/  LDL.LU R17, [R1+0x11c] ;  /* 0x00011c0001117983 */ /* 0x000f620000300800 */
[----:B------:R-:W-:-:S03]  /*dc20*/  @!P2 IMAD.MOV R2, RZ, RZ, -R2 ;  /* 0x000000ffff02a224 */ /* 0x000fc600078e0a02 */
[----:B------:R-:W-:Y:S04]  /*dc30*/  STL [R1+0xc2c], R6 ;  /* 0x000c2c0601007387 */ /* 0x000fe80000100800 */
[----:B------:R1:W-:Y:S04]  /*dc40*/  STL [R1+0xc30], R4 ;  /* 0x000c300401007387 */ /* 0x0003e80000100800 */
[----:B------:R-:W-:Y:S04]  /*dc50*/  STL [R1+0xc34], R8 ;  /* 0x000c340801007387 */ /* 0x000fe80000100800 */
[----:B------:R-:W-:Y:S04]  /*dc60*/  STL [R1+0xc38], R25 ;  /* 0x000c381901007387 */ /* 0x000fe80000100800 */
[----:B------:R1:W-:Y:S01]  /*dc70*/  STL [R1+0xc3c], R2 ;  /* 0x000c3c0201007387 */ /* 0x0003e20000100800 */
[----:B--2---:R-:W-:-:S02]  /*dc80*/  ISETP.NE.AND P3, PT, R5, RZ, PT ;  /* 0x000000ff0500720c */ /* 0x004fc40003f65270 */
[----:B------:R-:W-:-:S04]  /*dc90*/  LOP3.LUT R5, RZ, R5, RZ, 0x33, !PT ;  /* 0x00000005ff057212 */ /* 0x000fc800078e33ff */
[C---:B---3--:R-:W-:Y:S02]  /*dca0*/  SEL R23, R5.reuse, R23, !P3 ;  /* 0x0000001705177207 */ /* 0x048fe40005800000 */
[----:B----4-:R-:W-:-:S03]  /*dcb0*/  SEL R10, R5, R24, !P3 ;  /* 0x00000018050a7207 */ /* 0x010fc60005800000 */
[----:B------:R-:W-:Y:S04]  /*dcc0*/  STL [R1+0xc40], R23 ;  /* 0x000c401701007387 */ /* 0x000fe80000100800 */
[----:B------:R-:W-:Y:S01]  /*dcd0*/  STL [R1+0xc44], R10 ;  /* 0x000c440a01007387 */ /* 0x000fe20000100800 */
[C---:B-----5:R-:W-:Y:S02]  /*dce0*/  SEL R24, R5.reuse, R27, !P3 ;  /* 0x0000001b05187207 */ /* 0x060fe40005800000 */
[----:B0-----:R-:W-:-:S03]  /*dcf0*/  SEL R0, R5, R29, !P3 ;  /* 0x0000001d05007207 */ /* 0x001fc60005800000 */
[----:B------:R-:W-:Y:S01]  /*dd00*/  STL [R1+0xc48], R24 ;  /* 0x000c481801007387 */ /* 0x000fe20000100800 */
[----:B-1----:R-:W-:-:S03]  /*dd10*/  SEL R4, R5, R22, !P3 ;  /* 0x0000001605047207 */ /* 0x002fc60005800000 */
[----:B------:R0:W-:Y:S01]  /*dd20*/  STL [R1+0x8], R0 ;  /* 0x0000080001007387 */ /* 0x0001e20000100800 */
[----:B------:R-:W-:-:S03]  /*dd30*/  SEL R2, R5, R21, !P3 ;  /* 0x0000001505027207 */ /* 0x000fc60005800000 */
[----:B------:R1:W-:Y:S01]  /*dd40*/  STL [R1+0xa4], R4 ;  /* 0x0000a40401007387 */ /* 0x0003e20000100800 */
[----:B0-----:R-:W-:-:S03]  /*dd50*/  SEL R0, R5, R20, !P3 ;  /* 0x0000001405007207 */ /* 0x001fc60005800000 */
[----:B------:R0:W-:Y:S01]  /*dd60*/  STL [R1+0xa8], R2 ;  /* 0x0000a80201007387 */ /* 0x0001e20000100800 */
[----:B-1----:R-:W-:-:S03]  /*dd70*/  SEL R4, R5, R9, !P3 ;  /* 0x0000000905047207 */ /* 0x002fc60005800000 */
[----:B------:R1:W-:Y:S01]  /*dd80*/  STL [R1+0xb0], R0 ;  /* 0x0000b00001007387 */ /* 0x0003e20000100800 */
[----:B0-----:R-:W-:-:S03]  /*dd90*/  SEL R2, R5, R19, !P3 ;  /* 0x0000001305027207 */ /* 0x001fc60005800000 */
[----:B------:R0:W-:Y:S01]  /*dda0*/  STL [R1+0xb4], R4 ;  /* 0x0000b40401007387 */ /* 0x0001e20000100800 */
[----:B-1----:R-:W-:-:S03]  /*ddb0*/  SEL R0, R5, R18, !P3 ;  /* 0x0000001205007207 */ /* 0x002fc60005800000 */
[----:B------:R1:W-:Y:S04]  /*ddc0*/  STL [R1+0xb8], R2 ;  /* 0x0000b80201007387 */ /* 0x0003e80000100800 */
[----:B------:R2:W-:Y:S01]  /*ddd0*/  STL [R1+0xbc], R0 ;  /* 0x0000bc0001007387 */ /* 0x0005e20000100800 */
[C---:B0-----:R-:W-:Y:S02]  /*dde0*/  SEL R4, R5.reuse, R15, !P3 ;  /* 0x0000000f05047207 */ /* 0x041fe40005800000 */
[----:B-1----:R-:W-:-:S03]  /*ddf0*/  SEL R2, R5, R14, !P3 ;  /* 0x0000000e05027207 */ /* 0x002fc60005800000 */
[----:B------:R0:W-:Y:S01]  /*de00*/  STL [R1+0xc0], R4 ;  /* 0x0000c00401007387 */ /* 0x0001e20000100800 */
[----:B--2---:R-:W-:-:S03]  /*de10*/  SEL R0, R5, R12, !P3 ;  /* 0x0000000c05007207 */ /* 0x004fc60005800000 */
[----:B------:R1:W-:Y:S04]  /*de20*/  STL [R1+0xc8], R2 ;  /* 0x0000c80201007387 */ /* 0x0003e80000100800 */
[----:B------:R2:W-:Y:S01]  /*de30*/  STL [R1+0xcc], R0 ;  /* 0x0000cc0001007387 */ /* 0x0005e20000100800 */
[C---:B0-----:R-:W-:Y:S02]  /*de40*/  SEL R4, R5.reuse, R13, !P3 ;  /* 0x0000000d05047207 */ /* 0x041fe40005800000 */
[C---:B------:R-:W-:Y:S02]  /*de50*/  SEL R3, R5.reuse, R3, !P3 ;  /* 0x0000000305037207 */ /* 0x040fe40005800000 */
[C---:B-1----:R-:W-:Y:S01]  /*de60*/  SEL R2, R5.reuse, R11, !P3 ;  /* 0x0000000b05027207 */ /* 0x042fe20005800000 */
[----:B------:R-:W-:Y:S01]  /*de70*/  STL [R1+0xd0], R4 ;  /* 0x0000d00401007387 */ /* 0x000fe20000100800 */
[----:B--2---:R-:W-:-:S03]  /*de80*/  SEL R0, R5, R28, !P3 ;  /* 0x0000001c05007207 */ /* 0x004fc60005800000 */
[----:B------:R0:W-:Y:S04]  /*de90*/  STL [R1+0xe4], R2 ;  /* 0x0000e40201007387 */ /* 0x0001e80000100800 */
[----:B------:R1:W-:Y:S04]  /*dea0*/  STL [R1+0xf4], R0 ;  /* 0x0000f40001007387 */ /* 0x0003e80000100800 */
[----:B------:R-:W-:Y:S04]  /*deb0*/  STL [R1+0xfc], R3 ;  /* 0x0000fc0301007387 */ /* 0x000fe80000100800 */
[----:B------:R-:W2:Y:S01]  /*dec0*/  LDL.LU R24, [R1+0x144] ;  /* 0x0001440001187983 */ /* 0x000ea20000300800 */
[----:B0-----:R-:W-:-:S02]  /*ded0*/  SEL R2, R5, R16, !P3 ;  /* 0x0000001005027207 */ /* 0x001fc40005800000 */
[----:B-1----:R-:W-:-:S03]  /*dee0*/  SEL R0, R5, R17, !P3 ;  /* 0x0000001105007207 */ /* 0x002fc60005800000 */
[----:B------:R-:W-:Y:S04]  /*def0*/  STL [R1+0x100], R2 ;  /* 0x0001000201007387 */ /* 0x000fe80000100800 */
[----:B--2---:R0:W-:Y:S04]  /*df00*/  STL [R1+0xc94], R24 ;  /* 0x000c941801007387 */ /* 0x0041e80000100800 */
[----:B------:R-:W-:Y:S04]  /*df10*/  STL [R1+0x11c], R0 ;  /* 0x00011c0001007387 */ /* 0x000fe80000100800 */
[----:B0-----:R-:W2:Y:S04]  /*df20*/  LDL.LU R24, [R1+0x140] ;  /* 0x0001400001187983 */ /* 0x001ea80000300800 */
[----:B--2---:R0:W-:Y:S04]  /*df30*/  STL [R1+0xc98], R24 ;  /* 0x000c981801007387 */ /* 0x0041e80000100800 */
[----:B0-----:R-:W2:Y:S04]  /*df40*/  LDL.LU R24, [R1+0x13c] ;  /* 0x00013c0001187983 */ /* 0x001ea80000300800 */
[----:B--2---:R0:W-:Y:S04]  /*df50*/  STL [R1+0xc9c], R24 ;  /* 0x000c9c1801007387 */ /* 0x0041e80000100800 */
[----:B0-----:R-:W2:Y:S04]  /*df60*/  LDL.LU R24, [R1+0x12c] ;  /* 0x00012c0001187983 */ /* 0x001ea80000300800 */
[----:B------:R-:W3:Y:S04]  /*df70*/  LDL.LU R10, [R1+0x148] ;  /* 0x00014800010a7983 */ /* 0x000ee80000300800 */
[----:B------:R-:W4:Y:S04]  /*df80*/  LDL.LU R23, [R1+0x150] ;  /* 0x0001500001177983 */ /* 0x000f280000300800 */
        /* <DEDUP_REMOVED lines=22> */
[----:B------:R-:W4:Y:S04]  /*e0f0*/  LDL.LU R3, [R1+0x1f0] ;  /* 0x0001f00001037983 */ /* 0x000f280000300800 */
[----:B------:R-:W5:Y:S04]  /*e100*/  LDL.LU R16, [R1+0x1f4] ;  /* 0x0001f40001107983 */ /* 0x000f680000300800 */
[----:B------:R-:W5:Y:S01]  /*e110*/  LDL.LU R17, [R1+0x1f8] ;  /* 0x0001f80001117983 */ /* 0x000f620000300800 */
[----:B--2---:R-:W-:-:S05]  /*e120*/  SEL R24, R5, R24, !P3 ;  /* 0x0000001805187207 */ /* 0x004fca0005800000 */
[----:B------:R0:W-:Y:S04]  /*e130*/  STL [R1+0x12c], R24 ;  /* 0x00012c1801007387 */ /* 0x0001e80000100800 */
[----:B0-----:R-:W2:Y:S02]  /*e140*/  LDL.LU R24, [R1+0xc9c] ;  /* 0x000c9c0001187983 */ /* 0x001ea40000300800 */
[----:B--2---:R-:W-:-:S05]  /*e150*/  SEL R24, R5, R24, !P3 ;  /* 0x0000001805187207 */ /* 0x004fca0005800000 */
[----:B------:R0:W-:Y:S04]  /*e160*/  STL [R1+0x13c], R24 ;  /* 0x00013c1801007387 */ /* 0x0001e80000100800 */
[----:B0-----:R-:W2:Y:S02]  /*e170*/  LDL.LU R24, [R1+0xc98] ;  /* 0x000c980001187983 */ /* 0x001ea40000300800 */
[----:B--2---:R-:W-:-:S05]  /*e180*/  SEL R24, R5, R24, !P3 ;  /* 0x0000001805187207 */ /* 0x004fca0005800000 */
[----:B------:R0:W-:Y:S04]  /*e190*/  STL [R1+0x140], R24 ;  /* 0x0001401801007387 */ /* 0x0001e80000100800 */
[----:B0-----:R-:W2:Y:S01]  /*e1a0*/  LDL.LU R24, [R1+0xc94] ;  /* 0x000c940001187983 */ /* 0x001ea20000300800 */
[C---:B---3--:R-:W-:Y:S02]  /*e1b0*/  SEL R10, R5.reuse, R10, !P3 ;  /* 0x0000000a050a7207 */ /* 0x048fe40005800000 */
[C---:B----4-:R-:W-:Y:S02]  /*e1c0*/  SEL R3, R5.reuse, R3, !P3 ;  /* 0x0000000305037207 */ /* 0x050fe40005800000 */
[----:B--2---:R-:W-:-:S05]  /*e1d0*/  SEL R24, R5, R24, !P3 ;  /* 0x0000001805187207 */ /* 0x004fca0005800000 */
[----:B------:R0:W-:Y:S04]  /*e1e0*/  STL [R1+0x144], R24 ;  /* 0x0001441801007387 */ /* 0x0001e80000100800 */
[----:B------:R1:W-:Y:S01]  /*e1f0*/  STL [R1+0x148], R10 ;  /* 0x0001480a01007387 */ /* 0x0003e20000100800 */
[C---:B0-----:R-:W-:Y:S02]  /*e200*/  SEL R24, R5.reuse, R23, !P3 ;  /* 0x0000001705187207 */ /* 0x041fe40005800000 */
[C---:B-----5:R-:W-:Y:S02]  /*e210*/  SEL R23, R5.reuse, R2, !P3 ;  /* 0x0000000205177207 */ /* 0x060fe40005800000 */
[C---:B-1----:R-:W-:Y:S02]  /*e220*/  SEL R10, R5.reuse, R25, !P3 ;  /* 0x00000019050a7207 */ /* 0x042fe40005800000 */
[C---:B------:R-:W-:Y:S01]  /*e230*/  SEL R2, R5.reuse, R8, !P3 ;  /* 0x0000000805027207 */ /* 0x040fe20005800000 */
[----:B------:R-:W-:Y:S01]  /*e240*/  STL [R1+0x150], R24 ;  /* 0x0001501801007387 */ /* 0x000fe20000100800 */
[----:B------:R-:W-:-:S03]  /*e250*/  SEL R8, R5, R4, !P3 ;  /* 0x0000000405087207 */ /* 0x000fc60005800000 */
[----:B------:R-:W-:Y:S01]  /*e260*/  STL [R1+0x158], R23 ;  /* 0x0001581701007387 */ /* 0x000fe20000100800 */
[----:B------:R-:W-:-:S03]  /*e270*/  SEL R4, R5, R6, !P3 ;  /* 0x0000000605047207 */ /* 0x000fc60005800000 */
[----:B------:R-:W-:Y:S04]  /*e280*/  STL [R1+0x15c], R10 ;  /* 0x00015c0a01007387 */ /* 0x000fe80000100800 */
[----:B------:R0:W-:Y:S04]  /*e290*/  STL [R1+0x160], R2 ;  /* 0x0001600201007387 */ /* 0x0001e80000100800 */
[----:B------:R-:W-:Y:S01]  /*e2a0*/  STL [R1+0x18c], R8 ;  /* 0x00018c0801007387 */ /* 0x000fe20000100800 */
[C---:B0-----:R-:W-:Y:S02]  /*e2b0*/  SEL R2, R5.reuse, R0, !P3 ;  /* 0x0000000005027207 */ /* 0x041fe40005800000 */
[C---:B------:R-:W-:Y:S01]  /*e2c0*/  SEL R0, R5.reuse, R7, !P3 ;  /* 0x0000000705007207 */ /* 0x040fe20005800000 */
[----:B------:R0:W-:Y:S04]  /*e2d0*/  STL [R1+0x190], R4 ;  /* 0x0001900401007387 */ /* 0x0001e80000100800 */
[----:B------:R1:W-:Y:S04]  /*e2e0*/  STL [R1+0x1a4], R2 ;  /* 0x0001a40201007387 */ /* 0x0003e80000100800 */
[----:B------:R2:W-:Y:S01]  /*e2f0*/  STL [R1+0x1ac], R0 ;  /* 0x0001ac0001007387 */ /* 0x0005e20000100800 */
[----:B0-----:R-:W-:-:S02]  /*e300*/  SEL R4, R5, R26, !P3 ;  /* 0x0000001a05047207 */ /* 0x001fc40005800000 */
[----:B-1----:R-:W-:-:S03]  /*e310*/  SEL R2, R5, R27, !P3 ;  /* 0x0000001b05027207 */ /* 0x002fc60005800000 */
[----:B------:R0:W-:Y:S01]  /*e320*/  STL [R1+0x1b0], R4 ;  /* 0x0001b00401007387 */ /* 0x0001e20000100800 */
[----:B--2---:R-:W-:-:S03]  /*e330*/  SEL R0, R5, R29, !P3 ;  /* 0x0000001d05007207 */ /* 0x004fc60005800000 */
        /* <DEDUP_REMOVED lines=571> */
[C---:B-----5:R-:W-:Y:S02]  /*106f0*/  SEL R2, R5.reuse, R2, !P3 ;  /* 0x0000000205027207 */ /* 0x060fe40005800000 */
[----:B------:R-:W-:-:S02]  /*10700*/  SEL R25, R5, R25, !P3 ;  /* 0x0000001905197207 */ /* 0x000fc40005800000 */
[C---:B------:R-:W-:Y:S02]  /*10710*/  SEL R8, R5.reuse, R8, !P3 ;  /* 0x0000000805087207 */ /* 0x040fe40005800000 */
[C---:B------:R-:W-:Y:S02]  /*10720*/  SEL R4, R5.reuse, R4, !P3 ;  /* 0x0000000405047207 */ /* 0x040fe40005800000 */
[C---:B------:R-:W-:Y:S02]  /*10730*/  SEL R6, R5.reuse, R6, !P3 ;  /* 0x0000000605067207 */ /* 0x040fe40005800000 */
[C---:B------:R-:W-:Y:S02]  /*10740*/  SEL R7, R5.reuse, R7, !P3 ;  /* 0x0000000705077207 */ /* 0x040fe40005800000 */
[C---:B------:R-:W-:Y:S02]  /*10750*/  SEL R22, R5.reuse, R22, !P3 ;  /* 0x0000001605167207 */ /* 0x040fe40005800000 */
        /* <DEDUP_REMOVED lines=13> */
[----:B--2---:R-:W-:-:S05]  /*10830*/  SEL R24, R5, R24, !P3 ;  /* 0x0000001805187207 */ /* 0x004fca0005800000 */
[----:B------:R0:W-:Y:S04]  /*10840*/  STL [R1+0x84], R24 ;  /* 0x0000841801007387 */ /* 0x0001e80000100800 */
[----:B0-----:R-:W2:Y:S04]  /*10850*/  LDL.LU R24, [R1+0xc48] ;  /* 0x000c480001187983 */ /* 0x001ea80000300800 */
[----:B------:R0:W-:Y:S04]  /*10860*/  STL [R1+0x80], R10 ;  /* 0x0000800a01007387 */ /* 0x0001e80000100800 */
[----:B0-----:R-:W3:Y:S04]  /*10870*/  LDL.LU R10, [R1+0xc44] ;  /* 0x000c4400010a7983 */ /* 0x001ee80000300800 */
[----:B------:R0:W-:Y:S04]  /*10880*/  STL [R1+0x7c], R23 ;  /* 0x00007c1701007387 */ /* 0x0001e80000100800 */
[----:B0-----:R-:W4:Y:S04]  /*10890*/  LDL.LU R23, [R1+0xc40] ;  /* 0x000c400001177983 */ /* 0x001f280000300800 */
[----:B------:R0:W-:Y:S04]  /*108a0*/  STL [R1+0x78], R2 ;  /* 0x0000780201007387 */ /* 0x0001e80000100800 */
[----:B0-----:R-:W5:Y:S04]  /*108b0*/  LDL.LU R2, [R1+0xc3c] ;  /* 0x000c3c0001027983 */ /* 0x001f680000300800 */
        /* <DEDUP_REMOVED lines=37> */
[----:B0-----:R-:W4:Y:S01]  /*10b10*/  LDL.LU R17, [R1+0xbf0] ;  /* 0x000bf00001117983 */ /* 0x001f220000300800 */
[----:B------:R-:W-:-:S05]  /*10b20*/  SEL R0, R5, R0, !P3 ;  /* 0x0000000005007207 */ /* 0x000fca0005800000 */
[----:B------:R0:W-:Y:S01]  /*10b30*/  STL [R1+0x28], R0 ;  /* 0x0000280001007387 */ /* 0x0001e20000100800 */
[C---:B------:R-:W-:Y:S02]  /*10b40*/  SEL R27, R5.reuse, R27, !P3 ;  /* 0x0000001b051b7207 */ /* 0x040fe40005800000 */
[C---:B0-----:R-:W-:Y:S02]  /*10b50*/  SEL R0, R5.reuse, R26, !P3 ;  /* 0x0000001a05007207 */ /* 0x041fe40005800000 */
[----:B------:R-:W-:-:S03]  /*10b60*/  SEL R26, R5, R29, !P3 ;  /* 0x0000001d051a7207 */ /* 0x000fc60005800000 */
[----:B------:R0:W-:Y:S04]  /*10b70*/  STL [R1+0x24], R0 ;  /* 0x0000240001007387 */ /* 0x0001e80000100800 */
[----:B------:R-:W-:Y:S01]  /*10b80*/  STL [R1+0x20], R27 ;  /* 0x0000201b01007387 */ /* 0x000fe20000100800 */
[----:B0-----:R-:W-:-:S03]  /*10b90*/  SEL R0, R5, R3, !P3 ;  /* 0x0000000305007207 */ /* 0x001fc60005800000 */
[----:B------:R-:W-:Y:S04]  /*10ba0*/  STL [R1+0x1c], R26 ;  /* 0x00001c1a01007387 */ /* 0x000fe80000100800 */
[----:B------:R-:W-:Y:S01]  /*10bb0*/  STL [R1+0x18], R0 ;  /* 0x0000180001007387 */ /* 0x000fe20000100800 */
[----:B----4-:R-:W-:-:S05]  /*10bc0*/  SEL R17, R5, R17, !P3 ;  /* 0x0000001105117207 */ /* 0x010fca0005800000 */
[----:B------:R0:W-:Y:S04]  /*10bd0*/  STL [R1+0x14], R17 ;  /* 0x0000141101007387 */ /* 0x0001e80000100800 */
[----:B0-----:R-:W4:Y:S01]  /*10be0*/  LDL R17, [R1+0xab4] ;  /* 0x000ab40001117983 */ /* 0x001f220000100800 */
[C---:B---3--:R-:W-:Y:S02]  /*10bf0*/  SEL R3, R5.reuse, R16, !P3 ;  /* 0x0000001005037207 */ /* 0x048fe40005800000 */
[----:B------:R-:W0:Y:S01]  /*10c00*/  S2R R16, SR_TID.X ;  /* 0x0000000000107919 */ /* 0x000e220000002100 */
[C---:B--2---:R-:W-:Y:S02]  /*10c10*/  SEL R0, R5.reuse, R28, !P3 ;  /* 0x0000001c05007207 */ /* 0x044fe40005800000 */
[----:B------:R5:W-:Y:S01]  /*10c20*/  STL [R1+0x10], R3 ;  /* 0x0000100301007387 */ /* 0x000be20000100800 */
[----:B------:R-:W-:-:S03]  /*10c30*/  SEL R29, R5, R12, !P3 ;  /* 0x0000000c051d7207 */ /* 0x000fc60005800000 */
[----:B------:R1:W-:Y:S01]  /*10c40*/  STL [R1+0xc], R0 ;  /* 0x00000c0001007387 */ /* 0x0003e20000100800 */
[C---:B------:R-:W-:Y:S02]  /*10c50*/  SEL R28, R5.reuse, R14, !P3 ;  /* 0x0000000e051c7207 */ /* 0x040fe40005800000 */
[C---:B-----5:R-:W-:Y:S02]  /*10c60*/  SEL R3, R5.reuse, R11, !P3 ;  /* 0x0000000b05037207 */ /* 0x060fe40005800000 */
[----:B-1----:R-:W-:-:S03]  /*10c70*/  SEL R0, R5, R13, !P3 ;  /* 0x0000000d05007207 */ /* 0x002fc60005800000 */
[----:B------:R-:W-:Y:S01]  /*10c80*/  STL [R1+0xb44], R3 ;  /* 0x000b440301007387 */ /* 0x000fe20000100800 */
[C---:B------:R-:W-:Y:S02]  /*10c90*/  SEL R27, R5.reuse, R15, !P3 ;  /* 0x0000000f051b7207 */ /* 0x040fe40005800000 */
[C---:B------:R-:W-:Y:S01]  /*10ca0*/  SEL R26, R5.reuse, R18, !P3 ;  /* 0x00000012051a7207 */ /* 0x040fe20005800000 */
[----:B------:R4:W-:Y:S01]  /*10cb0*/  STL [R1+0xb48], R0 ;  /* 0x000b480001007387 */ /* 0x0009e20000100800 */
[C---:B------:R-:W-:Y:S02]  /*10cc0*/  SEL R19, R5.reuse, R19, !P3 ;  /* 0x0000001305137207 */ /* 0x040fe40005800000 */
[C---:B------:R-:W-:Y:S01]  /*10cd0*/  SEL R9, R5.reuse, R9, !P3 ;  /* 0x0000000905097207 */ /* 0x040fe20005800000 */
[----:B------:R-:W-:Y:S01]  /*10ce0*/  STL [R1+0xb4c], R29 ;  /* 0x000b4c1d01007387 */ /* 0x000fe20000100800 */
[C---:B------:R-:W-:Y:S02]  /*10cf0*/  SEL R20, R5.reuse, R20, !P3 ;  /* 0x0000001405147207 */ /* 0x040fe40005800000 */
[----:B------:R-:W-:Y:S01]  /*10d00*/  SEL R21, R5, R21, !P3 ;  /* 0x0000001505157207 */ /* 0x000fe20005800000 */
[----:B------:R-:W-:Y:S01]  /*10d10*/  STL [R1+0xb50], R28 ;  /* 0x000b501c01007387 */ /* 0x000fe20000100800 */
[----:B0-----:R-:W-:-:S02]  /*10d20*/  LOP3.LUT R16, R16, 0x7f, RZ, 0xc0, !PT ;  /* 0x0000007f10107812 */ /* 0x001fc400078ec0ff */
[C---:B------:R-:W-:Y:S01]  /*10d30*/  SEL R22, R5.reuse, R22, !P3 ;  /* 0x0000001605167207 */ /* 0x040fe20005800000 */
[----:B------:R-:W-:Y:S01]  /*10d40*/  STL [R1+0xb54], R27 ;  /* 0x000b541b01007387 */ /* 0x000fe20000100800 */
[----:B------:R-:W-:-:S03]  /*10d50*/  SEL R7, R5, R7, !P3 ;  /* 0x0000000705077207 */ /* 0x000fc60005800000 */
[----:B------:R-:W-:Y:S01]  /*10d60*/  STL [R1+0xb58], R26 ;  /* 0x000b581a01007387 */ /* 0x000fe20000100800 */
[----:B------:R-:W-:-:S03]  /*10d70*/  SEL R6, R5, R6, !P3 ;  /* 0x0000000605067207 */ /* 0x000fc60005800000 */
[----:B------:R-:W-:Y:S01]  /*10d80*/  STL [R1+0xb5c], R19 ;  /* 0x000b5c1301007387 */ /* 0x000fe20000100800 */
[C---:B------:R-:W-:Y:S01]  /*10d90*/  SEL R4, R5.reuse, R4, !P3 ;  /* 0x0000000405047207 */ /* 0x040fe20005800000 */
[----:B------:R-:W-:Y:S02]  /*10da0*/  IMAD R16, R16, UR7, RZ ;  /* 0x0000000710107c24 */ /* 0x000fe4000f8e02ff */
[----:B------:R-:W-:Y:S01]  /*10db0*/  STL [R1+0xb60], R9 ;  /* 0x000b600901007387 */ /* 0x000fe20000100800 */
[----:B------:R-:W-:-:S03]  /*10dc0*/  SEL R8, R5, R8, !P3 ;  /* 0x0000000805087207 */ /* 0x000fc60005800000 */
[----:B------:R-:W-:Y:S01]  /*10dd0*/  STL [R1+0xb64], R20 ;  /* 0x000b641401007387 */ /* 0x000fe20000100800 */
[----:B------:R-:W-:-:S03]  /*10de0*/  SEL R25, R5, R25, !P3 ;  /* 0x0000001905197207 */ /* 0x000fc60005800000 */
[----:B------:R-:W-:Y:S01]  /*10df0*/  STL [R1+0xb68], R21 ;  /* 0x000b681501007387 */ /* 0x000fe20000100800 */
[----:B------:R-:W-:-:S03]  /*10e00*/  SEL R2, R5, R2, !P3 ;  /* 0x0000000205027207 */ /* 0x000fc60005800000 */
[----:B------:R-:W-:Y:S01]  /*10e10*/  STL [R1+0xb6c], R22 ;  /* 0x000b6c1601007387 */ /* 0x000fe20000100800 */
[----:B------:R-:W-:Y:S01]  /*10e20*/  LEA.HI.X.SX32 R5, R16, UR9, 0x1, P6 ;  /* 0x0000000910057c11 */ /* 0x000fe2000b0f0eff */
[----:B------:R-:W-:Y:S01]  /*10e30*/  IMAD R11, RZ, RZ, -UR12 ;  /* 0x8000000cff0b7e24 */ /* 0x000fe2000f8e02ff */
[----:B------:R-:W-:Y:S01]  /*10e40*/  ULDC.64 UR8, c[0x0][0x210] ;  /* 0x0000840000087ab9 */ /* 0x000fe20000000a00 */
[----:B------:R-:W-:Y:S04]  /*10e50*/  STL [R1+0xb70], R7 ;  /* 0x000b700701007387 */ /* 0x000fe80000100800 */
[----:B------:R-:W-:Y:S04]  /*10e60*/  STL [R1+0xb74], R6 ;  /* 0x000b740601007387 */ /* 0x000fe80000100800 */
[----:B------:R-:W-:Y:S04]  /*10e70*/  STL [R1+0xb78], R4 ;  /* 0x000b780401007387 */ /* 0x000fe80000100800 */
[----:B------:R-:W-:Y:S04]  /*10e80*/  STL [R1+0xb7c], R8 ;  /* 0x000b7c0801007387 */ /* 0x000fe80000100800 */
[----:B------:R-:W-:Y:S04]  /*10e90*/  STL [R1+0xb80], R25 ;  /* 0x000b801901007387 */ /* 0x000fe80000100800 */
[----:B------:R-:W-:Y:S04]  /*10ea0*/  STL [R1+0xb84], R2 ;  /* 0x000b840201007387 */ /* 0x000fe80000100800 */
[----:B------:R-:W2:Y:S04]  /*10eb0*/  LDL.LU R12, [R1+0x8] ;  /* 0x00000800010c7983 */ /* 0x000ea80000300800 */
[----:B------:R-:W3:Y:S04]  /*10ec0*/  LDL.LU R13, [R1+0xa4] ;  /* 0x0000a400010d7983 */ /* 0x000ee80000300800 */
[----:B------:R-:W-:Y:S04]  /*10ed0*/  STL [R1+0xb88], R5 ;  /* 0x000b880501007387 */ /* 0x000fe80000100800 */
[----:B------:R-:W5:Y:S04]  /*10ee0*/  LDL.LU R14, [R1+0xa8] ;  /* 0x0000a800010e7983 */ /* 0x000f680000300800 */
[----:B------:R-:W5:Y:S04]  /*10ef0*/  LDL.LU R15, [R1+0xb0] ;  /* 0x0000b000010f7983 */ /* 0x000f680000300800 */
[----:B------:R-:W5:Y:S01]  /*10f00*/  LDL.LU R16, [R1+0xb4] ;  /* 0x0000b40001107983 */ /* 0x000f620000300800 */
[----:B----4-:R-:W-:-:S05]  /*10f10*/  IMAD R0, R11, 0x8, R17 ;  /* 0x000000080b007824 */ /* 0x010fca00078e0211 */
[----:B------:R0:W-:Y:S04]  /*10f20*/  STL [R1+0xa9c], R0 ;  /* 0x000a9c0001007387 */ /* 0x0001e80000100800 */
[----:B------:R-:W4:Y:S04]  /*10f30*/  LDL.LU R17, [R1+0xb8] ;  /* 0x0000b80001117983 */ /* 0x000f280000300800 */
[----:B------:R-:W4:Y:S01]  /*10f40*/  LDL.LU R18, [R1+0xbc] ;  /* 0x0000bc0001127983 */ /* 0x000f220000300800 */
[----:B0-----:R-:W-:-:S03]  /*10f50*/  IMAD R0, R11, 0x8, R0 ;  /* 0x000000080b007824 */ /* 0x001fc600078e0200 */
[----:B------:R-:W4:Y:S04]  /*10f60*/  LDL.LU R7, [R1+0xc0] ;  /* 0x0000c00001077983 */ /* 0x000f280000300800 */
[----:B------:R0:W-:Y:S04]  /*10f70*/  STL [R1+0xaa0], R0 ;  /* 0x000aa00001007387 */ /* 0x0001e80000100800 */
[----:B------:R-:W4:Y:S04]  /*10f80*/  LDL.LU R22, [R1+0xc8] ;  /* 0x0000c80001167983 */ /* 0x000f280000300800 */
[----:B------:R-:W4:Y:S04]  /*10f90*/  LDL.LU R21, [R1+0xcc] ;  /* 0x0000cc0001157983 */ /* 0x000f280000300800 */
[----:B------:R-:W4:Y:S04]  /*10fa0*/  LDL.LU R20, [R1+0xd0] ;  /* 0x0000d00001147983 */ /* 0x000f280000300800 */
[----:B------:R-:W4:Y:S04]  /*10fb0*/  LDL.LU R9, [R1+0xe4] ;  /* 0x0000e40001097983 */ /* 0x000f280000300800 */
[----:B------:R-:W4:Y:S04]  /*10fc0*/  LDL.LU R19, [R1+0xf4] ;  /* 0x0000f40001137983 */ /* 0x000f280000300800 */
[----:B------:R-:W4:Y:S04]  /*10fd0*/  LDL.LU R26, [R1+0xfc] ;  /* 0x0000fc00011a7983 */ /* 0x000f280000300800 */
[----:B------:R-:W4:Y:S04]  /*10fe0*/  LDL.LU R27, [R1+0x100] ;  /* 0x00010000011b7983 */ /* 0x000f280000300800 */
[----:B------:R-:W4:Y:S04]  /*10ff0*/  LDL.LU R28, [R1+0x11c] ;  /* 0x00011c00011c7983 */ /* 0x000f280000300800 */
[----:B------:R-:W4:Y:S01]  /*11000*/  LDL.LU R29, [R1+0x12c] ;  /* 0x00012c00011d7983 */ /* 0x000f220000300800 */
[----:B------:R-:W-:-:S02]  /*11010*/  IMAD R23, R23, UR4, RZ ;  /* 0x0000000417177c24 */ /* 0x000fc4000f8e02ff */
[----:B------:R-:W-:Y:S01]  /*11020*/  IMAD R10, R10, UR4, RZ ;  /* 0x000000040a0a7c24 */ /* 0x000fe2000f8e02ff */
[----:B0-----:R-:W4:Y:S01]  /*11030*/  LDL.LU R0, [R1+0x13c] ;  /* 0x00013c0001007983 */ /* 0x001f220000300800 */
[----:B------:R-:W-:-:S03]  /*11040*/  IMAD R11, R24, UR4, RZ ;  /* 0x00000004180b7c24 */ /* 0x000fc6000f8e02ff */
[----:B------:R-:W4:Y:S04]  /*11050*/  LDL.LU R3, [R1+0x140] ;  /* 0x0001400001037983 */ /* 0x000f280000300800 */
[----:B------:R-:W-:Y:S04]  /*11060*/  STL [R1+0xb8c], R23 ;  /* 0x000b8c1701007387 */ /* 0x000fe80000100800 */
[----:B------:R-:W-:Y:S04]  /*11070*/  STL [R1+0xb90], R10 ;  /* 0x000b900a01007387 */ /* 0x000fe80000100800 */
[----:B------:R-:W-:Y:S01]  /*11080*/  STL [R1+0xb94], R11 ;  /* 0x000b940b01007387 */ /* 0x000fe20000100800 */
[----:B--2---:R-:W-:-:S02]  /*11090*/  IMAD R12, R12, UR4, RZ ;  /* 0x000000040c0c7c24 */ /* 0x004fc4000f8e02ff */
[----:B---3--:R-:W-:-:S03]  /*110a0*/  IMAD R13, R13, UR4, RZ ;  /* 0x000000040d0d7c24 */ /* 0x008fc6000f8e02ff */
[----:B------:R-:W-:Y:S01]  /*110b0*/  STL [R1+0xb98], R12 ;  /* 0x000b980c01007387 */ /* 0x000fe20000100800 */
[----:B-----5:R-:W-:-:S03]  /*110c0*/  IMAD R14, R14, UR4, RZ ;  /* 0x000000040e0e7c24 */ /* 0x020fc6000f8e02ff */
[----:B------:R-:W-:Y:S01]  /*110d0*/  STL [R1+0xb9c], R13 ;  /* 0x000b9c0d01007387 */ /* 0x000fe20000100800 */
[----:B------:R-:W-:-:S03]  /*110e0*/  IMAD R15, R15, UR4, RZ ;  /* 0x000000040f0f7c24 */ /* 0x000fc6000f8e02ff */
[----:B------:R-:W-:Y:S01]  /*110f0*/  STL [R1+0xba0], R14 ;  /* 0x000ba00e01007387 */ /* 0x000fe20000100800 */
[----:B------:R-:W-:-:S03]  /*11100*/  IMAD R16, R16, UR4, RZ ;  /* 0x0000000410107c24 */ /* 0x000fc6000f8e02ff */
[----:B------:R-:W-:Y:S04]  /*11110*/  STL [R1+0xba4], R15 ;  /* 0x000ba40f01007387 */ /* 0x000fe80000100800 */
[----:B------:R-:W-:Y:S01]  /*11120*/  STL [R1+0xba8], R16 ;  /* 0x000ba81001007387 */ /* 0x000fe20000100800 */
[----:B----4-:R-:W-:Y:S02]  /*11130*/  IMAD R17, R17, UR4, RZ ;  /* 0x0000000411117c24 */ /* 0x010fe4000f8e02ff */
[----:B------:R-:W-:-:S03]  /*11140*/  IMAD R18, R18, UR4, RZ ;  /* 0x0000000412127c24 */ /* 0x000fc6000f8e02ff */
[----:B------:R-:W-:Y:S01]  /*11150*/  STL [R1+0xbac], R17 ;  /* 0x000bac1101007387 */ /* 0x000fe20000100800 */
[----:B------:R-:W-:-:S03]  /*11160*/  IMAD R24, R7, UR4, RZ ;  /* 0x0000000407187c24 */ /* 0x000fc6000f8e02ff */
[----:B------:R-:W-:Y:S01]  /*11170*/  STL [R1+0xbb0], R18 ;  /* 0x000bb01201007387 */ /* 0x000fe20000100800 */
[----:B------:R-:W-:-:S03]  /*11180*/  IMAD R2, R22, UR4, RZ ;  /* 0x0000000416027c24 */ /* 0x000fc6000f8e02ff */
[----:B------:R-:W-:Y:S01]  /*11190*/  STL [R1+0xbb4], R24 ;  /* 0x000bb41801007387 */ /* 0x000fe20000100800 */
[----:B------:R-:W-:-:S03]  /*111a0*/  IMAD R5, R21, UR4, RZ ;  /* 0x0000000415057c24 */ /* 0x000fc6000f8e02ff */
[----:B------:R0:W-:Y:S01]  /*111b0*/  STL [R1+0x8], R2 ;  /* 0x0000080201007387 */ /* 0x0001e20000100800 */
[----:B------:R-:W-:-:S03]  /*111c0*/  IMAD R4, R20, UR4, RZ ;  /* 0x0000000414047c24 */ /* 0x000fc6000f8e02ff */
[----:B------:R1:W-:Y:S04]  /*111d0*/  STL [R1+0xa4], R5 ;  /* 0x0000a40501007387 */ /* 0x0003e80000100800 */
[----:B------:R2:W-:Y:S01]  /*111e0*/  STL [R1+0xa8], R4 ;  /* 0x0000a80401007387 */ /* 0x0005e20000100800 */
[----:B0-----:R-:W-:Y:S02]  /*111f0*/  IMAD R2, R9, UR4, RZ ;  /* 0x0000000409027c24 */ /* 0x001fe4000f8e02ff */
[----:B-1----:R-:W-:-:S03]  /*11200*/  IMAD R5, R19, UR4, RZ ;  /* 0x0000000413057c24 */ /* 0x002fc6000f8e02ff */
[----:B------:R0:W-:Y:S01]  /*11210*/  STL [R1+0xb0], R2 ;  /* 0x0000b00201007387 */ /* 0x0001e20000100800 */
[----:B--2---:R-:W-:-:S03]  /*11220*/  IMAD R4, R26, UR4, RZ ;  /* 0x000000041a047c24 */ /* 0x004fc6000f8e02ff */
[----:B------:R1:W-:Y:S04]  /*11230*/  STL [R1+0xb4], R5 ;  /* 0x0000b40501007387 */ /* 0x0003e80000100800 */
[----:B------:R2:W-:Y:S01]  /*11240*/  STL [R1+0xb8], R4 ;  /* 0x0000b80401007387 */ /* 0x0005e20000100800 */
[----:B0-----:R-:W-:Y:S02]  /*11250*/  IMAD R2, R27, UR4, RZ ;  /* 0x000000041b027c24 */ /* 0x001fe4000f8e02ff */
[----:B-1----:R-:W-:-:S03]  /*11260*/  IMAD R5, R28, UR4, RZ ;  /* 0x000000041c057c24 */ /* 0x002fc6000f8e02ff */
[----:B------:R0:W-:Y:S01]  /*11270*/  STL [R1+0xbc], R2 ;  /* 0x0000bc0201007387 */ /* 0x0001e20000100800 */
[----:B--2---:R-:W-:-:S03]  /*11280*/  IMAD R4, R29, UR4, RZ ;  /* 0x000000041d047c24 */ /* 0x004fc6000f8e02ff */
[----:B------:R-:W-:Y:S04]  /*11290*/  STL [R1+0xc0], R5 ;  /* 0x0000c00501007387 */ /* 0x000fe80000100800 */
[----:B------:R-:W-:Y:S04]  /*112a0*/  STL [R1+0xc4], R4 ;  /* 0x0000c40401007387 */ /* 0x000fe80000100800 */
[----:B------:R-:W2:Y:S01]  /*112b0*/  LDL.LU R24, [R1+0x150] ;  /* 0x0001500001187983 */ /* 0x000ea20000300800 */
[----:B0-----:R-:W-:Y:S02]  /*112c0*/  IMAD R2, R0, UR4, RZ ;  /* 0x0000000400027c24 */ /* 0x001fe4000f8e02ff */
[----:B------:R-:W-:-:S03]  /*112d0*/  IMAD R0, R3, UR4, RZ ;  /* 0x0000000403007c24 */ /* 0x000fc6000f8e02ff */
[----:B------:R-:W-:Y:S04]  /*112e0*/  STL [R1+0xc8], R2 ;  /* 0x0000c80201007387 */ /* 0x000fe80000100800 */
[----:B--2---:R0:W-:Y:S04]  /*112f0*/  STL [R1+0xbe8], R24 ;  /* 0x000be81801007387 */ /* 0x0041e80000100800 */
[----:B------:R-:W-:Y:S04]  /*11300*/  STL [R1+0xcc], R0 ;  /* 0x0000cc0001007387 */ /* 0x000fe80000100800 */
        /* <DEDUP_REMOVED lines=31> */
[----:B--2---:R-:W-:-:S05]  /*11500*/  IMAD R24, R24, UR4, RZ ;  /* 0x0000000418187c24 */ /* 0x004fca000f8e02ff */
[----:B------:R0:W-:Y:S04]  /*11510*/  STL [R1+0xd0], R24 ;  /* 0x0000d01801007387 */ /* 0x0001e80000100800 */
[----:B0-----:R-:W2:Y:S02]  /*11520*/  LDL.LU R24, [R1+0xbec] ;  /* 0x000bec0001187983 */ /* 0x001ea40000300800 */
[----:B--2---:R-:W-:-:S05]  /*11530*/  IMAD R24, R24, UR4, RZ ;  /* 0x0000000418187c24 */ /* 0x004fca000f8e02ff */
[----:B------:R0:W-:Y:S04]  /*11540*/  STL [R1+0xd4], R24 ;  /* 0x0000d41801007387 */ /* 0x0001e80000100800 */
[----:B0-----:R-:W2:Y:S01]  /*11550*/  LDL.LU R24, [R1+0xbe8] ;  /* 0x000be80001187983 */ /* 0x001ea20000300800 */
[----:B---3--:R-:W-:Y:S02]  /*11560*/  IMAD R18, R18, UR4, RZ ;  /* 0x0000000412127c24 */ /* 0x008fe4000f8e02ff */
[----:B----4-:R-:W-:Y:S02]  /*11570*/  IMAD R2, R2, UR4, RZ ;  /* 0x0000000402027c24 */ /* 0x010fe4000f8e02ff */
[----:B-----5:R-:W-:Y:S02]  /*11580*/  IMAD R8, R8, UR4, RZ ;  /* 0x0000000408087c24 */ /* 0x020fe4000f8e02ff */
[----:B--2---:R-:W-:-:S05]  /*11590*/  IMAD R24, R24, UR4, RZ ;  /* 0x0000000418187c24 */ /* 0x004fca000f8e02ff */
[----:B------:R0:W-:Y:S04]  /*115a0*/  STL [R1+0xd8], R24 ;  /* 0x0000d81801007387 */ /* 0x0001e80000100800 */
[----:B------:R1:W-:Y:S01]  /*115b0*/  STL [R1+0xdc], R18 ;  /* 0x0000dc1201007387 */ /* 0x0003e20000100800 */
[----:B0-----:R-:W-:Y:S02]  /*115c0*/  IMAD R24, R17, UR4, RZ ;  /* 0x0000000411187c24 */ /* 0x001fe4000f8e02ff */
[----:B------:R-:W-:Y:S02]  /*115d0*/  IMAD R17, R15, UR4, RZ ;  /* 0x000000040f117c24 */ /* 0x000fe4000f8e02ff */
[----:B-1----:R-:W-:Y:S02]  /*115e0*/  IMAD R18, R16, UR4, RZ ;  /* 0x0000000410127c24 */ /* 0x002fe4000f8e02ff */
[----:B------:R-:W-:Y:S01]  /*115f0*/  IMAD R16, R14, UR4, RZ ;  /* 0x000000040e107c24 */ /* 0x000fe2000f8e02ff */
[----:B------:R-:W-:Y:S01]  /*11600*/  STL [R1+0xe0], R24 ;  /* 0x0000e01801007387 */ /* 0x000fe20000100800 */
[----:B------:R-:W-:-:S02]  /*11610*/  IMAD R15, R13, UR4, RZ ;  /* 0x000000040d0f7c24 */ /* 0x000fc4000f8e02ff */
[----:B------:R-:W-:Y:S01]  /*11620*/  IMAD R14, R12, UR4, RZ ;  /* 0x000000040c0e7c24 */ /* 0x000fe2000f8e02ff */
[----:B------:R-:W-:Y:S01]  /*11630*/  STL [R1+0xe4], R18 ;  /* 0x0000e41201007387 */ /* 0x000fe20000100800 */
[----:B------:R-:W-:Y:S02]  /*11640*/  IMAD R13, R11, UR4, RZ ;  /* 0x000000040b0d7c24 */ /* 0x000fe4000f8e02ff */
[----:B------:R-:W-:Y:S01]  /*11650*/  IMAD R12, R10, UR4, RZ ;  /* 0x000000040a0c7c24 */ /* 0x000fe2000f8e02ff */
[----:B------:R-:W-:Y:S01]  /*11660*/  STL [R1+0xe8], R17 ;  /* 0x0000e81101007387 */ /* 0x000fe20000100800 */
[----:B------:R-:W-:Y:S02]  /*11670*/  IMAD R11, R23, UR4, RZ ;  /* 0x00000004170b7c24 */ /* 0x000fe4000f8e02ff */
[----:B------:R-:W-:Y:S01]  /*11680*/  IMAD R10, R5, UR4, RZ ;  /* 0x00000004050a7c24 */ /* 0x000fe2000f8e02ff */
[----:B------:R-:W-:Y:S01]  /*11690*/  STL [R1+0xec], R16 ;  /* 0x0000ec1001007387 */ /* 0x000fe20000100800 */
[----:B------:R-:W-:-:S03]  /*116a0*/  IMAD R5, R25, UR4, RZ ;  /* 0x0000000419057c24 */ /* 0x000fc6000f8e02ff */
[----:B------:R-:W-:Y:S04]  /*116b0*/  STL [R1+0xf4], R15 ;  /* 0x0000f40f01007387 */ /* 0x000fe80000100800 */
[----:B------:R-:W-:Y:S04]  /*116c0*/  STL [R1+0xfc], R14 ;  /* 0x0000fc0e01007387 */ /* 0x000fe80000100800 */
[----:B------:R-:W-:Y:S04]  /*116d0*/  STL [R1+0x100], R13 ;  /* 0x0001000d01007387 */ /* 0x000fe80000100800 */
[----:B------:R-:W-:Y:S04]  /*116e0*/  STL [R1+0x104], R12 ;  /* 0x0001040c01007387 */ /* 0x000fe80000100800 */
[----:B------:R-:W-:Y:S04]  /*116f0*/  STL [R1+0x108], R11 ;  /* 0x0001080b01007387 */ /* 0x000fe80000100800 */
[----:B------:R-:W-:Y:S04]  /*11700*/  STL [R1+0x11c], R10 ;  /* 0x00011c0a01007387 */ /* 0x000fe80000100800 */
[----:B------:R0:W-:Y:S04]  /*11710*/  STL [R1+0x12c], R2 ;  /* 0x00012c0201007387 */ /* 0x0001e80000100800 */
[----:B------:R1:W-:Y:S01]  /*11720*/  STL [R1+0x13c], R5 ;  /* 0x00013c0501007387 */ /* 0x0003e20000100800 */
[----:B0-----:R-:W-:-:S02]  /*11730*/  IMAD R2, R4, UR4, RZ ;  /* 0x0000000404027c24 */ /* 0x001fc4000f8e02ff */
[----:B------:R-:W-:Y:S02]  /*11740*/  IMAD R4, R7, UR4, RZ ;  /* 0x0000000407047c24 */ /* 0x000fe4000f8e02ff */
[----:B-1----:R-:W-:Y:S01]  /*11750*/  IMAD R5, R6, UR4, RZ ;  /* 0x0000000406057c24 */ /* 0x002fe2000f8e02ff */
[----:B------:R-:W-:Y:S04]  /*11760*/  STL [R1+0x140], R8 ;  /* 0x0001400801007387 */ /* 0x000fe80000100800 */
[----:B------:R0:W-:Y:S04]  /*11770*/  STL [R1+0x144], R2 ;  /* 0x0001440201007387 */ /* 0x0001e80000100800 */
[----:B------:R1:W-:Y:S04]  /*11780*/  STL [R1+0x148], R5 ;  /* 0x0001480501007387 */ /* 0x0003e80000100800 */
[----:B------:R2:W-:Y:S01]  /*11790*/  STL [R1+0x14c], R4 ;  /* 0x00014c0401007387 */ /* 0x0005e20000100800 */
[----:B0-----:R-:W-:-:S02]  /*117a0*/  IMAD R2, R22, UR4, RZ ;  /* 0x0000000416027c24 */ /* 0x001fc4000f8e02ff */
        /* <DEDUP_REMOVED lines=548> */
[----:B------:R-:W-:-:S02]  /*139f0*/  IMAD R15, R15, UR4, RZ ;  /* 0x000000040f0f7c24 */ /* 0x000fc4000f8e02ff */
[----:B------:R-:W-:Y:S02]  /*13a00*/  IMAD R14, R14, UR4, RZ ;  /* 0x000000040e0e7c24 */ /* 0x000fe4000f8e02ff */
[----:B------:R-:W-:Y:S02]  /*13a10*/  IMAD R13, R13, UR4, RZ ;  /* 0x000000040d0d7c24 */ /* 0x000fe4000f8e02ff */
[----:B------:R-:W-:Y:S02]  /*13a20*/  IMAD R12, R12, UR4, RZ ;  /* 0x000000040c0c7c24 */ /* 0x000fe4000f8e02ff */
[----:B------:R-:W-:Y:S02]  /*13a30*/  IMAD R11, R11, UR4, RZ ;  /* 0x000000040b0b7c24 */ /* 0x000fe4000f8e02ff */
[----:B------:R-:W-:Y:S02]  /*13a40*/  IMAD R10, R10, UR4, RZ ;  /* 0x000000040a0a7c24 */ /* 0x000fe4000f8e02ff */
        /* <DEDUP_REMOVED lines=19> */
[----:B--2---:R-:W-:-:S05]  /*13b80*/  IMAD R24, R24, UR4, RZ ;  /* 0x0000000418187c24 */ /* 0x004fca000f8e02ff */
        /* <DEDUP_REMOVED lines=57> */
[----:B0-----:R-:W2:Y:S02]  /*13f20*/  LDL.LU R3, [R1+0xb44] ;  /* 0x000b440001037983 */ /* 0x001ea40000300800 */
[----:B--2---:R-:W-:-:S05]  /*13f30*/  IMAD R3, R3, UR4, RZ ;  /* 0x0000000403037c24 */ /* 0x004fca000f8e02ff */
[----:B------:R0:W-:Y:S04]  /*13f40*/  STL [R1+0x9c8], R3 ;  /* 0x0009c80301007387 */ /* 0x0001e80000100800 */
[----:B0-----:R-:W2:Y:S01]  /*13f50*/  LDL.LU R3, [R1+0xb40] ;  /* 0x000b400001037983 */ /* 0x001ea20000300800 */
[----:B----4-:R-:W-:Y:S02]  /*13f60*/  IMAD R29, R29, UR4, RZ ;  /* 0x000000041d1d7c24 */ /* 0x010fe4000f8e02ff */
[----:B---3--:R-:W-:Y:S02]  /*13f70*/  IMAD R28, R28, UR4, RZ ;  /* 0x000000041c1c7c24 */ /* 0x008fe4000f8e02ff */
[----:B------:R-:W-:Y:S02]  /*13f80*/  IMAD R27, R27, UR4, RZ ;  /* 0x000000041b1b7c24 */ /* 0x000fe4000f8e02ff */
[----:B-----5:R-:W-:-:S02]  /*13f90*/  IMAD R26, R26, UR4, RZ ;  /* 0x000000041a1a7c24 */ /* 0x020fc4000f8e02ff */
[----:B------:R-:W-:Y:S02]  /*13fa0*/  IMAD R19, R19, UR4, RZ ;  /* 0x0000000413137c24 */ /* 0x000fe4000f8e02ff */
[----:B------:R-:W-:Y:S02]  /*13fb0*/  IMAD R9, R9, UR4, RZ ;  /* 0x0000000409097c24 */ /* 0x000fe4000f8e02ff */
[----:B------:R-:W-:Y:S02]  /*13fc0*/  IMAD R20, R20, UR4, RZ ;  /* 0x0000000414147c24 */ /* 0x000fe4000f8e02ff */
[----:B------:R-:W-:Y:S02]  /*13fd0*/  IMAD R21, R21, UR4, RZ ;  /* 0x0000000415157c24 */ /* 0x000fe4000f8e02ff */
[----:B------:R-:W-:Y:S02]  /*13fe0*/  IMAD R22, R22, UR4, RZ ;  /* 0x0000000416167c24 */ /* 0x000fe4000f8e02ff */
[----:B------:R-:W-:-:S02]  /*13ff0*/  IMAD R7, R7, UR4, RZ ;  /* 0x0000000407077c24 */ /* 0x000fc4000f8e02ff */
[----:B------:R-:W-:Y:S02]  /*14000*/  IMAD R6, R6, UR4, RZ ;  /* 0x0000000406067c24 */ /* 0x000fe4000f8e02ff */
[----:B--2---:R-:W-:-:S05]  /*14010*/  IMAD R3, R3, UR6, RZ ;  /* 0x0000000603037c24 */ /* 0x004fca000f8e02ff */
[----:B------:R0:W-:Y:S02]  /*14020*/  STL [R1+0x4], R3 ;  /* 0x0000040301007387 */ /* 0x0001e40000100800 */
[----:B0-----:R-:W-:Y:S02]  /*14030*/  IMAD R3, R0, UR4, RZ ;  /* 0x0000000400037c24 */ /* 0x001fe4000f8e02ff */
[----:B------:R-:W2:Y:S04]  /*14040*/  LDL.LU R0, [R1+0xb3c] ;  /* 0x000b3c0001007983 */ /* 0x000ea80000300800 */
[----:B------:R-:W-:Y:S04]  /*14050*/  STL [R1+0xb0c], R3 ;  /* 0x000b0c0301007387 */ /* 0x000fe80000100800 */
        /* <DEDUP_REMOVED lines=8> */
[----:B------:R0:W-:Y:S04]  /*140e0*/  STL [R1+0xb30], R22 ;  /* 0x000b301601007387 */ /* 0x0001e80000100800 */
[----:B0-----:R-:W3:Y:S04]  /*140f0*/  LDL.LU R22, [R1+0xa8] ;  /* 0x0000a80001167983 */ /* 0x001ee80000300800 */
[----:B------:R0:W-:Y:S04]  /*14100*/  STL [R1+0xb34], R7 ;  /* 0x000b340701007387 */ /* 0x0001e80000100800 */
[----:B0-----:R-:W4:Y:S04]  /*14110*/  LDL.LU R7, [R1+0xa4] ;  /* 0x0000a40001077983 */ /* 0x001f280000300800 */
[----:B------:R0:W-:Y:S04]  /*14120*/  STL [R1+0xb38], R6 ;  /* 0x000b380601007387 */ /* 0x0001e80000100800 */
[----:B0-----:R-:W5:Y:S04]  /*14130*/  LDL.LU R6, [R1+0x8] ;  /* 0x0000080001067983 */ /* 0x001f680000300800 */
[----:B------:R-:W3:Y:S01]  /*14140*/  LDL.LU R21, [R1+0xb0] ;  /* 0x0000b00001157983 */ /* 0x000ee20000300800 */
[----:B--2---:R-:W-:-:S02]  /*14150*/  LEA R9, P1, R23, R0, 0x1 ;  /* 0x0000000017097211 */ /* 0x004fc400078208ff */
[----:B------:R-:W-:-:S03]  /*14160*/  LEA R3, P2, R10, R0, 0x1 ;  /* 0x000000000a037211 */ /* 0x000fc600078408ff */
[----:B------:R0:W-:Y:S04]  /*14170*/  STL [R1+0xa80], R9 ;  /* 0x000a800901007387 */ /* 0x0001e80000100800 */
[----:B------:R1:W-:Y:S04]  /*14180*/  STL [R1+0xa84], R3 ;  /* 0x000a840301007387 */ /* 0x0003e80000100800 */
[----:B------:R-:W2:Y:S01]  /*14190*/  LDL.LU R20, [R1+0xb4] ;  /* 0x0000b40001147983 */ /* 0x000ea20000300800 */
[-C--:B0-----:R-:W-:Y:S02]  /*141a0*/  LEA R9, P3, R11, R0.reuse, 0x1 ;  /* 0x000000000b097211 */ /* 0x081fe400078608ff */
[----:B-1----:R-:W-:-:S03]  /*141b0*/  LEA R3, P4, R12, R0, 0x1 ;  /* 0x000000000c037211 */ /* 0x002fc600078808ff */
[----:B------:R0:W-:Y:S04]  /*141c0*/  STL [R1+0xa88], R9 ;  /* 0x000a880901007387 */ /* 0x0001e80000100800 */
[----:B------:R1:W-:Y:S04]  /*141d0*/  STL [R1+0xa8c], R3 ;  /* 0x000a8c0301007387 */ /* 0x0003e80000100800 */
[----:B0-----:R-:W2:Y:S01]  /*141e0*/  LDL.LU R9, [R1+0xb8] ;  /* 0x0000b80001097983 */ /* 0x001ea20000300800 */
[-C--:B------:R-:W-:Y:S02]  /*141f0*/  LEA R19, P5, R13, R0.reuse, 0x1 ;  /* 0x000000000d137211 */ /* 0x080fe400078a08ff */
[----:B-1----:R-:W-:-:S03]  /*14200*/  LEA R3, P6, R14, R0, 0x1 ;  /* 0x000000000e037211 */ /* 0x002fc600078c08ff */
[----:B------:R0:W-:Y:S04]  /*14210*/  STL [R1+0xa90], R19 ;  /* 0x000a901301007387 */ /* 0x0001e80000100800 */
[----:B------:R1:W-:Y:S04]  /*14220*/  STL [R1+0xa94], R3 ;  /* 0x000a940301007387 */ /* 0x0003e80000100800 */
[----:B0-----:R-:W2:Y:S01]  /*14230*/  LDL.LU R19, [R1+0xbc] ;  /* 0x0000bc0001137983 */ /* 0x001ea20000300800 */
[----:B------:R-:W-:Y:S02]  /*14240*/  LEA R26, P0, R15, R0, 0x1 ;  /* 0x000000000f1a7211 */ /* 0x000fe400078008ff */
[----:B-1----:R-:W-:-:S03]  /*14250*/  LEA.HI.X.SX32 R3, R23, R5, 0x1, P1 ;  /* 0x0000000517037211 */ /* 0x002fc600008f0eff */
[----:B------:R0:W-:Y:S04]  /*14260*/  STL [R1+0xa98], R26 ;  /* 0x000a981a01007387 */ /* 0x0001e80000100800 */
[----:B------:R1:W-:Y:S04]  /*14270*/  STL [R1+0xa78], R3 ;  /* 0x000a780301007387 */ /* 0x0003e80000100800 */
[----:B0-----:R-:W2:Y:S01]  /*14280*/  LDL.LU R26, [R1+0xc0] ;  /* 0x0000c000011a7983 */ /* 0x001ea20000300800 */
[----:B------:R-:W-:Y:S02]  /*14290*/  LEA R23, P1, R16, R0, 0x1 ;  /* 0x0000000010177211 */ /* 0x000fe400078208ff */
[----:B-1----:R-:W-:-:S03]  /*142a0*/  LEA.HI.X.SX32 R3, R10, R5, 0x1, P2 ;  /* 0x000000050a037211 */ /* 0x002fc600010f0eff */
[----:B------:R-:W-:Y:S01]  /*142b0*/  STL [R1+0xa7c], R23 ;  /* 0x000a7c1701007387 */ /* 0x000fe20000100800 */
[----:B------:R-:W-:-:S03]  /*142c0*/  LEA R10, P2, R17, R0, 0x1 ;  /* 0x00000000110a7211 */ /* 0x000fc600078408ff */
[----:B------:R0:W-:Y:S04]  /*142d0*/  STL [R1+0xa70], R3 ;  /* 0x000a700301007387 */ /* 0x0001e80000100800 */
[----:B------:R-:W2:Y:S01]  /*142e0*/  LDL.LU R27, [R1+0xc4] ;  /* 0x0000c400011b7983 */ /* 0x000ea20000300800 */
[----:B0-----:R-:W-:-:S03]  /*142f0*/  LEA.HI.X.SX32 R3, R11, R5, 0x1, P3 ;  /* 0x000000050b037211 */ /* 0x001fc600018f0eff */
[----:B------:R0:W-:Y:S04]  /*14300*/  STL [R1+0xa74], R10 ;  /* 0x000a740a01007387 */ /* 0x0001e80000100800 */
[----:B------:R1:W-:Y:S04]  /*14310*/  STL [R1+0xa68], R3 ;  /* 0x000a680301007387 */ /* 0x0003e80000100800 */
[----:B------:R-:W2:Y:S01]  /*14320*/  LDL.LU R28, [R1+0xc8] ;  /* 0x0000c800011c7983 */ /* 0x000ea20000300800 */
[----:B0-----:R-:W-:Y:S02]  /*14330*/  LEA R10, P3, R18, R0, 0x1 ;  /* 0x00000000120a7211 */ /* 0x001fe400078608ff */
[----:B-1----:R-:W-:-:S03]  /*14340*/  LEA.HI.X.SX32 R3, R12, R5, 0x1, P4 ;  /* 0x000000050c037211 */ /* 0x002fc600020f0eff */
[----:B------:R0:W-:Y:S04]  /*14350*/  STL [R1+0xa6c], R10 ;  /* 0x000a6c0a01007387 */ /* 0x0001e80000100800 */
[----:B------:R1:W-:Y:S04]  /*14360*/  STL [R1+0xa60], R3 ;  /* 0x000a600301007387 */ /* 0x0003e80000100800 */
[----:B------:R-:W2:Y:S01]  /*14370*/  LDL.LU R29, [R1+0xcc] ;  /* 0x0000cc00011d7983 */ /* 0x000ea20000300800 */
[----:B0-----:R-:W-:Y:S02]  /*14380*/  LEA R10, P4, R24, R0, 0x1 ;  /* 0x00000000180a7211 */ /* 0x001fe400078808ff */
[----:B-1----:R-:W-:-:S03]  /*14390*/  LEA.HI.X.SX32 R3, R13, R5, 0x1, P5 ;  /* 0x000000050d037211 */ /* 0x002fc600028f0eff */
[----:B------:R0:W-:Y:S01]  /*143a0*/  STL [R1+0xa64], R10 ;  /* 0x000a640a01007387 */ /* 0x0001e20000100800 */
[----:B-----5:R-:W-:-:S03]  /*143b0*/  LEA R11, P5, R6, R0, 0x1 ;  /* 0x00000000060b7211 */ /* 0x020fc600078a08ff */
[----:B------:R1:W-:Y:S01]  /*143c0*/  STL [R1+0xa58], R3 ;  /* 0x000a580301007387 */ /* 0x0003e20000100800 */
[----:B0-----:R-:W-:-:S03]  /*143d0*/  LEA.HI.X.SX32 R10, R14, R5, 0x1, P6 ;  /* 0x000000050e0a7211 */ /* 0x001fc600030f0eff */
[----:B-1----:R-:W5:Y:S04]  /*143e0*/  LDL.LU R3, [R1+0xd0] ;  /* 0x0000d00001037983 */ /* 0x002f680000300800 */
[----:B------:R4:W-:Y:S04]  /*143f0*/  STL [R1+0xa5c], R11 ;  /* 0x000a5c0b01007387 */ /* 0x0009e80000100800 */
[----:B------:R0:W-:Y:S04]  /*14400*/  STL [R1+0xa50], R10 ;  /* 0x000a500a01007387 */ /* 0x0001e80000100800 */
[----:B------:R-:W5:Y:S01]  /*14410*/  LDL.LU R12, [R1+0xd4] ;  /* 0x0000d400010c7983 */ /* 0x000f620000300800 */
[----:B----4-:R-:W-:-:S02]  /*14420*/  LEA R11, P6, R7, R0, 0x1 ;  /* 0x00000000070b7211 */ /* 0x010fc400078c08ff */
[----:B0-----:R-:W-:-:S03]  /*14430*/  LEA.HI.X.SX32 R10, R15, R5, 0x1, P0 ;  /* 0x000000050f0a7211 */ /* 0x001fc600000f0eff */
[----:B------:R0:W-:Y:S01]  /*14440*/  STL [R1+0xa54], R11 ;  /* 0x000a540b01007387 */ /* 0x0001e20000100800 */
[----:B---3--:R-:W-:-:S03]  /*14450*/  LEA R13, P0, R22, R0, 0x1 ;  /* 0x00000000160d7211 */ /* 0x008fc600078008ff */
[----:B------:R1:W-:Y:S04]  /*14460*/  STL [R1+0xa48], R10 ;  /* 0x000a480a01007387 */ /* 0x0003e80000100800 */
[----:B0-----:R-:W3:Y:S01]  /*14470*/  LDL.LU R11, [R1+0xd8] ;  /* 0x0000d800010b7983 */ /* 0x001ee20000300800 */
[----:B-1----:R-:W-:-:S03]  /*14480*/  LEA.HI.X.SX32 R10, R16, R5, 0x1, P1 ;  /* 0x00000005100a7211 */ /* 0x002fc600008f0eff */
[----:B------:R-:W-:Y:S04]  /*14490*/  STL [R1+0xa4c], R13 ;  /* 0x000a4c0d01007387 */ /* 0x000fe80000100800 */
[----:B------:R0:W-:Y:S04]  /*144a0*/  STL [R1+0xa40], R10 ;  /* 0x000a400a01007387 */ /* 0x0001e80000100800 */
[----:B0-----:R-:W4:Y:S01]  /*144b0*/  LDL.LU R10, [R1+0xdc] ;  /* 0x0000dc00010a7983 */ /* 0x001f220000300800 */
[----:B------:R-:W-:Y:S02]  /*144c0*/  LEA R14, P1, R21, R0, 0x1 ;  /* 0x00000000150e7211 */ /* 0x000fe400078208ff */
[----:B------:R-:W-:-:S03]  /*144d0*/  LEA.HI.X.SX32 R13, R17, R5, 0x1, P2 ;  /* 0x00000005110d7211 */ /* 0x000fc600010f0eff */
[----:B------:R0:W-:Y:S04]  /*144e0*/  STL [R1+0xa44], R14 ;  /* 0x000a440e01007387 */ /* 0x0001e80000100800 */
[----:B------:R1:W-:Y:S01]  /*144f0*/  STL [R1+0xa38], R13 ;  /* 0x000a380d01007387 */ /* 0x0003e20000100800 */
[----:B0-----:R-:W-:-:S03]  /*14500*/  LEA.HI.X.SX32 R14, R18, R5, 0x1, P3 ;  /* 0x00000005120e7211 */ /* 0x001fc600018f0eff */
[----:B-1----:R-:W4:Y:S01]  /*14510*/  LDL.LU R13, [R1+0xe0] ;  /* 0x0000e000010d7983 */ /* 0x002f220000300800 */
[----:B--2---:R-:W-:-:S05]  /*14520*/  LEA R15, P2, R20, R0, 0x1 ;  /* 0x00000000140f7211 */ /* 0x004fca00078408ff */
[----:B------:R0:W-:Y:S04]  /*14530*/  STL [R1+0xa3c], R15 ;  /* 0x000a3c0f01007387 */ /* 0x0001e80000100800 */
[----:B------:R1:W-:Y:S04]  /*14540*/  STL [R1+0xa30], R14 ;  /* 0x000a300e01007387 */ /* 0x0003e80000100800 */
[----:B------:R-:W2:Y:S01]  /*14550*/  LDL.LU R23, [R1+0xe4] ;  /* 0x0000e40001177983 */ /* 0x000ea20000300800 */
[----:B0-----:R-:W-:Y:S02]  /*14560*/  LEA R15, P3, R9, R0, 0x1 ;  /* 0x00000000090f7211 */ /* 0x001fe400078608ff */
[----:B-1----:R-:W-:-:S03]  /*14570*/  LEA.HI.X.SX32 R14, R24, R5, 0x1, P4 ;  /* 0x00000005180e7211 */ /* 0x002fc600020f0eff */
[----:B------:R-:W-:Y:S04]  /*14580*/  STL [R1+0xa34], R15 ;  /* 0x000a340f01007387 */ /* 0x000fe80000100800 */
[----:B------:R0:W-:Y:S02]  /*14590*/  STL [R1+0x2bc], R14 ;  /* 0x0002bc0e01007387 */ /* 0x0001e40000100800 */
[----:B0-----:R-:W-:Y:S02]  /*145a0*/  LEA.HI.X.SX32 R14, R6, R5, 0x1, P5 ;  /* 0x00000005060e7211 */ /* 0x001fe400028f0eff */
[----:B------:R-:W2:Y:S01]  /*145b0*/  LDL.LU R6, [R1+0xe8] ;  /* 0x0000e80001067983 */ /* 0x000ea20000300800 */
[----:B------:R-:W-:-:S05]  /*145c0*/  LEA R15, P4, R19, R0, 0x1 ;  /* 0x00000000130f7211 */ /* 0x000fca00078808ff */
        /* <DEDUP_REMOVED lines=10> */
[----:B------:R0:W-:Y:S04]  /*14670*/  STL [R1+0x2ec], R15 ;  /* 0x0002ec0f01007387 */ /* 0x0001e80000100800 */
[----:B------:R1:W-:Y:S01]  /*14680*/  STL [R1+0x2c8], R14 ;  /* 0x0002c80e01007387 */ /* 0x0003e20000100800 */
[-C--:B0-----:R-:W-:Y:S02]  /*14690*/  LEA R15, P0, R28, R0.reuse, 0x1 ;  /* 0x000000001c0f7211 */ /* 0x081fe400078008ff */
[----:B-1----:R-:W-:Y:S02]  /*146a0*/  LEA.HI.X.SX32 R14, R21, R5, 0x1, P1 ;  /* 0x00000005150e7211 */ /* 0x002fe400008f0eff */
[----:B------:R-:W2:Y:S04]  /*146b0*/  LDL.LU R21, [R1+0xfc] ;  /* 0x0000fc0001157983 */ /* 0x000ea80000300800 */
[----:B------:R0:W-:Y:S04]  /*146c0*/  STL [R1+0x2f4], R15 ;  /* 0x0002f40f01007387 */ /* 0x0001e80000100800 */
[----:B------:R1:W-:Y:S01]  /*146d0*/  STL [R1+0x2cc], R14 ;  /* 0x0002cc0e01007387 */ /* 0x0003e20000100800 */
[----:B0-----:R-:W-:-:S02]  /*146e0*/  LEA R15, P1, R29, R0, 0x1 ;  /* 0x000000001d0f7211 */ /* 0x001fc400078208ff */
[----:B-1----:R-:W-:Y:S02]  /*146f0*/  LEA.HI.X.SX32 R14, R20, R5, 0x1, P2 ;  /* 0x00000005140e7211 */ /* 0x002fe400010f0eff */
[----:B------:R-:W2:Y:S04]  /*14700*/  LDL.LU R20, [R1+0x100] ;  /* 0x0001000001147983 */ /* 0x000ea80000300800 */
[----:B------:R5:W-:Y:S04]  /*14710*/  STL [R1+0x2fc], R15 ;  /* 0x0002fc0f01007387 */ /* 0x000be80000100800 */
[----:B------:R0:W-:Y:S01]  /*14720*/  STL [R1+0x2d0], R14 ;  /* 0x0002d00e01007387 */ /* 0x0001e20000100800 */
[----:B-----5:R-:W-:-:S02]  /*14730*/  LEA R15, P2, R3, R0, 0x1 ;  /* 0x00000000030f7211 */ /* 0x020fc400078408ff */
[----:B0-----:R-:W-:Y:S02]  /*14740*/  LEA.HI.X.SX32 R14, R9, R5, 0x1, P3 ;  /* 0x00000005090e7211 */ /* 0x001fe400018f0eff */
[----:B------:R-:W5:Y:S04]  /*14750*/  LDL.LU R9, [R1+0x104] ;  /* 0x0001040001097983 */ /* 0x000f680000300800 */
[----:B------:R0:W-:Y:S04]  /*14760*/  STL [R1+0x304], R15 ;  /* 0x0003040f01007387 */ /* 0x0001e80000100800 */
[----:B------:R1:W-:Y:S01]  /*14770*/  STL [R1+0x2d4], R14 ;  /* 0x0002d40e01007387 */ /* 0x0003e20000100800 */
[----:B0-----:R-:W-:-:S02]  /*14780*/  LEA R15, P3, R12, R0, 0x1 ;  /* 0x000000000c0f7211 */ /* 0x001fc400078608ff */
[----:B-1----:R-:W-:Y:S02]  /*14790*/  LEA.HI.X.SX32 R14, R19, R5, 0x1, P4 ;  /* 0x00000005130e7211 */ /* 0x002fe400020f0eff */
[----:B------:R-:W5:Y:S04]  /*147a0*/  LDL.LU R19, [R1+0x108] ;  /* 0x0001080001137983 */ /* 0x000f680000300800 */
[----:B------:R3:W-:Y:S04]  /*147b0*/  STL [R1+0x30c], R15 ;  /* 0x00030c0f01007387 */ /* 0x0007e80000100800 */
[----:B------:R0:W-:Y:S01]  /*147c0*/  STL [R1+0x2d8], R14 ;  /* 0x0002d80e01007387 */ /* 0x0001e20000100800 */
[----:B---3--:R-:W-:-:S02]  /*147d0*/  LEA R15, P4, R11, R0, 0x1 ;  /* 0x000000000b0f7211 */ /* 0x008fc400078808ff */
[----:B0-----:R-:W-:Y:S02]  /*147e0*/  LEA.HI.X.SX32 R14, R26, R5, 0x1, P5 ;  /* 0x000000051a0e7211 */ /* 0x001fe400028f0eff */
[----:B------:R-:W3:Y:S04]  /*147f0*/  LDL.LU R26, [R1+0x11c] ;  /* 0x00011c00011a7983 */ /* 0x000ee80000300800 */
[----:B------:R4:W-:Y:S04]  /*14800*/  STL [R1+0x314], R15 ;  /* 0x0003140f01007387 */ /* 0x0009e80000100800 */
[----:B------:R0:W-:Y:S01]  /*14810*/  STL [R1+0x2e0], R14 ;  /* 0x0002e00e01007387 */ /* 0x0001e20000100800 */
[----:B----4-:R-:W-:-:S02]  /*14820*/  LEA R15, P5, R10, R0, 0x1 ;  /* 0x000000000a0f7211 */ /* 0x010fc400078a08ff */
[-C--:B0-----:R-:W-:Y:S02]  /*14830*/  LEA.HI.X.SX32 R14, R27, R5.reuse, 0x1, P6 ;  /* 0x000000051b0e7211 */ /* 0x081fe400030f0eff */
[----:B------:R-:W4:Y:S04]  /*14840*/  LDL.LU R27, [R1+0x12c] ;  /* 0x00012c00011b7983 */ /* 0x000f280000300800 */
[----:B------:R-:W-:Y:S04]  /*14850*/  STL [R1+0x31c], R15 ;  /* 0x00031c0f01007387 */ /* 0x000fe80000100800 */
[----:B------:R0:W-:Y:S02]  /*14860*/  STL [R1+0x2e8], R14 ;  /* 0x0002e80e01007387 */ /* 0x0001e40000100800 */
[----:B0-----:R-:W-:-:S02]  /*14870*/  LEA.HI.X.SX32 R14, R28, R5, 0x1, P0 ;  /* 0x000000051c0e7211 */ /* 0x001fc400000f0eff */
[----:B------:R-:W4:Y:S01]  /*14880*/  LDL.LU R28, [R1+0x13c] ;  /* 0x00013c00011c7983 */ /* 0x000f220000300800 */
[----:B------:R-:W-:-:S05]  /*14890*/  LEA R15, P6, R13, R0, 0x1 ;  /* 0x000000000d0f7211 */ /* 0x000fca00078c08ff */
[----:B------:R-:W-:Y:S04]  /*148a0*/  STL [R1+0x324], R15 ;  /* 0x0003240f01007387 */ /* 0x000fe80000100800 */
[----:B------:R0:W-:Y:S02]  /*148b0*/  STL [R1+0x2f0], R14 ;  /* 0x0002f00e01007387 */ /* 0x0001e40000100800 */
[----:B0-----:R-:W-:Y:S02]  /*148c0*/  LEA.HI.X.SX32 R14, R29, R5, 0x1, P1 ;  /* 0x000000051d0e7211 */ /* 0x001fe400008f0eff */
[----:B------:R-:W4:Y:S01]  /*148d0*/  LDL.LU R29, [R1+0x140] ;  /* 0x00014000011d7983 */ /* 0x000f220000300800 */
[----:B--2---:R-:W-:-:S05]  /*148e0*/  LEA R15, P0, R23, R0, 0x1 ;  /* 0x00000000170f7211 */ /* 0x004fca00078008ff */
        /* <DEDUP_REMOVED lines=43> */
[----:B0-----:R-:W-:Y:S02]  /*14ba0*/  LEA.HI.X.SX32 R14, R22, R5, 0x1, P3 ;  /* 0x00000005160e7211 */ /* 0x001fe400018f0eff */
[----:B------:R-:W4:Y:S04]  /*14bb0*/  LDL.LU R22, [R1+0x164] ;  /* 0x0001640001167983 */ /* 0x000f280000300800 */
[----:B------:R0:W-:Y:S04]  /*14bc0*/  STL [R1+0x374], R15 ;  /* 0x0003740f01007387 */ /* 0x0001e80000100800 */
[----:B------:R1:W-:Y:S01]  /*14bd0*/  STL [R1+0x340], R14 ;  /* 0x0003400e01007387 */ /* 0x0003e20000100800 */
[----:B0-----:R-:W-:-:S02]  /*14be0*/  LEA R15, P3, R28, R0, 0x1 ;  /* 0x000000001c0f7211 */ /* 0x001fc400078608ff */
[----:B-1----:R-:W-:-:S03]  /*14bf0*/  LEA.HI.X.SX32 R14, R21, R5, 0x1, P4 ;  /* 0x00000005150e7211 */ /* 0x002fc600020f0eff */
[----:B------:R-:W-:Y:S04]  /*14c00*/  STL [R1+0x37c], R15 ;  /* 0x00037c0f01007387 */ /* 0x000fe80000100800 */
[----:B------:R-:W4:Y:S04]  /*14c10*/  LDL.LU R21, [R1+0x168] ;  /* 0x0001680001157983 */ /* 0x000f280000300800 */
        /* <DEDUP_REMOVED lines=32> */
[-C--:B-----5:R-:W-:Y:S01]  /*14e20*/  LEA R15, P3, R23, R0.reuse, 0x1 ;  /* 0x00000000170f7211 */ /* 0x0a0fe200078608ff */
        /* <DEDUP_REMOVED lines=55> */
[----:B-----5:R-:W-:-:S05]  /*151a0*/  LEA R15, P0, R29, R0, 0x1 ;  /* 0x000000001d0f7211 */ /* 0x020fca00078008ff */
[----:B------:R-:W-:Y:S04]  /*151b0*/  STL [R1+0x40c], R15 ;  /* 0x00040c0f01007387 */ /* 0x000fe80000100800 */
[----:B------:R0:W-:Y:S02]  /*151c0*/  STL [R1+0x3d8], R14 ;  /* 0x0003d80e01007387 */ /* 0x0001e40000100800 */
[----:B0-----:R-:W-:Y:S02]  /*151d0*/  LEA.HI.X.SX32 R14, R9, R5, 0x1, P2 ;  /* 0x00000005090e7211 */ /* 0x001fe400010f0eff */
[----:B------:R-:W5:Y:S01]  /*151e0*/  LDL.LU R9, [R1+0x1e8] ;  /* 0x0001e80001097983 */ /* 0x000f620000300800 */
[----:B------:R-:W-:-:S05]  /*151f0*/  LEA R15, P1, R3, R0, 0x1 ;  /* 0x00000000030f7211 */ /* 0x000fca00078208ff */
[----:B------:R-:W-:Y:S04]  /*15200*/  STL [R1+0x414], R15 ;  /* 0x0004140f01007387 */ /* 0x000fe80000100800 */
[----:B------:R0:W-:Y:S02]  /*15210*/  STL [R1+0x3e0], R14 ;  /* 0x0003e00e01007387 */ /* 0x0001e40000100800 */
[----:B0-----:R-:W-:Y:S02]  /*15220*/  LEA.HI.X.SX32 R14, R19, R5, 0x1, P3 ;  /* 0x00000005130e7211 */ /* 0x001fe400018f0eff */
[-C--:B---3--:R-:W-:Y:S01]  /*15230*/  LEA R15, P2, R12, R0.reuse, 0x1 ;  /* 0x000000000c0f7211 */ /* 0x088fe200078408ff */
        /* <DEDUP_REMOVED lines=9> */
[----:B-1----:R-:W-:Y:S02]  /*152d0*/  LEA.HI.X.SX32 R14, R27, R5, 0x1, P5 ;  /* 0x000000051b0e7211 */ /* 0x002fe400028f0eff */
[----:B------:R-:W4:Y:S04]  /*152e0*/  LDL.LU R27, [R1+0x1f4] ;  /* 0x0001f400011b7983 */ /* 0x000f280000300800 */
[----:B------:R0:W-:Y:S04]  /*152f0*/  STL [R1+0x42c], R15 ;  /* 0x00042c0f01007387 */ /* 0x0001e80000100800 */
[----:B------:R1:W-:Y:S01]  /*15300*/  STL [R1+0x3f8], R14 ;  /* 0x0003f80e01007387 */ /* 0x0003e20000100800 */
[----:B0-----:R-:W-:-:S02]  /*15310*/  LEA R15, P5, R13, R0, 0x1 ;  /* 0x000000000d0f7211 */ /* 0x001fc400078a08ff */
[-C--:B-1----:R-:W-:Y:S02]  /*15320*/  LEA.HI.X.SX32 R14, R28, R5.reuse, 0x1, P6 ;  /* 0x000000051c0e7211 */ /* 0x082fe400030f0eff */
        /* <DEDUP_REMOVED lines=40> */
[----:B---3--:R-:W-:-:S05]  /*155b0*/  LEA R15, P6, R19, R0, 0x1 ;  /* 0x00000000130f7211 */ /* 0x008fca00078c08ff */
[----:B------:R-:W-:Y:S04]  /*155c0*/  STL [R1+0x474], R15 ;  /* 0x0004740f01007387 */ /* 0x000fe80000100800 */
[----:B------:R0:W-:Y:S02]  /*155d0*/  STL [R1+0x440], R14 ;  /* 0x0004400e01007387 */ /* 0x0001e40000100800 */
[----:B0-----:R-:W-:Y:S02]  /*155e0*/  LEA.HI.X.SX32 R14, R7, R5, 0x1, P1 ;  /* 0x00000005070e7211 */ /* 0x001fe400008f0eff */
[----:B------:R-:W3:Y:S01]  /*155f0*/  LDL.LU R7, [R1+0x22c] ;  /* 0x00022c0001077983 */ /* 0x000ee20000300800 */
[----:B----4-:R-:W-:-:S05]  /*15600*/  LEA R15, P0, R26, R0, 0x1 ;  /* 0x000000001a0f7211 */ /* 0x010fca00078008ff */
[----:B------:R-:W-:Y:S04]  /*15610*/  STL [R1+0x47c], R15 ;  /* 0x00047c0f01007387 */ /* 0x000fe80000100800 */
[----:B------:R0:W-:Y:S02]  /*15620*/  STL [R1+0x448], R14 ;  /* 0x0004480e01007387 */ /* 0x0001e40000100800 */
[-C--:B0-----:R-:W-:Y:S02]  /*15630*/  LEA.HI.X.SX32 R14, R22, R5.reuse, 0x1, P2 ;  /* 0x00000005160e7211 */ /* 0x081fe400010f0eff */
[----:B------:R-:W-:Y:S01]  /*15640*/  LEA R15, P1, R27, R0, 0x1 ;  /* 0x000000001b0f7211 */ /* 0x000fe200078208ff */
[----:B------:R-:W4:Y:S04]  /*15650*/  LDL.LU R22, [R1+0x230] ;  /* 0x0002300001167983 */ /* 0x000f280000300800 */
[----:B------:R-:W-:Y:S04]  /*15660*/  STL [R1+0x484], R15 ;  /* 0x0004840f01007387 */ /* 0x000fe80000100800 */
[----:B------:R0:W-:Y:S02]  /*15670*/  STL [R1+0x450], R14 ;  /* 0x0004500e01007387 */ /* 0x0001e40000100800 */
[----:B0-----:R-:W-:-:S02]  /*15680*/  LEA.HI.X.SX32 R14, R21, R5, 0x1, P3 ;  /* 0x00000005150e7211 */ /* 0x001fc400018f0eff */
        /* <DEDUP_REMOVED lines=478> */
[----:B------:R0:W-:Y:S01]  /*17470*/  STL [R1+0x750], R14 ;  /* 0x0007500e01007387 */ /* 0x0001e20000100800 */
[----:B------:R-:W-:-:S02]  /*17480*/  LEA.HI.X.SX32 R13, R13, R5, 0x1, P2 ;  /* 0x000000050d0d7211 */ /* 0x000fc400010f0eff */
[----:B0-----:R-:W-:Y:S02]  /*17490*/  LEA.HI.X.SX32 R14, R10, R5, 0x1, P1 ;  /* 0x000000050a0e7211 */ /* 0x001fe400008f0eff */
[-C--:B------:R-:W-:Y:S01]  /*174a0*/  LEA R15, P0, R21, R0.reuse, 0x1 ;  /* 0x00000000150f7211 */ /* 0x080fe200078008ff */
[----:B------:R-:W4:Y:S04]  /*174b0*/  LDL.LU R10, [R1+0x204] ;  /* 0x00020400010a7983 */ /* 0x000f280000300800 */
[----:B------:R-:W-:Y:S04]  /*174c0*/  STL [R1+0x78c], R15 ;  /* 0x00078c0f01007387 */ /* 0x000fe80000100800 */
[----:B------:R0:W-:Y:S04]  /*174d0*/  STL [R1+0x758], R14 ;  /* 0x0007580e01007387 */ /* 0x0001e80000100800 */
[----:B0-----:R-:W4:Y:S01]  /*174e0*/  LDL.LU R14, [R1+0x1c4] ;  /* 0x0001c400010e7983 */ /* 0x001f220000300800 */
[----:B------:R-:W-:-:S05]  /*174f0*/  LEA R15, P1, R20, R0, 0x1 ;  /* 0x00000000140f7211 */ /* 0x000fca00078208ff */
[----:B------:R-:W-:Y:S04]  /*17500*/  STL [R1+0x794], R15 ;  /* 0x0007940f01007387 */ /* 0x000fe80000100800 */
[----:B------:R0:W-:Y:S02]  /*17510*/  STL [R1+0x760], R13 ;  /* 0x0007600d01007387 */ /* 0x0001e40000100800 */
[----:B0-----:R-:W-:Y:S02]  /*17520*/  LEA.HI.X.SX32 R13, R23, R5, 0x1, P3 ;  /* 0x00000005170d7211 */ /* 0x001fe400018f0eff */
[----:B------:R-:W4:Y:S01]  /*17530*/  LDL.LU R23, [R1+0x1a8] ;  /* 0x0001a80001177983 */ /* 0x000f220000300800 */
[----:B------:R-:W-:-:S05]  /*17540*/  LEA R15, P2, R9, R0, 0x1 ;  /* 0x00000000090f7211 */ /* 0x000fca00078408ff */
[----:B------:R-:W-:Y:S04]  /*17550*/  STL [R1+0x79c], R15 ;  /* 0x00079c0f01007387 */ /* 0x000fe80000100800 */
[----:B------:R0:W-:Y:S01]  /*17560*/  STL [R1+0x768], R13 ;  /* 0x0007680d01007387 */ /* 0x0001e20000100800 */
[----:B------:R-:W-:-:S03]  /*17570*/  LEA.HI.X.SX32 R6, R6, R5, 0x1, P4 ;  /* 0x0000000506067211 */ /* 0x000fc600020f0eff */
[----:B0-----:R-:W4:Y:S01]  /*17580*/  LDL.LU R13, [R1+0x1a0] ;  /* 0x0001a000010d7983 */ /* 0x001f220000300800 */
[----:B------:R-:W-:Y:S02]  /*17590*/  LEA R15, P3, R19, R0, 0x1 ;  /* 0x00000000130f7211 */ /* 0x000fe400078608ff */
[----:B------:R-:W-:-:S03]  /*175a0*/  LEA.HI.X.SX32 R7, R7, R5, 0x1, P5 ;  /* 0x0000000507077211 */ /* 0x000fc600028f0eff */
[----:B------:R-:W-:Y:S04]  /*175b0*/  STL [R1+0x7a4], R15 ;  /* 0x0007a40f01007387 */ /* 0x000fe80000100800 */
[----:B------:R0:W-:Y:S04]  /*175c0*/  STL [R1+0x770], R6 ;  /* 0x0007700601007387 */ /* 0x0001e80000100800 */
[----:B0-----:R-:W4:Y:S01]  /*175d0*/  LDL.LU R6, [R1+0x19c] ;  /* 0x00019c0001067983 */ /* 0x001f220000300800 */
[----:B------:R-:W-:Y:S02]  /*175e0*/  LEA.HI.X.SX32 R16, R22, R5, 0x1, P6 ;  /* 0x0000000516107211 */ /* 0x000fe400030f0eff */
[----:B--2---:R-:W-:-:S05]  /*175f0*/  LEA R15, P4, R26, R0, 0x1 ;  /* 0x000000001a0f7211 */ /* 0x004fca00078808ff */
[----:B------:R-:W-:Y:S04]  /*17600*/  STL [R1+0x7ac], R15 ;  /* 0x0007ac0f01007387 */ /* 0x000fe80000100800 */
[----:B------:R0:W-:Y:S04]  /*17610*/  STL [R1+0x778], R7 ;  /* 0x0007780701007387 */ /* 0x0001e80000100800 */
[----:B0-----:R-:W2:Y:S01]  /*17620*/  LDL.LU R7, [R1+0x194] ;  /* 0x0001940001077983 */ /* 0x001ea20000300800 */
[----:B------:R-:W-:-:S05]  /*17630*/  LEA R15, P5, R27, R0, 0x1 ;  /* 0x000000001b0f7211 */ /* 0x000fca00078a08ff */
[----:B------:R-:W-:Y:S04]  /*17640*/  STL [R1+0x7b4], R15 ;  /* 0x0007b40f01007387 */ /* 0x000fe80000100800 */
[----:B------:R0:W-:Y:S04]  /*17650*/  STL [R1+0x780], R16 ;  /* 0x0007801001007387 */ /* 0x0001e80000100800 */
[----:B------:R-:W2:Y:S01]  /*17660*/  LDL.LU R22, [R1+0x188] ;  /* 0x0001880001167983 */ /* 0x000ea20000300800 */
[----:B0-----:R-:W-:Y:S02]  /*17670*/  LEA.HI.X.SX32 R16, R21, R5, 0x1, P0 ;  /* 0x0000000515107211 */ /* 0x001fe400000f0eff */
        /* <DEDUP_REMOVED lines=9> */
[-C--:B------:R-:W-:Y:S02]  /*17710*/  LEA.HI.X.SX32 R9, R9, R5.reuse, 0x1, P2 ;  /* 0x0000000509097211 */ /* 0x080fe400010f0eff */
[----:B0-----:R-:W-:-:S02]  /*17720*/  LEA.HI.X.SX32 R16, R19, R5, 0x1, P3 ;  /* 0x0000000513107211 */ /* 0x001fc400018f0eff */
[----:B-----5:R-:W-:-:S05]  /*17730*/  LEA R15, P1, R3, R0, 0x1 ;  /* 0x00000000030f7211 */ /* 0x020fca00078208ff */
[----:B------:R-:W-:Y:S04]  /*17740*/  STL [R1+0x7cc], R15 ;  /* 0x0007cc0f01007387 */ /* 0x000fe80000100800 */
[----:B------:R0:W-:Y:S04]  /*17750*/  STL [R1+0x798], R9 ;  /* 0x0007980901007387 */ /* 0x0001e80000100800 */
[----:B0-----:R-:W5:Y:S01]  /*17760*/  LDL.LU R9, [R1+0x17c] ;  /* 0x00017c0001097983 */ /* 0x001f620000300800 */
[----:B---3--:R-:W-:-:S05]  /*17770*/  LEA R15, P2, R12, R0, 0x1 ;  /* 0x000000000c0f7211 */ /* 0x008fca00078408ff */
[----:B------:R-:W-:Y:S04]  /*17780*/  STL [R1+0x7d4], R15 ;  /* 0x0007d40f01007387 */ /* 0x000fe80000100800 */
[----:B------:R0:W-:Y:S04]  /*17790*/  STL [R1+0x7a0], R16 ;  /* 0x0007a01001007387 */ /* 0x0001e80000100800 */
[----:B------:R-:W3:Y:S01]  /*177a0*/  LDL.LU R19, [R1+0x178] ;  /* 0x0001780001137983 */ /* 0x000ee20000300800 */
[----:B0-----:R-:W-:Y:S02]  /*177b0*/  LEA.HI.X.SX32 R16, R26, R5, 0x1, P4 ;  /* 0x000000051a107211 */ /* 0x001fe400020f0eff */
[----:B----4-:R-:W-:-:S05]  /*177c0*/  LEA R15, P3, R11, R0, 0x1 ;  /* 0x000000000b0f7211 */ /* 0x010fca00078608ff */
[----:B------:R-:W-:Y:S04]  /*177d0*/  STL [R1+0x7dc], R15 ;  /* 0x0007dc0f01007387 */ /* 0x000fe80000100800 */
[----:B------:R0:W-:Y:S04]  /*177e0*/  STL [R1+0x7a8], R16 ;  /* 0x0007a81001007387 */ /* 0x0001e80000100800 */
[----:B------:R-:W4:Y:S01]  /*177f0*/  LDL.LU R26, [R1+0x174] ;  /* 0x00017400011a7983 */ /* 0x000f220000300800 */
[----:B0-----:R-:W-:Y:S02]  /*17800*/  LEA.HI.X.SX32 R16, R27, R5, 0x1, P5 ;  /* 0x000000051b107211 */ /* 0x001fe400028f0eff */
[----:B------:R-:W-:-:S05]  /*17810*/  LEA R15, P4, R10, R0, 0x1 ;  /* 0x000000000a0f7211 */ /* 0x000fca00078808ff */
[----:B------:R0:W-:Y:S04]  /*17820*/  STL [R1+0x7e4], R15 ;  /* 0x0007e40f01007387 */ /* 0x0001e80000100800 */
[----:B------:R1:W-:Y:S04]  /*17830*/  STL [R1+0x7b0], R16 ;  /* 0x0007b01001007387 */ /* 0x0003e80000100800 */
[----:B------:R-:W4:Y:S01]  /*17840*/  LDL.LU R27, [R1+0x170] ;  /* 0x00017000011b7983 */ /* 0x000f220000300800 */
[----:B0-----:R-:W-:Y:S02]  /*17850*/  LEA R15, P5, R14, R0, 0x1 ;  /* 0x000000000e0f7211 */ /* 0x001fe400078a08ff */
[----:B-1----:R-:W-:-:S03]  /*17860*/  LEA.HI.X.SX32 R16, R28, R5, 0x1, P6 ;  /* 0x000000051c107211 */ /* 0x002fc600030f0eff */
        /* <DEDUP_REMOVED lines=10> */
[----:B------:R0:W-:Y:S04]  /*17910*/  STL [R1+0x7fc], R15 ;  /* 0x0007fc0f01007387 */ /* 0x0001e80000100800 */
[----:B------:R-:W4:Y:S04]  /*17920*/  LDL.LU R3, [R1+0x120] ;  /* 0x0001200001037983 */ /* 0x000f280000300800 */
[----:B------:R1:W-:Y:S01]  /*17930*/  STL [R1+0x7c8], R16 ;  /* 0x0007c81001007387 */ /* 0x0003e20000100800 */
[----:B0-----:R-:W-:Y:S02]  /*17940*/  LEA R15, P1, R6, R0, 0x1 ;  /* 0x00000000060f7211 */ /* 0x001fe400078208ff */
[----:B-1----:R-:W-:-:S03]  /*17950*/  LEA.HI.X.SX32 R16, R12, R5, 0x1, P2 ;  /* 0x000000050c107211 */ /* 0x002fc600010f0eff */
[----:B------:R-:W-:Y:S04]  /*17960*/  STL [R1+0x804], R15 ;  /* 0x0008040f01007387 */ /* 0x000fe80000100800 */
[----:B------:R-:W4:Y:S04]  /*17970*/  LDL.LU R12, [R1+0x118] ;  /* 0x00011800010c7983 */ /* 0x000f280000300800 */
[----:B------:R0:W-:Y:S02]  /*17980*/  STL [R1+0x7d0], R16 ;  /* 0x0007d01001007387 */ /* 0x0001e40000100800 */
[----:B0-----:R-:W-:-:S02]  /*17990*/  LEA.HI.X.SX32 R16, R11, R5, 0x1, P3 ;  /* 0x000000050b107211 */ /* 0x001fc400018f0eff */
[----:B--2---:R-:W-:-:S05]  /*179a0*/  LEA R15, P2, R7, R0, 0x1 ;  /* 0x00000000070f7211 */ /* 0x004fca00078408ff */
[----:B------:R0:W-:Y:S04]  /*179b0*/  STL [R1+0x80c], R15 ;  /* 0x00080c0f01007387 */ /* 0x0001e80000100800 */
[----:B------:R-:W2:Y:S04]  /*179c0*/  LDL.LU R11, [R1+0x114] ;  /* 0x00011400010b7983 */ /* 0x000ea80000300800 */
[----:B------:R1:W-:Y:S01]  /*179d0*/  STL [R1+0x7d8], R16 ;  /* 0x0007d81001007387 */ /* 0x0003e20000100800 */
[----:B0-----:R-:W-:Y:S02]  /*179e0*/  LEA R15, P3, R22, R0, 0x1 ;  /* 0x00000000160f7211 */ /* 0x001fe400078608ff */
[----:B-1----:R-:W-:-:S03]  /*179f0*/  LEA.HI.X.SX32 R16, R10, R5, 0x1, P4 ;  /* 0x000000050a107211 */ /* 0x002fc600020f0eff */
[----:B------:R0:W-:Y:S04]  /*17a00*/  STL [R1+0x814], R15 ;  /* 0x0008140f01007387 */ /* 0x0001e80000100800 */
[----:B------:R-:W2:Y:S04]  /*17a10*/  LDL.LU R10, [R1+0x110] ;  /* 0x00011000010a7983 */ /* 0x000ea80000300800 */
[----:B------:R1:W-:Y:S01]  /*17a20*/  STL [R1+0x7e0], R16 ;  /* 0x0007e01001007387 */ /* 0x0003e20000100800 */
[----:B0-----:R-:W-:Y:S02]  /*17a30*/  LEA R15, P4, R21, R0, 0x1 ;  /* 0x00000000150f7211 */ /* 0x001fe400078808ff */
[----:B-1----:R-:W-:-:S03]  /*17a40*/  LEA.HI.X.SX32 R16, R14, R5, 0x1, P5 ;  /* 0x000000050e107211 */ /* 0x002fc600028f0eff */
[----:B------:R0:W-:Y:S04]  /*17a50*/  STL [R1+0x81c], R15 ;  /* 0x00081c0f01007387 */ /* 0x0001e80000100800 */
[----:B------:R-:W-:Y:S01]  /*17a60*/  STL [R1+0x7e8], R16 ;  /* 0x0007e81001007387 */ /* 0x000fe20000100800 */
[----:B0-----:R-:W-:-:S03]  /*17a70*/  LEA.HI.X.SX32 R15, R23, R5, 0x1, P6 ;  /* 0x00000005170f7211 */ /* 0x001fc600030f0eff */
[----:B------:R-:W2:Y:S01]  /*17a80*/  LDL.LU R23, [R1+0x10c] ;  /* 0x00010c0001177983 */ /* 0x000ea20000300800 */
[----:B------:R-:W-:-:S05]  /*17a90*/  LEA R14, P5, R20, R0, 0x1 ;  /* 0x00000000140e7211 */ /* 0x000fca00078a08ff */
[----:B------:R-:W-:Y:S04]  /*17aa0*/  STL [R1+0x824], R14 ;  /* 0x0008240e01007387 */ /* 0x000fe80000100800 */
[----:B------:R0:W-:Y:S04]  /*17ab0*/  STL [R1+0x7f0], R15 ;  /* 0x0007f00f01007387 */ /* 0x0001e80000100800 */
[----:B0-----:R-:W2:Y:S01]  /*17ac0*/  LDL.LU R15, [R1+0xf8] ;  /* 0x0000f800010f7983 */ /* 0x001ea20000300800 */
[----:B------:R-:W-:Y:S02]  /*17ad0*/  LEA.HI.X.SX32 R13, R13, R5, 0x1, P0 ;  /* 0x000000050d0d7211 */ /* 0x000fe400000f0eff */
[----:B-----5:R-:W-:-:S05]  /*17ae0*/  LEA R14, P6, R9, R0, 0x1 ;  /* 0x00000000090e7211 */ /* 0x020fca00078c08ff */
[----:B------:R3:W-:Y:S04]  /*17af0*/  STL [R1+0x82c], R14 ;  /* 0x00082c0e01007387 */ /* 0x0007e80000100800 */
[----:B------:R0:W-:Y:S01]  /*17b00*/  STL [R1+0x7f8], R13 ;  /* 0x0007f80d01007387 */ /* 0x0001e20000100800 */
[----:B---3--:R-:W-:Y:S02]  /*17b10*/  LEA R14, P0, R19, R0, 0x1 ;  /* 0x00000000130e7211 */ /* 0x008fe400078008ff */
[-C--:B0-----:R-:W-:Y:S02]  /*17b20*/  LEA.HI.X.SX32 R13, R6, R5.reuse, 0x1, P1 ;  /* 0x00000005060d7211 */ /* 0x081fe400008f0eff */
[----:B------:R-:W3:Y:S04]  /*17b30*/  LDL.LU R6, [R1+0xf0] ;  /* 0x0000f00001067983 */ /* 0x000ee80000300800 */
[----:B------:R-:W-:Y:S04]  /*17b40*/  STL [R1+0x834], R14 ;  /* 0x0008340e01007387 */ /* 0x000fe80000100800 */
[----:B------:R0:W-:Y:S02]  /*17b50*/  STL [R1+0x800], R13 ;  /* 0x0008000d01007387 */ /* 0x0001e40000100800 */
[----:B0-----:R-:W-:-:S02]  /*17b60*/  LEA.HI.X.SX32 R13, R7, R5, 0x1, P2 ;  /* 0x00000005070d7211 */ /* 0x001fc400010f0eff */
[----:B------:R-:W5:Y:S01]  /*17b70*/  LDL.LU R7, [R1+0xac] ;  /* 0x0000ac0001077983 */ /* 0x000f620000300800 */
[----:B----4-:R-:W-:-:S05]  /*17b80*/  LEA R14, P1, R26, R0, 0x1 ;  /* 0x000000001a0e7211 */ /* 0x010fca00078208ff */
[----:B------:R0:W-:Y:S04]  /*17b90*/  STL [R1+0x83c], R14 ;  /* 0x00083c0e01007387 */ /* 0x0001e80000100800 */
[----:B------:R1:W-:Y:S04]  /*17ba0*/  STL [R1+0x808], R13 ;  /* 0x0008080d01007387 */ /* 0x0003e80000100800 */
[----:B0-----:R-:W4:Y:S01]  /*17bb0*/  LDL.LU R14, [R1+0xa0] ;  /* 0x0000a000010e7983 */ /* 0x001f220000300800 */
[----:B-1----:R-:W-:Y:S02]  /*17bc0*/  LEA.HI.X.SX32 R13, R22, R5, 0x1, P3 ;  /* 0x00000005160d7211 */ /* 0x002fe400018f0eff */
[----:B------:R-:W-:-:S05]  /*17bd0*/  LEA R16, P2, R27, R0, 0x1 ;  /* 0x000000001b107211 */ /* 0x000fca00078408ff */
[----:B------:R-:W-:Y:S04]  /*17be0*/  STL [R1+0x844], R16 ;  /* 0x0008441001007387 */ /* 0x000fe80000100800 */
[----:B------:R0:W-:Y:S01]  /*17bf0*/  STL [R1+0x810], R13 ;  /* 0x0008100d01007387 */ /* 0x0001e20000100800 */
[----:B------:R-:W-:Y:S02]  /*17c00*/  LEA R17, P3, R28, R0, 0x1 ;  /* 0x000000001c117211 */ /* 0x000fe400078608ff */
[----:B0-----:R-:W-:-:S03]  /*17c10*/  LEA.HI.X.SX32 R13, R21, R5, 0x1, P4 ;  /* 0x00000005150d7211 */ /* 0x001fc600020f0eff */
[----:B------:R-:W-:Y:S04]  /*17c20*/  STL [R1+0x84c], R17 ;  /* 0x00084c1101007387 */ /* 0x000fe80000100800 */
[----:B------:R-:W4:Y:S04]  /*17c30*/  LDL.LU R22, [R1+0x9c] ;  /* 0x00009c0001167983 */ /* 0x000f280000300800 */
[----:B------:R0:W-:Y:S01]  /*17c40*/  STL [R1+0x818], R13 ;  /* 0x0008180d01007387 */ /* 0x0001e20000100800 */
[----:B------:R-:W-:-:S05]  /*17c50*/  LEA R16, P4, R29, R0, 0x1 ;  /* 0x000000001d107211 */ /* 0x000fca00078808ff */
[----:B------:R1:W-:Y:S04]  /*17c60*/  STL [R1+0x854], R16 ;  /* 0x0008541001007387 */ /* 0x0003e80000100800 */
[----:B------:R-:W4:Y:S01]  /*17c70*/  LDL.LU R21, [R1+0x98] ;  /* 0x0000980001157983 */ /* 0x000f220000300800 */
[----:B0-----:R-:W-:Y:S02]  /*17c80*/  LEA.HI.X.SX32 R13, R20, R5, 0x1, P5 ;  /* 0x00000005140d7211 */ /* 0x001fe400028f0eff */
[----:B-1----:R-:W-:-:S03]  /*17c90*/  LEA R16, P5, R3, R0, 0x1 ;  /* 0x0000000003107211 */ /* 0x002fc600078a08ff */
[----:B------:R0:W-:Y:S04]  /*17ca0*/  STL [R1+0x820], R13 ;  /* 0x0008200d01007387 */ /* 0x0001e80000100800 */
[----:B------:R1:W-:Y:S04]  /*17cb0*/  STL [R1+0x85c], R16 ;  /* 0x00085c1001007387 */ /* 0x0003e80000100800 */
[----:B------:R-:W4:Y:S01]  /*17cc0*/  LDL.LU R20, [R1+0x94] ;  /* 0x0000940001147983 */ /* 0x000f220000300800 */
[-C--:B0-----:R-:W-:Y:S02]  /*17cd0*/  LEA.HI.X.SX32 R13, R9, R5.reuse, 0x1, P6 ;  /* 0x00000005090d7211 */ /* 0x081fe400030f0eff */
[----:B-1----:R-:W-:-:S03]  /*17ce0*/  LEA.HI.X.SX32 R16, R19, R5, 0x1, P0 ;  /* 0x0000000513107211 */ /* 0x002fc600000f0eff */
[----:B------:R-:W-:Y:S01]  /*17cf0*/  STL [R1+0x828], R13 ;  /* 0x0008280d01007387 */ /* 0x000fe20000100800 */
[----:B------:R-:W-:-:S05]  /*17d00*/  LEA R9, P6, R12, R0, 0x1 ;  /* 0x000000000c097211 */ /* 0x000fca00078c08ff */
[----:B------:R0:W-:Y:S04]  /*17d10*/  STL [R1+0x864], R9 ;  /* 0x0008640901007387 */ /* 0x0001e80000100800 */
[----:B0-----:R-:W4:Y:S04]  /*17d20*/  LDL.LU R9, [R1+0x90] ;  /* 0x0000900001097983 */ /* 0x001f280000300800 */
[----:B------:R0:W-:Y:S02]  /*17d30*/  STL [R1+0x830], R16 ;  /* 0x0008301001007387 */ /* 0x0001e40000100800 */
[----:B0-----:R-:W-:-:S02]  /*17d40*/  LEA.HI.X.SX32 R16, R26, R5, 0x1, P1 ;  /* 0x000000051a107211 */ /* 0x001fc400008f0eff */
[----:B--2---:R-:W-:-:S05]  /*17d50*/  LEA R13, P0, R11, R0, 0x1 ;  /* 0x000000000b0d7211 */ /* 0x004fca00078008ff */
[----:B------:R0:W-:Y:S04]  /*17d60*/  STL [R1+0x86c], R13 ;  /* 0x00086c0d01007387 */ /* 0x0001e80000100800 */
[----:B------:R-:W2:Y:S04]  /*17d70*/  LDL.LU R19, [R1+0x8c] ;  /* 0x00008c0001137983 */ /* 0x000ea80000300800 */
[----:B------:R1:W-:Y:S01]  /*17d80*/  STL [R1+0x838], R16 ;  /* 0x0008381001007387 */ /* 0x0003e20000100800 */
[----:B0-----:R-:W-:-:S05]  /*17d90*/  LEA R13, P1, R10, R0, 0x1 ;  /* 0x000000000a0d7211 */ /* 0x001fca00078208ff */
[----:B------:R-:W-:Y:S04]  /*17da0*/  STL [R1+0x874], R13 ;  /* 0x0008740d01007387 */ /* 0x000fe80000100800 */
[----:B------:R-:W2:Y:S01]  /*17db0*/  LDL.LU R26, [R1+0x88] ;  /* 0x00008800011a7983 */ /* 0x000ea20000300800 */
[----:B-1----:R-:W-:-:S05]  /*17dc0*/  LEA.HI.X.SX32 R16, R27, R5, 0x1, P2 ;  /* 0x000000051b107211 */ /* 0x002fca00010f0eff */
        /* <DEDUP_REMOVED lines=13> */
[----:B---3--:R-:W-:-:S05]  /*17ea0*/  LEA R13, P4, R6, R0, 0x1 ;  /* 0x00000000060d7211 */ /* 0x008fca00078808ff */
[----:B------:R5:W-:Y:S04]  /*17eb0*/  STL [R1+0x88c], R13 ;  /* 0x00088c0d01007387 */ /* 0x000be80000100800 */
[----:B------:R-:W3:Y:S04]  /*17ec0*/  LDL.LU R3, [R1+0x78] ;  /* 0x0000780001037983 */ /* 0x000ee80000300800 */
[----:B------:R0:W-:Y:S01]  /*17ed0*/  STL [R1+0x858], R16 ;  /* 0x0008581001007387 */ /* 0x0001e20000100800 */
[----:B-----5:R-:W-:Y:S02]  /*17ee0*/  LEA R13, P5, R7, R0, 0x1 ;  /* 0x00000000070d7211 */ /* 0x020fe400078a08ff */
[----:B0-----:R-:W-:-:S03]  /*17ef0*/  LEA.HI.X.SX32 R16, R12, R5, 0x1, P6 ;  /* 0x000000050c107211 */ /* 0x001fc600030f0eff */
[----:B------:R0:W-:Y:S01]  /*17f00*/  STL [R1+0x894], R13 ;  /* 0x0008940d01007387 */ /* 0x0001e20000100800 */
[----:B------:R-:W-:-:S03]  /*17f10*/  LEA.HI.X.SX32 R11, R11, R5, 0x1, P0 ;  /* 0x000000050b0b7211 */ /* 0x000fc600000f0eff */
[----:B0-----:R-:W5:Y:S01]  /*17f20*/  LDL.LU R13, [R1+0x74] ;  /* 0x00007400010d7983 */ /* 0x001f620000300800 */
[----:B----4-:R-:W-:-:S03]  /*17f30*/  LEA R12, P6, R14, R0, 0x1 ;  /* 0x000000000e0c7211 */ /* 0x010fc600078c08ff */
[----:B------:R-:W-:Y:S04]  /*17f40*/  STL [R1+0x860], R16 ;  /* 0x0008601001007387 */ /* 0x000fe80000100800 */
[----:B------:R0:W-:Y:S01]  /*17f50*/  STL [R1+0x89c], R12 ;  /* 0x00089c0c01007387 */ /* 0x0001e20000100800 */
[----:B------:R-:W-:-:S03]  /*17f60*/  LEA.HI.X.SX32 R10, R10, R5, 0x1, P1 ;  /* 0x000000050a0a7211 */ /* 0x000fc600008f0eff */
[----:B0-----:R-:W4:Y:S04]  /*17f70*/  LDL.LU R12, [R1+0x70] ;  /* 0x00007000010c7983 */ /* 0x001f280000300800 */
[----:B------:R0:W-:Y:S01]  /*17f80*/  STL [R1+0x868], R11 ;  /* 0x0008680b01007387 */ /* 0x0001e20000100800 */
[----:B------:R-:W-:-:S03]  /*17f90*/  LEA.HI.X.SX32 R17, R23, R5, 0x1, P2 ;  /* 0x0000000517117211 */ /* 0x000fc600010f0eff */
[----:B0-----:R-:W4:Y:S01]  /*17fa0*/  LDL.LU R11, [R1+0x6c] ;  /* 0x00006c00010b7983 */ /* 0x001f220000300800 */
[----:B------:R-:W-:-:S05]  /*17fb0*/  LEA R16, P0, R22, R0, 0x1 ;  /* 0x0000000016107211 */ /* 0x000fca00078008ff */
[----:B------:R-:W-:Y:S04]  /*17fc0*/  STL [R1+0x8a4], R16 ;  /* 0x0008a41001007387 */ /* 0x000fe80000100800 */
[----:B------:R0:W-:Y:S04]  /*17fd0*/  STL [R1+0x870], R10 ;  /* 0x0008700a01007387 */ /* 0x0001e80000100800 */
[----:B0-----:R-:W4:Y:S01]  /*17fe0*/  LDL.LU R10, [R1+0x68] ;  /* 0x00006800010a7983 */ /* 0x001f220000300800 */
[----:B------:R-:W-:-:S05]  /*17ff0*/  LEA R16, P1, R21, R0, 0x1 ;  /* 0x0000000015107211 */ /* 0x000fca00078208ff */
[----:B------:R0:W-:Y:S04]  /*18000*/  STL [R1+0x8ac], R16 ;  /* 0x0008ac1001007387 */ /* 0x0001e80000100800 */
[----:B------:R1:W-:Y:S04]  /*18010*/  STL [R1+0x878], R17 ;  /* 0x0008781101007387 */ /* 0x0003e80000100800 */
[----:B------:R-:W4:Y:S01]  /*18020*/  LDL.LU R23, [R1+0x64] ;  /* 0x0000640001177983 */ /* 0x000f220000300800 */
[----:B0-----:R-:W-:Y:S02]  /*18030*/  LEA R16, P2, R20, R0, 0x1 ;  /* 0x0000000014107211 */ /* 0x001fe400078408ff */
[----:B-1----:R-:W-:-:S03]  /*18040*/  LEA.HI.X.SX32 R17, R15, R5, 0x1, P3 ;  /* 0x000000050f117211 */ /* 0x002fc600018f0eff */
[----:B------:R0:W-:Y:S01]  /*18050*/  STL [R1+0x8b4], R16 ;  /* 0x0008b41001007387 */ /* 0x0001e20000100800 */
[----:B------:R-:W-:-:S03]  /*18060*/  LEA.HI.X.SX32 R15, R6, R5, 0x1, P4 ;  /* 0x00000005060f7211 */ /* 0x000fc600020f0eff */
[----:B------:R-:W-:Y:S04]  /*18070*/  STL [R1+0x880], R17 ;  /* 0x0008801101007387 */ /* 0x000fe80000100800 */
[----:B------:R-:W4:Y:S01]  /*18080*/  LDL.LU R6, [R1+0x60] ;  /* 0x0000600001067983 */ /* 0x000f220000300800 */
[----:B0-----:R-:W-:-:S05]  /*18090*/  LEA R16, P3, R9, R0, 0x1 ;  /* 0x0000000009107211 */ /* 0x001fca00078608ff */
[----:B------:R0:W-:Y:S04]  /*180a0*/  STL [R1+0x8bc], R16 ;  /* 0x0008bc1001007387 */ /* 0x0001e80000100800 */
[----:B------:R1:W-:Y:S01]  /*180b0*/  STL [R1+0x888], R15 ;  /* 0x0008880f01007387 */ /* 0x0003e20000100800 */
[----:B0-----:R-:W-:Y:S02]  /*180c0*/  LEA.HI.X.SX32 R16, R7, R5, 0x1, P5 ;  /* 0x0000000507107211 */ /* 0x001fe400028f0eff */
[----:B--2---:R-:W-:-:S05]  /*180d0*/  LEA R17, P4, R19, R0, 0x1 ;  /* 0x0000000013117211 */ /* 0x004fca00078808ff */
[----:B------:R-:W-:Y:S04]  /*180e0*/  STL [R1+0x8c4], R17 ;  /* 0x0008c41101007387 */ /* 0x000fe80000100800 */
[----:B------:R-:W2:Y:S04]  /*180f0*/  LDL.LU R7, [R1+0x5c] ;  /* 0x00005c0001077983 */ /* 0x000ea80000300800 */
[----:B------:R0:W-:Y:S01]  /*18100*/  STL [R1+0x890], R16 ;  /* 0x0008901001007387 */ /* 0x0001e20000100800 */
[----:B-1----:R-:W-:Y:S02]  /*18110*/  LEA R15, P5, R26, R0, 0x1 ;  /* 0x000000001a0f7211 */ /* 0x002fe400078a08ff */
[----:B0-----:R-:W-:-:S03]  /*18120*/  LEA.HI.X.SX32 R16, R14, R5, 0x1, P6 ;  /* 0x000000050e107211 */ /* 0x001fc600030f0eff */
[----:B------:R0:W-:Y:S01]  /*18130*/  STL [R1+0x8cc], R15 ;  /* 0x0008cc0f01007387 */ /* 0x0001e20000100800 */
[----:B------:R-:W-:-:S03]  /*18140*/  LEA.HI.X.SX32 R14, R22, R5, 0x1, P0 ;  /* 0x00000005160e7211 */ /* 0x000fc600000f0eff */
[----:B------:R1:W-:Y:S04]  /*18150*/  STL [R1+0x898], R16 ;  /* 0x0008981001007387 */ /* 0x0003e80000100800 */
[----:B------:R-:W2:Y:S01]  /*18160*/  LDL.LU R22, [R1+0x58] ;  /* 0x0000580001167983 */ /* 0x000ea20000300800 */
[----:B0-----:R-:W-:-:S05]  /*18170*/  LEA R15, P6, R27, R0, 0x1 ;  /* 0x000000001b0f7211 */ /* 0x001fca00078c08ff */
[----:B------:R0:W-:Y:S04]  /*18180*/  STL [R1+0x8d4], R15 ;  /* 0x0008d40f01007387 */ /* 0x0001e80000100800 */
[----:B------:R-:W-:Y:S01]  /*18190*/  STL [R1+0x8a0], R14 ;  /* 0x0008a00e01007387 */ /* 0x000fe20000100800 */
[----:B-1----:R-:W-:Y:S02]  /*181a0*/  LEA R16, P0, R28, R0, 0x1 ;  /* 0x000000001c107211 */ /* 0x002fe400078008ff */
[----:B0-----:R-:W-:-:S03]  /*181b0*/  LEA.HI.X.SX32 R15, R21, R5, 0x1, P1 ;  /* 0x00000005150f7211 */ /* 0x001fc600008f0eff */
[----:B------:R0:W-:Y:S04]  /*181c0*/  STL [R1+0x8dc], R16 ;  /* 0x0008dc1001007387 */ /* 0x0001e80000100800 */
[----:B------:R-:W2:Y:S01]  /*181d0*/  LDL.LU R21, [R1+0x54] ;  /* 0x0000540001157983 */ /* 0x000ea20000300800 */
[----:B0-----:R-:W-:-:S03]  /*181e0*/  LEA.HI.X.SX32 R16, R20, R5, 0x1, P2 ;  /* 0x0000000514107211 */ /* 0x001fc600010f0eff */
[----:B------:R-:W-:Y:S01]  /*181f0*/  STL [R1+0x8a8], R15 ;  /* 0x0008a80f01007387 */ /* 0x000fe20000100800 */
[----:B------:R-:W-:-:S05]  /*18200*/  LEA R14, P1, R29, R0, 0x1 ;  /* 0x000000001d0e7211 */ /* 0x000fca00078208ff */
[----:B------:R0:W-:Y:S04]  /*18210*/  STL [R1+0x8e4], R14 ;  /* 0x0008e40e01007387 */ /* 0x0001e80000100800 */
[----:B------:R1:W-:Y:S04]  /*18220*/  STL [R1+0x8b0], R16 ;  /* 0x0008b01001007387 */ /* 0x0003e80000100800 */
[----:B------:R-:W2:Y:S01]  /*18230*/  LDL.LU R20, [R1+0x50] ;  /* 0x0000500001147983 */ /* 0x000ea20000300800 */
[-C--:B0-----:R-:W-:Y:S02]  /*18240*/  LEA.HI.X.SX32 R14, R9, R5.reuse, 0x1, P3 ;  /* 0x00000005090e7211 */ /* 0x081fe400018f0eff */
[----:B-1----:R-:W-:-:S02]  /*18250*/  LEA.HI.X.SX32 R16, R26, R5, 0x1, P5 ;  /* 0x000000051a107211 */ /* 0x002fc400028f0eff */
[----:B---3--:R-:W-:-:S05]  /*18260*/  LEA R15, P2, R3, R0, 0x1 ;  /* 0x00000000030f7211 */ /* 0x008fca00078408ff */
[----:B------:R0:W-:Y:S04]  /*18270*/  STL [R1+0x8ec], R15 ;  /* 0x0008ec0f01007387 */ /* 0x0001e80000100800 */
[----:B------:R-:W-:Y:S01]  /*18280*/  STL [R1+0x8b8], R14 ;  /* 0x0008b80e01007387 */ /* 0x000fe20000100800 */
[----:B0-----:R-:W-:Y:S02]  /*18290*/  LEA.HI.X.SX32 R15, R19, R5, 0x1, P4 ;  /* 0x00000005130f7211 */ /* 0x001fe400020f0eff */
[----:B-----5:R-:W-:-:S05]  /*182a0*/  LEA R9, P3, R13, R0, 0x1 ;  /* 0x000000000d097211 */ /* 0x020fca00078608ff */
[----:B------:R0:W-:Y:S04]  /*182b0*/  STL [R1+0x8f4], R9 ;  /* 0x0008f40901007387 */ /* 0x0001e80000100800 */
[----:B0-----:R-:W3:Y:S01]  /*182c0*/  LDL.LU R9, [R1+0x4c] ;  /* 0x00004c0001097983 */ /* 0x001ee20000300800 */
[----:B----4-:R-:W-:-:S03]  /*182d0*/  LEA R14, P4, R12, R0, 0x1 ;  /* 0x000000000c0e7211 */ /* 0x010fc600078808ff */
[----:B------:R0:W-:Y:S04]  /*182e0*/  STL [R1+0x8c0], R15 ;  /* 0x0008c00f01007387 */ /* 0x0001e80000100800 */
[----:B------:R1:W-:Y:S04]  /*182f0*/  STL [R1+0x8fc], R14 ;  /* 0x0008fc0e01007387 */ /* 0x0003e80000100800 */
[----:B------:R-:W-:Y:S04]  /*18300*/  STL [R1+0x8c8], R16 ;  /* 0x0008c81001007387 */ /* 0x000fe80000100800 */
[----:B------:R-:W4:Y:S01]  /*18310*/  LDL.LU R19, [R1+0x48] ;  /* 0x0000480001137983 */ /* 0x000f220000300800 */
[----:B0-----:R-:W-:-:S02]  /*18320*/  LEA R15, P5, R11, R0, 0x1 ;  /* 0x000000000b0f7211 */ /* 0x001fc400078a08ff */
[----:B-1----:R-:W-:-:S03]  /*18330*/  LEA.HI.X.SX32 R14, R27, R5, 0x1, P6 ;  /* 0x000000051b0e7211 */ /* 0x002fc600030f0eff */
[----:B------:R0:W-:Y:S04]  /*18340*/  STL [R1+0x904], R15 ;  /* 0x0009040f01007387 */ /* 0x0001e80000100800 */
[----:B------:R1:W-:Y:S01]  /*18350*/  STL [R1+0x8d0], R14 ;  /* 0x0008d00e01007387 */ /* 0x0003e20000100800 */
[----:B0-----:R-:W-:Y:S02]  /*18360*/  LEA.HI.X.SX32 R15, R28, R5, 0x1, P0 ;  /* 0x000000051c0f7211 */ /* 0x001fe400000f0eff */
[----:B------:R-:W-:-:S05]  /*18370*/  LEA R16, P6, R10, R0, 0x1 ;  /* 0x000000000a107211 */ /* 0x000fca00078c08ff */
[----:B------:R-:W-:Y:S04]  /*18380*/  STL [R1+0x90c], R16 ;  /* 0x00090c1001007387 */ /* 0x000fe80000100800 */
[----:B------:R-:W5:Y:S01]  /*18390*/  LDL.LU R26, [R1+0x44] ;  /* 0x00004400011a7983 */ /* 0x000f620000300800 */
[----:B-1----:R-:W-:-:S03]  /*183a0*/  LEA R14, P0, R23, R0, 0x1 ;  /* 0x00000000170e7211 */ /* 0x002fc600078008ff */
[----:B------:R0:W-:Y:S04]  /*183b0*/  STL [R1+0x8d8], R15 ;  /* 0x0008d80f01007387 */ /* 0x0001e80000100800 */
[----:B------:R1:W-:Y:S04]  /*183c0*/  STL [R1+0x914], R14 ;  /* 0x0009140e01007387 */ /* 0x0003e80000100800 */
[----:B------:R-:W5:Y:S01]  /*183d0*/  LDL.LU R27, [R1+0x40] ;  /* 0x00004000011b7983 */ /* 0x000f620000300800 */
[----:B0-----:R-:W-:-:S05]  /*183e0*/  LEA.HI.X.SX32 R15, R29, R5, 0x1, P1 ;  /* 0x000000051d0f7211 */ /* 0x001fca00008f0eff */
[----:B------:R-:W-:Y:S01]  /*183f0*/  STL [R1+0x8e0], R15 ;  /* 0x0008e00f01007387 */ /* 0x000fe20000100800 */
[----:B-1----:R-:W-:-:S03]  /*18400*/  LEA R14, P1, R6, R0, 0x1 ;  /* 0x00000000060e7211 */ /* 0x002fc600078208ff */
[----:B------:R-:W5:Y:S01]  /*18410*/  LDL.LU R28, [R1+0x3c] ;  /* 0x00003c00011c7983 */ /* 0x000f620000300800 */
[----:B------:R-:W-:-:S03]  /*18420*/  LEA.HI.X.SX32 R3, R3, R5, 0x1, P2 ;  /* 0x0000000503037211 */ /* 0x000fc600010f0eff */
[----:B------:R-:W-:Y:S04]  /*18430*/  STL [R1+0x91c], R14 ;  /* 0x00091c0e01007387 */ /* 0x000fe80000100800 */
[----:B------:R-:W5:Y:S04]  /*18440*/  LDL.LU R29, [R1+0x38] ;  /* 0x00003800011d7983 */ /* 0x000f680000300800 */
[----:B------:R0:W-:Y:S04]  /*18450*/  STL [R1+0x8e8], R3 ;  /* 0x0008e80301007387 */ /* 0x0001e80000100800 */
[----:B0-----:R-:W5:Y:S01]  /*18460*/  LDL.LU R3, [R1+0x34] ;  /* 0x0000340001037983 */ /* 0x001f620000300800 */
[----:B------:R-:W-:-:S02]  /*18470*/  LEA.HI.X.SX32 R13, R13, R5, 0x1, P3 ;  /* 0x000000050d0d7211 */ /* 0x000fc400018f0eff */
[----:B------:R-:W-:Y:S02]  /*18480*/  LEA.HI.X.SX32 R11, R11, R5, 0x1, P5 ;  /* 0x000000050b0b7211 */ /* 0x000fe400028f0eff */
[----:B--2---:R-:W-:-:S05]  /*18490*/  LEA R14, P2, R7, R0, 0x1 ;  /* 0x00000000070e7211 */ /* 0x004fca00078408ff */
[----:B------:R0:W-:Y:S04]  /*184a0*/  STL [R1+0x924], R14 ;  /* 0x0009240e01007387 */ /* 0x0001e80000100800 */
[----:B------:R-:W2:Y:S04]  /*184b0*/  LDL.LU R24, [R1+0x30] ;  /* 0x0000300001187983 */ /* 0x000ea80000300800 */
[----:B------:R1:W-:Y:S04]  /*184c0*/  STL [R1+0x8f0], R13 ;  /* 0x0008f00d01007387 */ /* 0x0003e80000100800 */
[----:B------:R-:W2:Y:S01]  /*184d0*/  LDL.LU R18, [R1+0x2c] ;  /* 0x00002c0001127983 */ /* 0x000ea20000300800 */
[----:B0-----:R-:W-:-:S02]  /*184e0*/  LEA R14, P3, R22, R0, 0x1 ;  /* 0x00000000160e7211 */ /* 0x001fc400078608ff */
[----:B-1----:R-:W-:-:S03]  /*184f0*/  LEA.HI.X.SX32 R13, R12, R5, 0x1, P4 ;  /* 0x000000050c0d7211 */ /* 0x002fc600020f0eff */
[----:B------:R0:W-:Y:S04]  /*18500*/  STL [R1+0x92c], R14 ;  /* 0x00092c0e01007387 */ /* 0x0001e80000100800 */
[----:B------:R-:W2:Y:S04]  /*18510*/  LDL.LU R17, [R1+0x28] ;  /* 0x0000280001117983 */ /* 0x000ea80000300800 */
[----:B------:R-:W-:Y:S04]  /*18520*/  STL [R1+0x8f8], R13 ;  /* 0x0008f80d01007387 */ /* 0x000fe80000100800 */
[----:B------:R-:W2:Y:S01]  /*18530*/  LDL.LU R16, [R1+0x24] ;  /* 0x0000240001107983 */ /* 0x000ea20000300800 */
[----:B------:R-:W-:-:S05]  /*18540*/  LEA R12, P4, R21, R0, 0x1 ;  /* 0x00000000150c7211 */ /* 0x000fca00078808ff */
[----:B------:R1:W-:Y:S04]  /*18550*/  STL [R1+0x934], R12 ;  /* 0x0009340c01007387 */ /* 0x0003e80000100800 */
[----:B------:R-:W2:Y:S04]  /*18560*/  LDL.LU R15, [R1+0x20] ;  /* 0x00002000010f7983 */ /* 0x000ea80000300800 */
[----:B------:R1:W-:Y:S04]  /*18570*/  STL [R1+0x900], R11 ;  /* 0x0009000b01007387 */ /* 0x0003e80000100800 */
[----:B0-----:R-:W2:Y:S01]  /*18580*/  LDL.LU R14, [R1+0x1c] ;  /* 0x00001c00010e7983 */ /* 0x001ea20000300800 */
[----:B-1----:R-:W-:-:S05]  /*18590*/  LEA R12, P5, R20, R0, 0x1 ;  /* 0x00000000140c7211 */ /* 0x002fca00078a08ff */
[----:B------:R0:W-:Y:S04]  /*185a0*/  STL [R1+0x93c], R12 ;  /* 0x00093c0c01007387 */ /* 0x0001e80000100800 */
[----:B------:R-:W2:Y:S01]  /*185b0*/  LDL.LU R13, [R1+0x18] ;  /* 0x00001800010d7983 */ /* 0x000ea20000300800 */
[----:B------:R-:W-:-:S05]  /*185c0*/  LEA.HI.X.SX32 R11, R10, R5, 0x1, P6 ;  /* 0x000000050a0b7211 */ /* 0x000fca00030f0eff */
[----:B------:R1:W-:Y:S04]  /*185d0*/  STL [R1+0x908], R11 ;  /* 0x0009080b01007387 */ /* 0x0003e80000100800 */
[----:B0-----:R-:W2:Y:S01]  /*185e0*/  LDL.LU R12, [R1+0x14] ;  /* 0x00001400010c7983 */ /* 0x001ea20000300800 */
[-C--:B------:R-:W-:Y:S02]  /*185f0*/  LEA.HI.X.SX32 R6, R6, R5.reuse, 0x1, P1 ;  /* 0x0000000506067211 */ /* 0x080fe400008f0eff */
[-C--:B-1----:R-:W-:Y:S02]  /*18600*/  LEA.HI.X.SX32 R11, R23, R5.reuse, 0x1, P0 ;  /* 0x00000005170b7211 */ /* 0x082fe400000f0eff */
[-C--:B------:R-:W-:Y:S02]  /*18610*/  LEA.HI.X.SX32 R7, R7, R5.reuse, 0x1, P2 ;  /* 0x0000000507077211 */ /* 0x080fe400010f0eff */
[----:B------:R-:W-:-:S02]  /*18620*/  LEA.HI.X.SX32 R22, R22, R5, 0x1, P3 ;  /* 0x0000000516167211 */ /* 0x000fc400018f0eff */
[----:B---3--:R-:W-:-:S05]  /*18630*/  LEA R10, P6, R9, R0, 0x1 ;  /* 0x00000000090a7211 */ /* 0x008fca00078c08ff */
[----:B------:R4:W-:Y:S04]  /*18640*/  STL [R1+0x944], R10 ;  /* 0x0009440a01007387 */ /* 0x0009e80000100800 */
[----:B------:R-:W3:Y:S04]  /*18650*/  LDL.LU R23, [R1+0x10] ;  /* 0x0000100001177983 */ /* 0x000ee80000300800 */
[----:B------:R0:W-:Y:S01]  /*18660*/  STL [R1+0x910], R11 ;  /* 0x0009100b01007387 */ /* 0x0001e20000100800 */
[----:B----4-:R-:W-:-:S03]  /*18670*/  LEA R10, P0, R19, R0, 0x1 ;  /* 0x00000000130a7211 */ /* 0x010fc600078008ff */
[----:B0-----:R-:W4:Y:S04]  /*18680*/  LDL.LU R11, [R1+0xc] ;  /* 0x00000c00010b7983 */ /* 0x001f280000300800 */
[----:B------:R0:W-:Y:S04]  /*18690*/  STL [R1+0x94c], R10 ;  /* 0x00094c0a01007387 */ /* 0x0001e80000100800 */
[----:B0-----:R-:W4:Y:S04]  /*186a0*/  LDL.LU R10, [R1+0x9c8] ;  /* 0x0009c800010a7983 */ /* 0x001f280000300800 */
[----:B------:R5:W-:Y:S02]  /*186b0*/  STL [R1+0x918], R6 ;  /* 0x0009180601007387 */ /* 0x000be40000100800 */
[----:B-----5:R-:W-:-:S05]  /*186c0*/  LEA R6, P1, R26, R0, 0x1 ;  /* 0x000000001a067211 */ /* 0x020fca00078208ff */
[----:B------:R0:W-:Y:S04]  /*186d0*/  STL [R1+0x954], R6 ;  /* 0x0009540601007387 */ /* 0x0001e80000100800 */
[----:B0-----:R-:W5:Y:S04]  /*186e0*/  LDL.LU R6, [R1+0xb38] ;  /* 0x000b380001067983 */ /* 0x001f680000300800 */
[----:B------:R0:W-:Y:S02]  /*186f0*/  STL [R1+0x920], R7 ;  /* 0x0009200701007387 */ /* 0x0001e40000100800 */
[----:B0-----:R-:W-:-:S05]  /*18700*/  LEA R7, P2, R27, R0, 0x1 ;  /* 0x000000001b077211 */ /* 0x001fca00078408ff */
[----:B------:R0:W-:Y:S01]  /*18710*/  STL [R1+0x95c], R7 ;  /* 0x00095c0701007387 */ /* 0x0001e20000100800 */
[----:B------:R-:W-:-:S03]  /*18720*/  LEA.HI.X.SX32 R21, R21, R5, 0x1, P4 ;  /* 0x0000000515157211 */ /* 0x000fc600020f0eff */
        /* <DEDUP_REMOVED lines=17> */
[----:B--2---:R-:W-:-:S05]  /*18840*/  LEA R9, P6, R24, R0, 0x1 ;  /* 0x0000000018097211 */ /* 0x004fca00078c08ff */
[----:B------:R0:W-:Y:S01]  /*18850*/  STL [R1+0x97c], R9 ;  /* 0x00097c0901007387 */ /* 0x0001e20000100800 */
[----:B------:R-:W-:-:S03]  /*18860*/  LEA.HI.X.SX32 R26, R26, R5, 0x1, P1 ;  /* 0x000000051a1a7211 */ /* 0x000fc600008f0eff */
[----:B0-----:R-:W2:Y:S04]  /*18870*/  LDL.LU R9, [R1+0xb24] ;  /* 0x000b240001097983 */ /* 0x001ea80000300800 */
        /* <DEDUP_REMOVED lines=22> */
[----:B------:R0:W-:Y:S04]  /*189e0*/  STL [R1+0x9a4], R29 ;  /* 0x0009a41d01007387 */ /* 0x0001e80000100800 */
[----:B0-----:R-:W5:Y:S04]  /*189f0*/  LDL.LU R29, [R1+0xb10] ;  /* 0x000b1000011d7983 */ /* 0x001f680000300800 */
[----:B------:R0:W-:Y:S02]  /*18a00*/  STL [R1+0x970], R3 ;  /* 0x0009700301007387 */ /* 0x0001e40000100800 */
[----:B0-----:R-:W-:-:S05]  /*18a10*/  LEA R3, P5, R13, R0, 0x1 ;  /* 0x000000000d037211 */ /* 0x001fca00078a08ff */
[----:B------:R0:W-:Y:S04]  /*18a20*/  STL [R1+0x9ac], R3 ;  /* 0x0009ac0301007387 */ /* 0x0001e80000100800 */
[----:B0-----:R-:W2:Y:S01]  /*18a30*/  LDL.LU R3, [R1+0xb0c] ;  /* 0x000b0c0001037983 */ /* 0x001ea20000300800 */
[----:B------:R-:W-:-:S05]  /*18a40*/  LEA.HI.X.SX32 R24, R24, R5, 0x1, P6 ;  /* 0x0000000518187211 */ /* 0x000fca00030f0eff */
[----:B------:R0:W-:Y:S02]  /*18a50*/  STL [R1+0x978], R24 ;  /* 0x0009781801007387 */ /* 0x0001e40000100800 */
[----:B0-----:R-:W-:-:S05]  /*18a60*/  LEA R24, P6, R12, R0, 0x1 ;  /* 0x000000000c187211 */ /* 0x001fca00078c08ff */
[----:B------:R0:W-:Y:S01]  /*18a70*/  STL [R1+0x9b4], R24 ;  /* 0x0009b41801007387 */ /* 0x0001e20000100800 */
[----:B------:R-:W-:Y:S01]  /*18a80*/  IMAD R2, R2, UR4, RZ ;  /* 0x0000000402027c24 */ /* 0x000fe2000f8e02ff */
[----:B0-----:R-:W-:Y:S02]  /*18a90*/  LEA.HI.X.SX32 R24, R18, R5, 0x1, P0 ;  /* 0x0000000512187211 */ /* 0x001fe400000f0eff */
[----:B---3--:R-:W-:-:S03]  /*18aa0*/  LEA R18, P0, R23, R0, 0x1 ;  /* 0x0000000017127211 */ /* 0x008fc600078008ff */
[----:B------:R0:W-:Y:S04]  /*18ab0*/  STL [R1+0x980], R24 ;  /* 0x0009801801007387 */ /* 0x0001e80000100800 */
[----:B------:R4:W-:Y:S01]  /*18ac0*/  STL [R1+0x9bc], R18 ;  /* 0x0009bc1201007387 */ /* 0x0009e20000100800 */
[-C--:B------:R-:W-:Y:S02]  /*18ad0*/  LEA.HI.X.SX32 R15, R15, R5.reuse, 0x1, P3 ;  /* 0x000000050f0f7211 */ /* 0x080fe400018f0eff */
[-C--:B0-----:R-:W-:Y:S02]  /*18ae0*/  LEA.HI.X.SX32 R24, R17, R5.reuse, 0x1, P1 ;  /* 0x0000000511187211 */ /* 0x081fe400008f0eff */
[----:B------:R-:W-:Y:S02]  /*18af0*/  LEA.HI.X.SX32 R17, R16, R5, 0x1, P2 ;  /* 0x0000000510117211 */ /* 0x000fe400010f0eff */
[----:B----4-:R-:W-:-:S02]  /*18b00*/  LEA R18, P1, R11, R0, 0x1 ;  /* 0x000000000b127211 */ /* 0x010fc400078208ff */
[-C--:B------:R-:W-:Y:S01]  /*18b10*/  LEA R16, P2, R10, R0.reuse, 0x1 ;  /* 0x000000000a107211 */ /* 0x080fe200078408ff */
[----:B------:R-:W-:Y:S04]  /*18b20*/  STL [R1+0x988], R24 ;  /* 0x0009881801007387 */ /* 0x000fe80000100800 */
[----:B------:R-:W-:Y:S04]  /*18b30*/  STL [R1+0x9c4], R18 ;  /* 0x0009c41201007387 */ /* 0x000fe80000100800 */
[----:B------:R0:W-:Y:S04]  /*18b40*/  STL [R1+0x990], R17 ;  /* 0x0009901101007387 */ /* 0x0001e80000100800 */
[----:B------:R1:W-:Y:S04]  /*18b50*/  STL [R1+0xa2c], R16 ;  /* 0x000a2c1001007387 */ /* 0x0003e80000100800 */
[----:B------:R2:W-:Y:S01]  /*18b60*/  STL [R1+0x998], R15 ;  /* 0x0009980f01007387 */ /* 0x0005e20000100800 */
[----:B0-----:R-:W-:-:S02]  /*18b70*/  LEA R17, P3, R2, R0, 0x1 ;  /* 0x0000000002117211 */ /* 0x001fc400078608ff */
[-C--:B-1----:R-:W-:Y:S02]  /*18b80*/  LEA.HI.X.SX32 R16, R14, R5.reuse, 0x1, P4 ;  /* 0x000000050e107211 */ /* 0x082fe400020f0eff */
[-C--:B------:R-:W-:Y:S01]  /*18b90*/  LEA.HI.X.SX32 R14, R13, R5.reuse, 0x1, P5 ;  /* 0x000000050d0e7211 */ /* 0x080fe200028f0eff */
[----:B------:R-:W-:Y:S01]  /*18ba0*/  STL [R1+0x9cc], R17 ;  /* 0x0009cc1101007387 */ /* 0x000fe20000100800 */
[----:B------:R-:W-:-:S03]  /*18bb0*/  LEA.HI.X.SX32 R12, R12, R5, 0x1, P6 ;  /* 0x000000050c0c7211 */ /* 0x000fc600030f0eff */
[----:B------:R-:W-:Y:S01]  /*18bc0*/  STL [R1+0x9a0], R16 ;  /* 0x0009a01001007387 */ /* 0x000fe20000100800 */
[-C--:B------:R-:W-:Y:S02]  /*18bd0*/  LEA.HI.X.SX32 R11, R11, R5.reuse, 0x1, P1 ;  /* 0x000000050b0b7211 */ /* 0x080fe400008f0eff */
[-C--:B------:R-:W-:Y:S02]  /*18be0*/  LEA.HI.X.SX32 R10, R10, R5.reuse, 0x1, P2 ;  /* 0x000000050a0a7211 */ /* 0x080fe400010f0eff */
[----:B------:R-:W-:Y:S01]  /*18bf0*/  LEA.HI.X.SX32 R2, R2, R5, 0x1, P3 ;  /* 0x0000000502027211 */ /* 0x000fe200018f0eff */
[----:B------:R-:W-:Y:S02]  /*18c00*/  IMAD R4, R4, UR4, RZ ;  /* 0x0000000404047c24 */ /* 0x000fe4000f8e02ff */
[----:B------:R-:W-:Y:S02]  /*18c10*/  IMAD R8, R8, UR4, RZ ;  /* 0x0000000408087c24 */ /* 0x000fe4000f8e02ff */
[----:B------:R-:W-:Y:S01]  /*18c20*/  IMAD R25, R25, UR4, RZ ;  /* 0x0000000419197c24 */ /* 0x000fe2000f8e02ff */
[----:B-----5:R-:W-:-:S02]  /*18c30*/  LEA R13, P5, R29, R0, 0x1 ;  /* 0x000000001d0d7211 */ /* 0x020fc400078a08ff */
[----:B--2---:R-:W-:-:S05]  /*18c40*/  LEA R15, P4, R3, R0, 0x1 ;  /* 0x00000000030f7211 */ /* 0x004fca00078808ff */
[----:B------:R-:W-:Y:S04]  /*18c50*/  STL [R1+0x9d4], R15 ;  /* 0x0009d40f01007387 */ /* 0x000fe80000100800 */
[----:B------:R0:W-:Y:S04]  /*18c60*/  STL [R1+0x9a8], R14 ;  /* 0x0009a80e01007387 */ /* 0x0001e80000100800 */
[----:B------:R1:W-:Y:S04]  /*18c70*/  STL [R1+0x9dc], R13 ;  /* 0x0009dc0d01007387 */ /* 0x0003e80000100800 */
[----:B------:R2:W-:Y:S01]  /*18c80*/  STL [R1+0x9b0], R12 ;  /* 0x0009b00c01007387 */ /* 0x0005e20000100800 */
[----:B0-----:R-:W-:-:S02]  /*18c90*/  LEA R14, P6, R28, R0, 0x1 ;  /* 0x000000001c0e7211 */ /* 0x001fc400078c08ff */
[----:B-1----:R-:W-:-:S03]  /*18ca0*/  LEA.HI.X.SX32 R13, R23, R5, 0x1, P0 ;  /* 0x00000005170d7211 */ /* 0x002fc600000f0eff */
[----:B------:R-:W-:Y:S01]  /*18cb0*/  STL [R1+0x9e4], R14 ;  /* 0x0009e40e01007387 */ /* 0x000fe20000100800 */
[----:B--2---:R-:W-:-:S03]  /*18cc0*/  LEA R12, P0, R27, R0, 0x1 ;  /* 0x000000001b0c7211 */ /* 0x004fc600078008ff */
[----:B------:R-:W2:Y:S04]  /*18cd0*/  LDL.LU R23, [R1+0xaa0] ;  /* 0x000aa00001177983 */ /* 0x000ea80000300800 */
[----:B------:R-:W-:Y:S04]  /*18ce0*/  STL [R1+0x9b8], R13 ;  /* 0x0009b80d01007387 */ /* 0x000fe80000100800 */
[----:B------:R0:W-:Y:S04]  /*18cf0*/  STL [R1+0x9ec], R12 ;  /* 0x0009ec0c01007387 */ /* 0x0001e80000100800 */
[----:B------:R1:W-:Y:S01]  /*18d00*/  STL [R1+0x9c0], R11 ;  /* 0x0009c00b01007387 */ /* 0x0003e20000100800 */
[----:B0-----:R-:W-:-:S02]  /*18d10*/  LEA R12, P1, R26, R0, 0x1 ;  /* 0x000000001a0c7211 */ /* 0x001fc400078208ff */
[----:B-1----:R-:W-:-:S03]  /*18d20*/  LEA R11, P2, R19, R0, 0x1 ;  /* 0x00000000130b7211 */ /* 0x002fc600078408ff */
[----:B------:R-:W-:Y:S01]  /*18d30*/  STL [R1+0x9f4], R12 ;  /* 0x0009f40c01007387 */ /* 0x000fe20000100800 */
[----:B------:R-:W-:-:S03]  /*18d40*/  LEA.HI.X.SX32 R3, R3, R5, 0x1, P4 ;  /* 0x0000000503037211 */ /* 0x000fc600020f0eff */
[----:B------:R0:W-:Y:S04]  /*18d50*/  STL [R1+0xa28], R10 ;  /* 0x000a280a01007387 */ /* 0x0001e80000100800 */
[----:B------:R-:W-:Y:S01]  /*18d60*/  STL [R1+0x9fc], R11 ;  /* 0x0009fc0b01007387 */ /* 0x000fe20000100800 */
[----:B0-----:R-:W-:-:S03]  /*18d70*/  LEA R10, P3, R9, R0, 0x1 ;  /* 0x00000000090a7211 */ /* 0x001fc600078608ff */
[----:B------:R0:W-:Y:S04]  /*18d80*/  STL [R1+0x9c8], R2 ;  /* 0x0009c80201007387 */ /* 0x0001e80000100800 */
[----:B------:R1:W-:Y:S01]  /*18d90*/  STL [R1+0xa04], R10 ;  /* 0x000a040a01007387 */ /* 0x0003e20000100800 */
[----:B0-----:R-:W-:-:S03]  /*18da0*/  LEA R2, P4, R20, R0, 0x1 ;  /* 0x0000000014027211 */ /* 0x001fc600078808ff */
[----:B------:R0:W-:Y:S01]  /*18db0*/  STL [R1+0x9d0], R3 ;  /* 0x0009d00301007387 */ /* 0x0001e20000100800 */
[----:B-1----:R-:W-:-:S03]  /*18dc0*/  LEA.HI.X.SX32 R10, R29, R5, 0x1, P5 ;  /* 0x000000051d0a7211 */ /* 0x002fc600028f0eff */
[----:B------:R1:W-:Y:S01]  /*18dd0*/  STL [R1+0xa0c], R2 ;  /* 0x000a0c0201007387 */ /* 0x0003e20000100800 */
[----:B0-----:R-:W-:-:S03]  /*18de0*/  LEA R3, P5, R21, R0, 0x1 ;  /* 0x0000000015037211 */ /* 0x001fc600078a08ff */
[----:B------:R-:W-:Y:S01]  /*18df0*/  STL [R1+0x9d8], R10 ;  /* 0x0009d80a01007387 */ /* 0x000fe20000100800 */
[----:B-1----:R-:W-:-:S03]  /*18e00*/  LEA.HI.X.SX32 R2, R28, R5, 0x1, P6 ;  /* 0x000000051c027211 */ /* 0x002fc600030f0eff */
[----:B------:R-:W3:Y:S04]  /*18e10*/  LDL.LU R28, [R1+0x4] ;  /* 0x00000400011c7983 */ /* 0x000ee80000300800 */
[----:B------:R0:W-:Y:S04]  /*18e20*/  STL [R1+0xa10], R3 ;  /* 0x000a100301007387 */ /* 0x0001e80000100800 */
[----:B------:R1:W-:Y:S01]  /*18e30*/  STL [R1+0x9e0], R2 ;  /* 0x0009e00201007387 */ /* 0x0003e20000100800 */
[----:B0-----:R-:W-:Y:S02]  /*18e40*/  LEA R3, P6, R22, R0, 0x1 ;  /* 0x0000000016037211 */ /* 0x001fe400078c08ff */
[----:B-1----:R-:W-:-:S02]  /*18e50*/  LEA.HI.X.SX32 R2, R27, R5, 0x1, P0 ;  /* 0x000000051b027211 */ /* 0x002fc400000f0eff */
[----:B------:R-:W-:Y:S01]  /*18e60*/  LEA R10, P0, R7, R0, 0x1 ;  /* 0x00000000070a7211 */ /* 0x000fe200078008ff */
[----:B------:R0:W-:Y:S04]  /*18e70*/  STL [R1+0xa14], R3 ;  /* 0x000a140301007387 */ /* 0x0001e80000100800 */
[----:B------:R1:W-:Y:S04]  /*18e80*/  STL [R1+0x9e8], R2 ;  /* 0x0009e80201007387 */ /* 0x0003e80000100800 */
[----:B------:R4:W-:Y:S01]  /*18e90*/  STL [R1+0xa18], R10 ;  /* 0x000a180a01007387 */ /* 0x0009e20000100800 */
[----:B0-----:R-:W-:-:S02]  /*18ea0*/  LEA.HI.X.SX32 R3, R26, R5, 0x1, P1 ;  /* 0x000000051a037211 */ /* 0x001fc400008f0eff */
[----:B-1----:R-:W-:-:S03]  /*18eb0*/  LEA R2, P1, R6, R0, 0x1 ;  /* 0x0000000006027211 */ /* 0x002fc600078208ff */
[----:B------:R0:W-:Y:S01]  /*18ec0*/  STL [R1+0x9f0], R3 ;  /* 0x0009f00301007387 */ /* 0x0001e20000100800 */
[----:B----4-:R-:W-:-:S03]  /*18ed0*/  LEA.HI.X.SX32 R10, R19, R5, 0x1, P2 ;  /* 0x00000005130a7211 */ /* 0x010fc600010f0eff */
[----:B------:R1:W-:Y:S04]  /*18ee0*/  STL [R1+0xa1c], R2 ;  /* 0x000a1c0201007387 */ /* 0x0003e80000100800 */
[----:B------:R-:W-:Y:S01]  /*18ef0*/  STL [R1+0x9f8], R10 ;  /* 0x0009f80a01007387 */ /* 0x000fe20000100800 */
[----:B0-----:R-:W-:-:S03]  /*18f00*/  LEA R3, P2, R4, R0, 0x1 ;  /* 0x0000000004037211 */ /* 0x001fc600078408ff */
[----:B------:R-:W4:Y:S01]  /*18f10*/  LDL.LU R17, [R1+0xab8] ;  /* 0x000ab80001117983 */ /* 0x000f220000300800 */
[----:B-1----:R-:W-:-:S03]  /*18f20*/  LEA.HI.X.SX32 R2, R9, R5, 0x1, P3 ;  /* 0x0000000509027211 */ /* 0x002fc600018f0eff */
[----:B------:R0:W-:Y:S04]  /*18f30*/  STL [R1+0xa20], R3 ;  /* 0x000a200301007387 */ /* 0x0001e80000100800 */
[----:B------:R-:W5:Y:S04]  /*18f40*/  LDL.LU R16, [R1+0xae8] ;  /* 0x000ae80001107983 */ /* 0x000f680000300800 */
[----:B------:R1:W-:Y:S04]  /*18f50*/  STL [R1+0xa00], R2 ;  /* 0x000a000201007387 */ /* 0x0003e80000100800 */
[----:B------:R-:W5:Y:S01]  /*18f60*/  LDL.LU R15, [R1+0xab0] ;  /* 0x000ab000010f7983 */ /* 0x000f620000300800 */
[----:B0-----:R-:W-:-:S03]  /*18f70*/  LEA.HI.X.SX32 R3, R20, R5, 0x1, P4 ;  /* 0x0000000514037211 */ /* 0x001fc600020f0eff */
[----:B------:R-:W5:Y:S01]  /*18f80*/  LDL.LU R14, [R1+0xaa8] ;  /* 0x000aa800010e7983 */ /* 0x000f620000300800 */
[----:B-1----:R-:W-:-:S05]  /*18f90*/  LEA R2, P3, R8, R0, 0x1 ;  /* 0x0000000008027211 */ /* 0x002fca00078608ff */
[----:B------:R0:W-:Y:S04]  /*18fa0*/  STL [R1+0xa24], R2 ;  /* 0x000a240201007387 */ /* 0x0001e80000100800 */
[----:B------:R-:W5:Y:S04]  /*18fb0*/  LDL.LU R13, [R1+0xaa4] ;  /* 0x000aa400010d7983 */ /* 0x000f680000300800 */
[----:B------:R1:W-:Y:S01]  /*18fc0*/  STL [R1+0xa08], R3 ;  /* 0x000a080301007387 */ /* 0x0003e20000100800 */
[----:B0-----:R-:W-:-:S03]  /*18fd0*/  LEA R2, P4, R25, R0, 0x1 ;  /* 0x0000000019027211 */ /* 0x001fc600078808ff */
[----:B------:R-:W5:Y:S04]  /*18fe0*/  LDL.LU R12, [R1+0xaac] ;  /* 0x000aac00010c7983 */ /* 0x000f680000300800 */
[----:B------:R-:W-:Y:S04]  /*18ff0*/  STL [R1+0x2b8], R2 ;  /* 0x0002b80201007387 */ /* 0x000fe80000100800 */
[----:B------:R-:W5:Y:S04]  /*19000*/  LDL.LU R11, [R1+0xab4] ;  /* 0x000ab400010b7983 */ /* 0x000f680000300800 */
[----:B------:R-:W5:Y:S01]  /*19010*/  LDL.LU R10, [R1+0xa9c] ;  /* 0x000a9c00010a7983 */ /* 0x000f620000300800 */
[----:B------:R-:W0:Y:S01]  /*19020*/  S2R R18, SR_TID.X ;  /* 0x0000000000127919 */ /* 0x000e220000002100 */
[----:B------:R-:W-:-:S02]  /*19030*/  LEA.HI.X.SX32 R0, R21, R5, 0x1, P5 ;  /* 0x0000000515007211 */ /* 0x000fc400028f0eff */
[-C--:B-1----:R-:W-:Y:S02]  /*19040*/  LEA.HI.X.SX32 R3, R6, R5.reuse, 0x1, P1 ;  /* 0x0000000506037211 */ /* 0x082fe400008f0eff */
[-C--:B------:R-:W-:Y:S01]  /*19050*/  LEA.HI.X.SX32 R9, R22, R5.reuse, 0x1, P6 ;  /* 0x0000000516097211 */ /* 0x080fe200030f0eff */
[----:B------:R1:W-:Y:S04]  /*19060*/  STL [R1+0x2a0], R0 ;  /* 0x0002a00001007387 */ /* 0x0003e80000100800 */
[----:B------:R-:W-:Y:S01]  /*19070*/  STL [R1+0x2a4], R9 ;  /* 0x0002a40901007387 */ /* 0x000fe20000100800 */
[----:B-1----:R-:W-:Y:S02]  /*19080*/  LEA.HI.X.SX32 R0, R7, R5, 0x1, P0 ;  /* 0x0000000507007211 */ /* 0x002fe400000f0eff */
[----:B0-----:R-:W-:-:S05]  /*19090*/  SHF.R.U32.HI R29, RZ, 0x4, R18 ;  /* 0x00000004ff1d7819 */ /* 0x001fca0000011612 */
[----:B------:R-:W-:-:S04]  /*190a0*/  VIADD R29, R29, 0x78 ;  /* 0x000000781d1d7836 */ /* 0x000fc80000000000 */
[----:B------:R-:W-:Y:S01]  /*190b0*/  IMAD R6, R29, UR12, RZ ;  /* 0x0000000c1d067c24 */ /* 0x000fe2000f8e02ff */
[--C-:B------:R-:W-:Y:S02]  /*190c0*/  SHF.R.U32.HI R29, RZ, 0x4, R18.reuse ;  /* 0x00000004ff1d7819 */ /* 0x100fe40000011612 */
[----:B------:R-:W-:Y:S01]  /*190d0*/  SHF.R.U32.HI R18, RZ, 0x4, R18 ;  /* 0x00000004ff127819 */ /* 0x000fe20000011612 */
[----:B------:R0:W-:Y:S03]  /*190e0*/  STL [R1+0x2a8], R0 ;  /* 0x0002a80001007387 */ /* 0x0001e60000100800 */
[----:B------:R-:W-:Y:S01]  /*190f0*/  SGXT.U32 R18, R18, 0x3 ;  /* 0x000000031212781a */ /* 0x000fe20000000000 */
[----:B------:R-:W-:Y:S01]  /*19100*/  VIADD R29, R29, 0x38 ;  /* 0x000000381d1d7836 */ /* 0x000fe20000000000 */
[----:B------:R-:W-:Y:S01]  /*19110*/  STL [R1+0x2ac], R3 ;  /* 0x0002ac0301007387 */ /* 0x000fe20000100800 */
[----:B0-----:R-:W-:-:S02]  /*19120*/  LEA.HI.X.SX32 R0, R4, R5, 0x1, P2 ;  /* 0x0000000504007211 */ /* 0x001fc400010f0eff */
[----:B------:R-:W-:Y:S01]  /*19130*/  LEA.HI.X.SX32 R4, R8, R5, 0x1, P3 ;  /* 0x0000000508047211 */ /* 0x000fe200018f0eff */
[C---:B------:R-:W-:Y:S01]  /*19140*/  IMAD R8, R18.reuse, UR12, RZ ;  /* 0x0000000c12087c24 */ /* 0x040fe2000f8e02ff */
[----:B------:R-:W-:Y:S01]  /*19150*/  LOP3.LUT R18, R18, 0x70, RZ, 0xfc, !PT ;  /* 0x0000007012127812 */ /* 0x000fe200078efcff */
[----:B------:R0:W-:Y:S01]  /*19160*/  STL [R1+0x2b0], R0 ;  /* 0x0002b00001007387 */ /* 0x0001e20000100800 */
[----:B------:R-:W-:-:S03]  /*19170*/  IMAD R7, R29, UR12, RZ ;  /* 0x0000000c1d077c24 */ /* 0x000fc6000f8e02ff */
[----:B------:R-:W-:Y:S01]  /*19180*/  IMAD R18, R18, UR13, RZ ;  /* 0x0000000d12127c24 */ /* 0x000fe2000f8e02ff */
[----:B------:R1:W-:Y:S01]  /*19190*/  STL [R1+0x2b4], R4 ;  /* 0x0002b40401007387 */ /* 0x0003e20000100800 */
[----:B0-----:R-:W-:-:S05]  /*191a0*/  LEA.HI.X.SX32 R0, R25, R5, 0x1, P4 ;  /* 0x0000000519007211 */ /* 0x001fca00020f0eff */
[----:B------:R0:W-:Y:S01]  /*191b0*/  STL [R1+0x19c], R0 ;  /* 0x00019c0001007387 */ /* 0x0001e20000100800 */
[----:B------:R-:W-:Y:S01]  /*191c0*/  IMAD R24, RZ, RZ, -UR12 ;  /* 0x8000000cff187e24 */ /* 0x000fe2000f8e02ff */
[----:B------:R-:W-:-:S03]  /*191d0*/  USHF.L.U32 UR6, UR12, 0x7, URZ ;  /* 0x000000070c067899 */ /* 0x000fc6000800063f */
[----:B--2---:R-:W-:-:S04]  /*191e0*/  IMAD R3, R24, 0x8, R23 ;  /* 0x0000000818037824 */ /* 0x004fc800078e0217 */
[----:B-1----:R-:W-:-:S04]  /*191f0*/  IMAD R4, R24, 0x8, R3 ;  /* 0x0000000818047824 */ /* 0x002fc800078e0203 */
[----:B------:R-:W-:Y:S01]  /*19200*/  IMAD R5, R24, 0x8, R4 ;  /* 0x0000000818057824 */ /* 0x000fe200078e0204 */
[----:B---3--:R-:W-:-:S04]  /*19210*/  LEA R2, P5, R28, UR8, 0x1 ;  /* 0x000000081c027c11 */ /* 0x008fc8000f8a08ff */
[-C--:B------:R-:W-:Y:S02]  /*19220*/  LEA R9, P2, R6, R2.reuse, 0x1 ;  /* 0x0000000206097211 */ /* 0x080fe400078408ff */
[-C--:B------:R-:W-:Y:S02]  /*19230*/  LEA R20, P6, R7, R2.reuse, 0x1 ;  /* 0x0000000207147211 */ /* 0x080fe400078c08ff */
[----:B------:R-:W-:Y:S01]  /*19240*/  LEA R19, P1, R18, R2, 0x1 ;  /* 0x0000000212137211 */ /* 0x000fe200078208ff */
[----:B------:R4:W-:Y:S01]  /*19250*/  STL [R1+0x224], R9 ;  /* 0x0002240901007387 */ /* 0x0009e20000100800 */
[----:B0-----:R-:W-:-:S03]  /*19260*/  LEA.HI.X.SX32 R0, R28, UR9, 0x1, P5 ;  /* 0x000000091c007c11 */ /* 0x001fc6000a8f0eff */
[----:B------:R5:W-:Y:S04]  /*19270*/  STL [R1+0x264], R20 ;  /* 0x0002641401007387 */ /* 0x000be80000100800 */
[----:B------:R-:W-:Y:S01]  /*19280*/  STL [R1+0x22c], R19 ;  /* 0x00022c1301007387 */ /* 0x000fe20000100800 */
[----:B------:R-:W-:Y:S02]  /*19290*/  LEA.HI.X.SX32 R7, R7, R0, 0x1, P6 ;  /* 0x0000000007077211 */ /* 0x000fe400030f0eff */
[----:B----4-:R-:W-:-:S05]  /*192a0*/  LEA R9, P0, R17, R2, 0x1 ;  /* 0x0000000211097211 */ /* 0x010fca00078008ff */
[----:B------:R0:W-:Y:S01]  /*192b0*/  STL [R1+0x234], R9 ;  /* 0x0002340901007387 */ /* 0x0001e20000100800 */
[----:B-----5:R-:W-:Y:S02]  /*192c0*/  LEA R20, P5, R16, R2, 0x1 ;  /* 0x0000000210147211 */ /* 0x020fe400078a08ff */
[----:B0-----:R-:W-:Y:S02]  /*192d0*/  LEA.HI.X.SX32 R9, R6, R0, 0x1, P2 ;  /* 0x0000000006097211 */ /* 0x001fe400010f0eff */
[-C--:B------:R-:W-:Y:S01]  /*192e0*/  LEA R19, P4, R15, R2.reuse, 0x1 ;  /* 0x000000020f137211 */ /* 0x080fe200078808ff */
[----:B------:R-:W-:Y:S01]  /*192f0*/  STL [R1+0x23c], R20 ;  /* 0x00023c1401007387 */ /* 0x000fe20000100800 */
[----:B------:R-:W-:-:S03]  /*19300*/  LEA R6, P3, R14, R2, 0x1 ;  /* 0x000000020e067211 */ /* 0x000fc600078608ff */
[----:B------:R-:W-:Y:S04]  /*19310*/  STL [R1+0x244], R19 ;  /* 0x0002441301007387 */ /* 0x000fe80000100800 */
[----:B------:R0:W-:Y:S04]  /*19320*/  STL [R1+0x220], R9 ;  /* 0x0002200901007387 */ /* 0x0001e80000100800 */
[----:B------:R1:W-:Y:S04]  /*19330*/  STL [R1+0x24c], R6 ;  /* 0x00024c0601007387 */ /* 0x0003e80000100800 */
[----:B------:R2:W-:Y:S01]  /*19340*/  STL [R1+0x260], R7 ;  /* 0x0002600701007387 */ /* 0x0005e20000100800 */
[----:B0-----:R-:W-:-:S02]  /*19350*/  LEA R9, P2, R13, R2, 0x1 ;  /* 0x000000020d097211 */ /* 0x001fc400078408ff */
[----:B-1----:R-:W-:-:S03]  /*19360*/  LEA.HI.X.SX32 R6, R18, R0, 0x1, P1 ;  /* 0x0000000012067211 */ /* 0x002fc600008f0eff */
[----:B------:R0:W-:Y:S01]  /*19370*/  STL [R1+0x254], R9 ;  /* 0x0002540901007387 */ /* 0x0001e20000100800 */
[----:B--2---:R-:W-:-:S03]  /*19380*/  LEA R7, P1, R12, R2, 0x1 ;  /* 0x000000020c077211 */ /* 0x004fc600078208ff */
[----:B------:R1:W-:Y:S04]  /*19390*/  STL [R1+0x228], R6 ;  /* 0x0002280601007387 */ /* 0x0003e80000100800 */
[----:B------:R2:W-:Y:S01]  /*193a0*/  STL [R1+0x25c], R7 ;  /* 0x00025c0701007387 */ /* 0x0005e20000100800 */
[----:B0-----:R-:W-:Y:S02]  /*193b0*/  LEA.HI.X.SX32 R9, R17, R0, 0x1, P0 ;  /* 0x0000000011097211 */ /* 0x001fe400000f0eff */
[----:B-1----:R-:W-:-:S03]  /*193c0*/  LEA R6, P0, R11, R2, 0x1 ;  /* 0x000000020b067211 */ /* 0x002fc600078008ff */
[----:B------:R0:W-:Y:S01]  /*193d0*/  STL [R1+0x230], R9 ;  /* 0x0002300901007387 */ /* 0x0001e20000100800 */
[----:B--2---:R-:W-:-:S03]  /*193e0*/  LEA.HI.X.SX32 R7, R16, R0, 0x1, P5 ;  /* 0x0000000010077211 */ /* 0x004fc600028f0eff */
[----:B------:R1:W-:Y:S04]  /*193f0*/  STL [R1+0x26c], R6 ;  /* 0x00026c0601007387 */ /* 0x0003e80000100800 */
[----:B------:R2:W-:Y:S01]  /*19400*/  STL [R1+0x238], R7 ;  /* 0x0002380701007387 */ /* 0x0005e20000100800 */
[----:B0-----:R-:W-:Y:S02]  /*19410*/  LEA R9, P5, R10, R2, 0x1 ;  /* 0x000000020a097211 */ /* 0x001fe400078a08ff */
        /* <DEDUP_REMOVED lines=18> */
[----:B-1----:R-:W-:Y:S02]  /*19540*/  LEA R6, P0, R8, R2, 0x1 ;  /* 0x0000000208067211 */ /* 0x002fe400078008ff */
[-C--:B------:R-:W-:Y:S02]  /*19550*/  LEA.HI.X.SX32 R2, R23, R0.reuse, 0x1, P4 ;  /* 0x0000000017027211 */ /* 0x080fe400020f0eff */
[-C--:B--2---:R-:W-:Y:S01]  /*19560*/  LEA.HI.X.SX32 R7, R10, R0.reuse, 0x1, P5 ;  /* 0x000000000a077211 */ /* 0x084fe200028f0eff */
[----:B------:R-:W-:Y:S04]  /*19570*/  STL [R1+0x268], R9 ;  /* 0x0002680901007387 */ /* 0x000fe80000100800 */
[----:B------:R0:W-:Y:S04]  /*19580*/  STL [R1+0x28c], R6 ;  /* 0x00028c0601007387 */ /* 0x0001e80000100800 */
[----:B------:R-:W-:Y:S04]  /*19590*/  STL [R1+0x270], R7 ;  /* 0x0002700701007387 */ /* 0x000fe80000100800 */
[----:B------:R1:W-:Y:S01]  /*195a0*/  STL [R1+0x278], R2 ;  /* 0x0002780201007387 */ /* 0x0003e20000100800 */
[----:B0-----:R-:W-:-:S02]  /*195b0*/  LEA.HI.X.SX32 R6, R3, R0, 0x1, P3 ;  /* 0x0000000003067211 */ /* 0x001fc400018f0eff */
[----:B------:R-:W-:-:S03]  /*195c0*/  LEA.HI.X.SX32 R3, R4, R0, 0x1, P2 ;  /* 0x0000000004037211 */ /* 0x000fc600010f0eff */
[----:B------:R-:W-:Y:S01]  /*195d0*/  STL [R1+0x280], R6 ;  /* 0x0002800601007387 */ /* 0x000fe20000100800 */
[-C--:B-1----:R-:W-:Y:S02]  /*195e0*/  LEA.HI.X.SX32 R2, R5, R0.reuse, 0x1, P1 ;  /* 0x0000000005027211 */ /* 0x082fe400008f0eff */
[----:B------:R-:W-:Y:S01]  /*195f0*/  LEA.HI.X.SX32 R0, R8, R0, 0x1, P0 ;  /* 0x0000000008007211 */ /* 0x000fe200000f0eff */
[----:B------:R-:W-:Y:S04]  /*19600*/  STL [R1+0x284], R3 ;  /* 0x0002840301007387 */ /* 0x000fe80000100800 */
[----:B------:R-:W-:Y:S04]  /*19610*/  STL [R1+0x288], R2 ;  /* 0x0002880201007387 */ /* 0x000fe80000100800 */
[----:B------:R0:W-:Y:S04]  /*19620*/  STL [R1+0x27c], R0 ;  /* 0x00027c0001007387 */ /* 0x0001e80000100800 */
[----:B------:R1:W-:Y:S04]  /*19630*/  STL [R1+0x210], RZ ;  /* 0x000210ff01007387 */ /* 0x0003e80000100800 */
[----:B------:R1:W-:Y:S04]  /*19640*/  STL [R1+0x214], RZ ;  /* 0x000214ff01007387 */ /* 0x0003e80000100800 */
[----:B------:R1:W-:Y:S04]  /*19650*/  STL [R1+0x218], RZ ;  /* 0x000218ff01007387 */ /* 0x0003e80000100800 */
[----:B------:R1:W-:Y:S01]  /*19660*/  STL [R1+0x21c], RZ ;  /* 0x00021cff01007387 */ /* 0x0003e20000100800 */
[----:B------:R-:W-:Y:S01]  /*19670*/  USHF.L.U32 UR7, UR7, 0x7, URZ ;  /* 0x0000000707077899 */ /* 0x000fe2000800063f */
[----:B------:R-:W-:Y:S01]  /*19680*/  UMOV UR4, URZ ;  /* 0x0000003f00047c82 */ /* 0x000fe20008000000 */
[----:B------:R-:W-:-:S02]  /*19690*/  USHF.R.S32.HI UR8, URZ, 0x1f, UR6 ;  /* 0x0000001f3f087899 */ /* 0x000fc40008011406 */
[----:B------:R-:W-:Y:S02]  /*196a0*/  USHF.R.S32.HI UR9, URZ, 0x1f, UR7 ;  /* 0x0000001f3f097899 */ /* 0x000fe40008011407 */
[----:B------:R-:W-:Y:S02]  /*196b0*/  USHF.L.U32 UR13, UR6, 0x1, URZ ;  /* 0x00000001060d7899 */ /* 0x000fe4000800063f */
[----:B------:R-:W-:Y:S01]  /*196c0*/  USHF.L.U32 UR12, UR7, 0x1, URZ ;  /* 0x00000001070c7899 */ /* 0x000fe2000800063f */
[----:B------:R-:W2:Y:S01]  /*196d0*/  LDC R10, c[0x0][0x230] ;  /* 0x00008c00ff0a7b82 */ /* 0x000ea20000000800 */
[----:B------:R1:W-:Y:S01]  /*196e0*/  STL [R1+0x200], RZ ;  /* 0x000200ff01007387 */ /* 0x0003e20000100800 */
[----:B------:R-:W-:Y:S02]  /*196f0*/  USHF.L.U64.HI UR9, UR7, 0x1, UR9 ;  /* 0x0000000107097899 */ /* 0x000fe40008010209 */
[----:B------:R-:W-:Y:S01]  /*19700*/  USHF.L.U64.HI UR8, UR6, 0x1, UR8 ;  /* 0x0000000106087899 */ /* 0x000fe20008010208 */
[----:B------:R1:W-:Y:S01]  /*19710*/  STL [R1+0x204], RZ ;  /* 0x000204ff01007387 */ /* 0x0003e20000100800 */
[----:B------:R-:W-:-:S03]  /*19720*/  ULDC UR7, c[0x0][0x230] ;  /* 0x00008c0000077ab9 */ /* 0x000fc60000000800 */
[----:B------:R1:W-:Y:S04]  /*19730*/  STL [R1+0x208], RZ ;  /* 0x000208ff01007387 */ /* 0x0003e80000100800 */
[----:B------:R1:W-:Y:S01]  /*19740*/  STL [R1+0x20c], RZ ;  /* 0x00020cff01007387 */ /* 0x0003e20000100800 */
[----:B--2---:R-:W-:-:S05]  /*19750*/  VIADD R10, R10, 0x7f ;  /* 0x0000007f0a0a7836 */ /* 0x004fca0000000000 */
[----:B------:R-:W-:-:S04]  /*19760*/  SHF.R.S32.HI R23, RZ, 0x1f, R10 ;  /* 0x0000001fff177819 */ /* 0x000fc8000001140a */
[----:B------:R-:W-:-:S04]  /*19770*/  LEA.HI R23, R23, R10, RZ, 0x7 ;  /* 0x0000000a17177211 */ /* 0x000fc800078f38ff */
[----:B0-----:R-:W-:Y:S02]  /*19780*/  SHF.R.S32.HI R0, RZ, 0x7, R23 ;  /* 0x00000007ff007819 */ /* 0x001fe40000011417 */
[----:B------:R-:W2:Y:S01]  /*19790*/  LDL R23, [R1+0x130] ;  /* 0x0001300001177983 */ /* 0x000ea20000100800 */
[----:B------:R-:W0:Y:S03]  /*197a0*/  S2R R10, SR_TID.X ;  /* 0x00000000000a7919 */ /* 0x000e260000002100 */
[----:B------:R1:W-:Y:S04]  /*197b0*/  STL [R1+0x1f0], RZ ;  /* 0x0001f0ff01007387 */ /* 0x0003e80000100800 */
[----:B------:R1:W-:Y:S04]  /*197c0*/  STL [R1+0x1f4], RZ ;  /* 0x0001f4ff01007387 */ /* 0x0003e80000100800 */
[----:B------:R1:W-:Y:S04]  /*197d0*/  STL [R1+0x1f8], RZ ;  /* 0x0001f8ff01007387 */ /* 0x0003e80000100800 */
[----:B------:R1:W-:Y:S04]  /*197e0*/  STL [R1+0x1fc], RZ ;  /* 0x0001fcff01007387 */ /* 0x0003e80000100800 */
[----:B------:R1:W-:Y:S04]  /*197f0*/  STL [R1+0x1e0], RZ ;  /* 0x0001e0ff01007387 */ /* 0x0003e80000100800 */
[----:B------:R1:W-:Y:S04]  /*19800*/  STL [R1+0x1e4], RZ ;  /* 0x0001e4ff01007387 */ /* 0x0003e80000100800 */
[----:B------:R1:W-:Y:S04]  /*19810*/  STL [R1+0x1e8], RZ ;  /* 0x0001e8ff01007387 */ /* 0x0003e80000100800 */
[----:B------:R1:W-:Y:S01]  /*19820*/  STL [R1+0x1ec], RZ ;  /* 0x0001ecff01007387 */ /* 0x0003e20000100800 */
[----:B0-----:R-:W-:-:S03]  /*19830*/  LOP3.LUT R10, R10, 0x7f, RZ, 0xc0, !PT ;  /* 0x0000007f0a0a7812 */ /* 0x001fc600078ec0ff */
[----:B------:R1:W-:Y:S02]  /*19840*/  STL [R1+0x1d0], RZ ;  /* 0x0001d0ff01007387 */ /* 0x0003e40000100800 */
[----:B------:R-:W-:Y:S02]  /*19850*/  IMAD.SHL.U32 R28, R10, 0x2, RZ ;  /* 0x000000020a1c7824 */ /* 0x000fe400078e00ff */
[----:B------:R1:W-:Y:S03]  /*19860*/  STL [R1+0x1d4], RZ ;  /* 0x0001d4ff01007387 */ /* 0x0003e60000100800 */
[C---:B------:R-:W-:Y:S01]  /*19870*/  LOP3.LUT R0, R28.reuse, 0x20, RZ, 0x3c, !PT ;  /* 0x000000201c007812 */ /* 0x040fe200078e3cff */
[----:B------:R1:W-:Y:S01]  /*19880*/  STL [R1+0x1d8], RZ ;  /* 0x0001d8ff01007387 */ /* 0x0003e20000100800 */
[C---:B------:R-:W-:Y:S02]  /*19890*/  LOP3.LUT R0, R28.reuse, 0x50, RZ, 0x3c, !PT ;  /* 0x000000501c007812 */ /* 0x040fe400078e3cff */
[C---:B------:R-:W-:Y:S01]  /*198a0*/  LOP3.LUT R2, R28.reuse, 0x10, RZ, 0x3c, !PT ;  /* 0x000000101c027812 */ /* 0x040fe200078e3cff */
[----:B------:R1:W-:Y:S01]  /*198b0*/  STL [R1+0x1dc], RZ ;  /* 0x0001dcff01007387 */ /* 0x0003e20000100800 */
[----:B------:R-:W-:-:S02]  /*198c0*/  LOP3.LUT R3, R28, 0x30, RZ, 0x3c, !PT ;  /* 0x000000301c037812 */ /* 0x000fc400078e3cff */
[C---:B------:R-:W-:Y:S01]  /*198d0*/  LOP3.LUT R2, R28.reuse, 0x40, RZ, 0x3c, !PT ;  /* 0x000000401c027812 */ /* 0x040fe200078e3cff */
[----:B------:R1:W-:Y:S01]  /*198e0*/  STL [R1+0x1c0], RZ ;  /* 0x0001c0ff01007387 */ /* 0x0003e20000100800 */
[C---:B------:R-:W-:Y:S02]  /*198f0*/  LOP3.LUT R3, R28.reuse, 0x60, RZ, 0x3c, !PT ;  /* 0x000000601c037812 */ /* 0x040fe400078e3cff */
[----:B------:R-:W-:Y:S01]  /*19900*/  LOP3.LUT R2, R28, 0x70, RZ, 0x3c, !PT ;  /* 0x000000701c027812 */ /* 0x000fe200078e3cff */
[----:B------:R1:W-:Y:S04]  /*19910*/  STL [R1+0x1c4], RZ ;  /* 0x0001c4ff01007387 */ /* 0x0003e80000100800 */
        /* <DEDUP_REMOVED lines=10> */
[----:B--2---:R-:W-:-:S05]  /*199c0*/  LOP3.LUT R0, R23, 0x40, RZ, 0x3c, !PT ;  /* 0x0000004017007812 */ /* 0x004fca00078e3cff */
[----:B------:R1:W-:Y:S02]  /*199d0*/  STL [R1+0xae8], R0 ;  /* 0x000ae80001007387 */ /* 0x0003e40000100800 */
.L_x_2:
[----:B------:R-:W2:Y:S04]  /*199e0*/  LDL R5, [R1+0x288] ;  /* 0x0002880001057983 */ /* 0x000ea80000100800 */
[----:B-----5:R-:W2:Y:S01]  /*199f0*/  LDL R4, [R1+0x29c] ;  /* 0x00029c0001047983 */ /* 0x020ea20000100800 */
[----:B------:R-:W-:Y:S01]  /*19a00*/  UIMAD UR6, UR4, -0x80, UR7 ;  /* 0xffffff80040678a4 */ /* 0x000fe2000f8e0207 */
[----:B------:R-:W-:Y:S02]  /*19a10*/  PRMT R16, RZ, 0x7610, R16 ;  /* 0x00007610ff107816 */ /* 0x000fe40000000010 */
[----:B------:R0:W-:Y:S01]  /*19a20*/  STL [R1+0x1304], R21 ;  /* 0x0013041501007387 */ /* 0x0001e20000100800 */
[----:B------:R-:W-:-:S03]  /*19a30*/  PRMT R2, RZ, 0x7610, R2 ;  /* 0x00007610ff027816 */ /* 0x000fc60000000002 */
[----:B------:R-:W-:Y:S04]  /*19a40*/  STL [R1+0x1300], R0 ;  /* 0x0013000001007387 */ /* 0x000fe80000100800 */
[----:B------:R3:W-:Y:S01]  /*19a50*/  STL [R1+0x12fc], R22 ;  /* 0x0012fc1601007387 */ /* 0x0007e20000100800 */
[----:B0-----:R-:W3:Y:S03]  /*19a60*/  S2R R21, SR_TID.X ;  /* 0x0000000000157919 */ /* 0x001ee60000002100 */
[----:B------:R-:W-:Y:S04]  /*19a70*/  STL [R1+0x12ec], R28 ;  /* 0x0012ec1c01007387 */ /* 0x000fe80000100800 */
[----:B------:R-:W-:Y:S04]  /*19a80*/  STL [R1+0x12e8], R13 ;  /* 0x0012e80d01007387 */ /* 0x000fe80000100800 */
[----:B------:R-:W-:Y:S04]  /*19a90*/  STL [R1+0x12f4], R13 ;  /* 0x0012f40d01007387 */ /* 0x000fe80000100800 */
[----:B------:R-:W-:Y:S04]  /*19aa0*/  STL [R1+0x12dc], R7 ;  /* 0x0012dc0701007387 */ /* 0x000fe80000100800 */
[----:B------:R-:W-:Y:S04]  /*19ab0*/  STL [R1+0x12e4], R7 ;  /* 0x0012e40701007387 */ /* 0x000fe80000100800 */
[----:B------:R-:W-:Y:S04]  /*19ac0*/  STL [R1+0x12f0], R7 ;  /* 0x0012f00701007387 */ /* 0x000fe80000100800 */
[----:B------:R0:W-:Y:S01]  /*19ad0*/  STL [R1+0x12f8], R7 ;  /* 0x0012f80701007387 */ /* 0x0001e20000100800 */
[----:B---3--:R-:W-:-:S03]  /*19ae0*/  SHF.R.U32.HI R22, RZ, 0x4, R21 ;  /* 0x00000004ff167819 */ /* 0x008fc60000011615 */
[----:B------:R-:W-:Y:S01]  /*19af0*/  STL [R1+0x12d8], R15 ;  /* 0x0012d80f01007387 */ /* 0x000fe20000100800 */
[----:B------:R-:W-:Y:S02]  /*19b00*/  SHF.R.U32.HI R21, RZ, 0x4, R21 ;  /* 0x00000004ff157819 */ /* 0x000fe40000011615 */
[----:B------:R-:W-:Y:S01]  /*19b10*/  SGXT.U32 R22, R22, 0x3 ;  /* 0x000000031616781a */ /* 0x000fe20000000000 */
[----:B------:R-:W-:Y:S01]  /*19b20*/  STL [R1+0x12d4], R11 ;  /* 0x0012d40b01007387 */ /* 0x000fe20000100800 */
[----:B------:R-:W-:Y:S02]  /*19b30*/  SGXT.U32 R21, R21, 0x3 ;  /* 0x000000031515781a */ /* 0x000fe40000000000 */
[C---:B-1----:R-:W-:Y:S01]  /*19b40*/  LOP3.LUT R0, R22.reuse, 0x8, RZ, 0xfc, !PT ;  /* 0x0000000816007812 */ /* 0x042fe200078efcff */
[----:B------:R-:W-:Y:S01]  /*19b50*/  STL [R1+0x12e0], R11 ;  /* 0x0012e00b01007387 */ /* 0x000fe20000100800 */
[----:B------:R-:W-:Y:S02]  /*19b60*/  LOP3.LUT R22, R22, 0x10, RZ, 0xfc, !PT ;  /* 0x0000001016167812 */ /* 0x000fe400078efcff */
[----:B------:R-:W-:Y:S01]  /*19b70*/  ISETP.GE.AND P0, PT, R0, UR6, PT ;  /* 0x0000000600007c0c */ /* 0x000fe2000bf06270 */
[----:B------:R-:W-:Y:S01]  /*19b80*/  STL [R1+0x12d0], R6 ;  /* 0x0012d00601007387 */ /* 0x000fe20000100800 */
[----:B------:R-:W-:-:S02]  /*19b90*/  ISETP.GE.AND P1, PT, R22, UR6, PT ;  /* 0x0000000616007c0c */ /* 0x000fc4000bf26270 */
[C---:B------:R-:W-:Y:S01]  /*19ba0*/  LOP3.LUT R0, R21.reuse, 0x18, RZ, 0xfc, !PT ;  /* 0x0000001815007812 */ /* 0x040fe200078efcff */
[----:B------:R-:W-:Y:S01]  /*19bb0*/  STL [R1+0x12cc], R9 ;  /* 0x0012cc0901007387 */ /* 0x000fe20000100800 */
[----:B------:R-:W-:Y:S02]  /*19bc0*/  LOP3.LUT R21, R21, 0x20, RZ, 0xfc, !PT ;  /* 0x0000002015157812 */ /* 0x000fe400078efcff */
[----:B------:R-:W-:Y:S01]  /*19bd0*/  ISETP.GE.AND P2, PT, R0, UR6, PT ;  /* 0x0000000600007c0c */ /* 0x000fe2000bf46270 */
[----:B------:R-:W-:Y:S01]  /*19be0*/  STL [R1+0x12c8], R10 ;  /* 0x0012c80a01007387 */ /* 0x000fe20000100800 */
[----:B------:R-:W-:-:S03]  /*19bf0*/  ISETP.GE.AND P3, PT, R21, UR6, PT ;  /* 0x0000000615007c0c */ /* 0x000fc6000bf66270 */
        /* <DEDUP_REMOVED lines=9> */
[----:B------:R-:W3:Y:S04]  /*19c90*/  LDL R22, [R1+0x284] ;  /* 0x0002840001167983 */ /* 0x000ee80000100800 */
[----:B0-----:R-:W4:Y:S04]  /*19ca0*/  LDL R7, [R1+0x298] ;  /* 0x0002980001077983 */ /* 0x001f280000100800 */
[----:B------:R-:W4:Y:S04]  /*19cb0*/  LDL R13, [R1+0x278] ;  /* 0x00027800010d7983 */ /* 0x000f280000100800 */
[----:B------:R-:W4:Y:S04]  /*19cc0*/  LDL R0, [R1+0x290] ;  /* 0x0002900001007983 */ /* 0x000f280000100800 */
[----:B--2---:R3:W2:Y:S01]  /*19cd0*/  @!P0 LDG.E.U16 R16, desc[UR10][R4.64] ;  /* 0x0000000a04108981 */ /* 0x0046a2000c1e1500 */
[----:B------:R-:W0:Y:S01]  /*19ce0*/  S2R R21, SR_TID.X ;  /* 0x0000000000157919 */ /* 0x000e220000002100 */
[----:B---3--:R-:W-:-:S02]  /*19cf0*/  @!P1 IMAD.MOV.U32 R5, RZ, RZ, R22 ;  /* 0x000000ffff059224 */ /* 0x008fc400078e0016 */
[----:B----4-:R-:W-:-:S05]  /*19d00*/  @!P1 IMAD.MOV.U32 R4, RZ, RZ, R7 ;  /* 0x000000ffff049224 */ /* 0x010fca00078e0007 */
[----:B------:R-:W3:Y:S04]  /*19d10*/  @!P1 LDG.E.U16 R2, desc[UR10][R4.64] ;  /* 0x0000000a04029981 */ /* 0x000ee8000c1e1500 */
[----:B--2---:R-:W-:Y:S04]  /*19d20*/  STL [R1+0x124c], R16 ;  /* 0x00124c1001007387 */ /* 0x004fe80000100800 */
        /* <DEDUP_REMOVED lines=21> */
[----:B------:R-:W2:Y:S04]  /*19e80*/  LDL R4, [R1+0x280] ;  /* 0x0002800001047983 */ /* 0x000ea80000100800 */
[----:B------:R-:W2:Y:S01]  /*19e90*/  LDL R5, [R1+0x294] ;  /* 0x0002940001057983 */ /* 0x000ea20000100800 */
[----:B0-----:R-:W-:-:S04]  /*19ea0*/  SHF.R.U32.HI R22, RZ, 0x4, R21 ;  /* 0x00000004ff167819 */ /* 0x001fc80000011615 */
[----:B------:R-:W-:-:S04]  /*19eb0*/  SGXT.U32 R22, R22, 0x3 ;  /* 0x000000031616781a */ /* 0x000fc80000000000 */
[----:B------:R-:W-:Y:S02]  /*19ec0*/  LOP3.LUT R7, R22, 0x28, RZ, 0xfc, !PT ;  /* 0x0000002816077812 */ /* 0x000fe400078efcff */
[----:B------:R-:W-:Y:S02]  /*19ed0*/  PRMT R17, RZ, 0x7610, R17 ;  /* 0x00007610ff117816 */ /* 0x000fe40000000011 */
[----:B------:R-:W-:Y:S01]  /*19ee0*/  ISETP.GE.AND P0, PT, R7, UR6, PT ;  /* 0x0000000607007c0c */ /* 0x000fe2000bf06270 */
[----:B---3--:R-:W-:Y:S04]  /*19ef0*/  STL [R1+0x1248], R2 ;  /* 0x0012480201007387 */ /* 0x008fe80000100800 */
[----:B------:R-:W3:Y:S04]  /*19f00*/  LDL R22, [R1+0x270] ;  /* 0x0002700001167983 */ /* 0x000ee80000100800 */
[----:B------:R-:W4:Y:S01]  /*19f10*/  LDL R7, [R1+0x274] ;  /* 0x0002740001077983 */ /* 0x000f220000100800 */
[----:B------:R-:W-:-:S02]  /*19f20*/  PRMT R18, RZ, 0x7610, R18 ;  /* 0x00007610ff127816 */ /* 0x000fc40000000012 */
[----:B--2---:R-:W-:-:S04]  /*19f30*/  @!P2 LOP3.LUT R5, R5, R4, RZ, 0x3c, !PT ;  /* 0x000000040505a212 */ /* 0x004fc800078e3cff */
[----:B------:R-:W-:-:S04]  /*19f40*/  @!P2 LOP3.LUT R4, R5, R4, RZ, 0x3c, !PT ;  /* 0x000000040504a212 */ /* 0x000fc800078e3cff */
[----:B------:R-:W-:-:S05]  /*19f50*/  @!P2 LOP3.LUT R5, R5, R4, RZ, 0x3c, !PT ;  /* 0x000000040505a212 */ /* 0x000fca00078e3cff */
[----:B------:R0:W2:Y:S02]  /*19f60*/  @!P2 LDG.E.U16 R17, desc[UR10][R4.64] ;  /* 0x0000000a0411a981 */ /* 0x0000a4000c1e1500 */
[----:B0-----:R-:W0:Y:S01]  /*19f70*/  S2R R5, SR_TID.X ;  /* 0x0000000000057919 */ /* 0x001e220000002100 */
[----:B------:R-:W-:Y:S01]  /*19f80*/  @!P3 IMAD.MOV.U32 R4, RZ, RZ, R0 ;  /* 0x000000ffff04b224 */ /* 0x000fe200078e0000 */
[----:B0-----:R-:W-:-:S05]  /*19f90*/  SHF.R.U32.HI R5, RZ, 0x4, R5 ;  /* 0x00000004ff057819 */ /* 0x001fca0000011605 */
[----:B------:R-:W-:-:S05]  /*19fa0*/  VIADD R5, R5, 0x38 ;  /* 0x0000003805057836 */ /* 0x000fca0000000000 */
[----:B------:R-:W-:Y:S01]  /*19fb0*/  ISETP.GE.AND P2, PT, R5, UR6, PT ;  /* 0x0000000605007c0c */ /* 0x000fe2000bf46270 */
[----:B------:R-:W-:-:S05]  /*19fc0*/  @!P3 IMAD.MOV.U32 R5, RZ, RZ, R13 ;  /* 0x000000ffff05b224 */ /* 0x000fca00078e000d */
[----:B------:R0:W2:Y:S02]  /*19fd0*/  @!P3 LDG.E.U16 R18, desc[UR10][R4.64] ;  /* 0x0000000a0412b981 */ /* 0x0000a4000c1e1500 */
[----:B0-----:R-:W0:Y:S01]  /*19fe0*/  S2R R5, SR_TID.X ;  /* 0x0000000000057919 */ /* 0x001e220000002100 */
[----:B------:R-:W-:-:S04]  /*19ff0*/  SHF.R.U32.HI R21, RZ, 0x4, R21 ;  /* 0x00000004ff157819 */ /* 0x000fc80000011615 */
[----:B------:R-:W-:Y:S01]  /*1a000*/  SGXT.U32 R21, R21, 0x3 ;  /* 0x000000031515781a */ /* 0x000fe20000000000 */
[----:B----4-:R-:W-:Y:S01]  /*1a010*/  @!P0 IMAD.MOV.U32 R4, RZ, RZ, R7 ;  /* 0x000000ffff048224 */ /* 0x010fe200078e0007 */
[----:B------:R-:W-:Y:S02]  /*1a020*/  PRMT R19, RZ, 0x7610, R19 ;  /* 0x00007610ff137816 */ /* 0x000fe40000000013 */
[----:B------:R-:W-:-:S04]  /*1a030*/  LOP3.LUT R21, R21, 0x30, RZ, 0xfc, !PT ;  /* 0x0000003015157812 */ /* 0x000fc800078efcff */
[----:B------:R-:W-:Y:S02]  /*1a040*/  ISETP.GE.AND P1, PT, R21, UR6, PT ;  /* 0x0000000615007c0c */ /* 0x000fe4000bf26270 */
[----:B------:R-:W4:Y:S01]  /*1a050*/  LDL.LU R21, [R1+0x1304] ;  /* 0x0013040001157983 */ /* 0x000f220000300800 */
[----:B0-----:R-:W-:-:S04]  /*1a060*/  SHF.R.U32.HI R5, RZ, 0x4, R5 ;  /* 0x00000004ff057819 */ /* 0x001fc80000011605 */
[----:B------:R-:W-:-:S04]  /*1a070*/  SGXT.U32 R5, R5, 0x3 ;  /* 0x000000030505781a */ /* 0x000fc80000000000 */
[----:B------:R-:W-:-:S04]  /*1a080*/  LOP3.LUT R5, R5, 0x40, RZ, 0xfc, !PT ;  /* 0x0000004005057812 */ /* 0x000fc800078efcff */
[----:B------:R-:W-:Y:S01]  /*1a090*/  ISETP.GE.AND P3, PT, R5, UR6, PT ;  /* 0x0000000605007c0c */ /* 0x000fe2000bf66270 */
[----:B---3--:R-:W-:-:S05]  /*1a0a0*/  @!P0 IMAD.MOV.U32 R5, RZ, RZ, R22 ;  /* 0x000000ffff058224 */ /* 0x008fca00078e0016 */
[----:B------:R0:W3:Y:S04]  /*1a0b0*/  @!P0 LDG.E.U16 R19, desc[UR10][R4.64] ;  /* 0x0000000a04138981 */ /* 0x0000e8000c1e1500 */
[----:B--2---:R-:W-:Y:S04]  /*1a0c0*/  STL [R1+0x1244], R17 ;  /* 0x0012441101007387 */ /* 0x004fe80000100800 */
[----:B------:R-:W0:Y:S04]  /*1a0d0*/  LDL R4, [R1+0x268] ;  /* 0x0002680001047983 */ /* 0x000e280000100800 */
[----:B------:R-:W0:Y:S01]  /*1a0e0*/  LDL R5, [R1+0x26c] ;  /* 0x00026c0001057983 */ /* 0x000e220000100800 */
[----:B------:R-:W1:Y:S01]  /*1a0f0*/  S2R R0, SR_TID.X ;  /* 0x0000000000007919 */ /* 0x000e620000002100 */
[----:B------:R-:W-:-:S02]  /*1a100*/  PRMT R20, RZ, 0x7610, R20 ;  /* 0x00007610ff147816 */ /* 0x000fc40000000014 */
[----:B------:R-:W2:Y:S04]  /*1a110*/  LDL R13, [R1+0x25c] ;  /* 0x00025c00010d7983 */ /* 0x000ea80000100800 */
[----:B------:R-:W3:Y:S01]  /*1a120*/  LDL R7, [R1+0x254] ;  /* 0x0002540001077983 */ /* 0x000ee20000100800 */
[----:B-1----:R-:W-:-:S04]  /*1a130*/  SHF.R.U32.HI R0, RZ, 0x4, R0 ;  /* 0x00000004ff007819 */ /* 0x002fc80000011600 */
[----:B------:R-:W-:-:S04]  /*1a140*/  SGXT.U32 R0, R0, 0x3 ;  /* 0x000000030000781a */ /* 0x000fc80000000000 */
[----:B------:R-:W-:-:S04]  /*1a150*/  LOP3.LUT R0, R0, 0x48, RZ, 0xfc, !PT ;  /* 0x0000004800007812 */ /* 0x000fc800078efcff */
[----:B------:R-:W-:Y:S02]  /*1a160*/  ISETP.GE.AND P0, PT, R0, UR6, PT ;  /* 0x0000000600007c0c */ /* 0x000fe4000bf06270 */
[----:B------:R-:W2:Y:S01]  /*1a170*/  LDL.LU R0, [R1+0x1300] ;  /* 0x0013000001007983 */ /* 0x000ea20000300800 */
[----:B0-----:R-:W-:-:S04]  /*1a180*/  @!P1 LOP3.LUT R5, R5, R4, RZ, 0x3c, !PT ;  /* 0x0000000405059212 */ /* 0x001fc800078e3cff */
[----:B------:R-:W-:-:S04]  /*1a190*/  @!P1 LOP3.LUT R4, R5, R4, RZ, 0x3c, !PT ;  /* 0x0000000405049212 */ /* 0x000fc800078e3cff */
[----:B------:R-:W-:-:S05]  /*1a1a0*/  @!P1 LOP3.LUT R5, R5, R4, RZ, 0x3c, !PT ;  /* 0x0000000405059212 */ /* 0x000fca00078e3cff */
[----:B------:R0:W3:Y:S04]  /*1a1b0*/  @!P1 LDG.E.U16 R20, desc[UR10][R4.64] ;  /* 0x0000000a04149981 */ /* 0x0000e8000c1e1500 */
[----:B------:R-:W0:Y:S04]  /*1a1c0*/  LDL R4, [R1+0x260] ;  /* 0x0002600001047983 */ /* 0x000e280000100800 */
[----:B------:R-:W0:Y:S01]  /*1a1d0*/  LDL R5, [R1+0x264] ;  /* 0x0002640001057983 */ /* 0x000e220000100800 */
[----:B----4-:R-:W-:Y:S01]  /*1a1e0*/  PRMT R21, RZ, 0x7610, R21 ;  /* 0x00007610ff157816 */ /* 0x010fe20000000015 */
[----:B------:R-:W1:Y:S02]  /*1a1f0*/  S2R R22, SR_TID.X ;  /* 0x0000000000167919 */ /* 0x000e640000002100 */
[----:B-1----:R-:W-:-:S04]  /*1a200*/  SHF.R.U32.HI R22, RZ, 0x4, R22 ;  /* 0x00000004ff167819 */ /* 0x002fc80000011616 */
[----:B------:R-:W-:-:S04]  /*1a210*/  SGXT.U32 R22, R22, 0x3 ;  /* 0x000000031616781a */ /* 0x000fc80000000000 */
[----:B------:R-:W-:-:S04]  /*1a220*/  LOP3.LUT R22, R22, 0x50, RZ, 0xfc, !PT ;  /* 0x0000005016167812 */ /* 0x000fc800078efcff */
[----:B------:R-:W-:Y:S02]  /*1a230*/  ISETP.GE.AND P1, PT, R22, UR6, PT ;  /* 0x0000000616007c0c */ /* 0x000fe4000bf26270 */
[----:B0-----:R-:W-:-:S04]  /*1a240*/  @!P2 LOP3.LUT R5, R5, R4, RZ, 0x3c, !PT ;  /* 0x000000040505a212 */ /* 0x001fc800078e3cff */
[----:B------:R-:W-:-:S04]  /*1a250*/  @!P2 LOP3.LUT R4, R5, R4, RZ, 0x3c, !PT ;  /* 0x000000040504a212 */ /* 0x000fc800078e3cff */
[----:B------:R-:W-:-:S05]  /*1a260*/  @!P2 LOP3.LUT R5, R5, R4, RZ, 0x3c, !PT ;  /* 0x000000040505a212 */ /* 0x000fca00078e3cff */
[----:B------:R0:W4:Y:S02]  /*1a270*/  @!P2 LDG.E.U16 R21, desc[UR10][R4.64] ;  /* 0x0000000a0415a981 */ /* 0x000124000c1e1500 */
[----:B0-----:R-:W0:Y:S02]  /*1a280*/  S2R R5, SR_TID.X ;  /* 0x0000000000057919 */ /* 0x001e240000002100 */
[----:B---3--:R-:W-:Y:S04]  /*1a290*/  STL [R1+0x1240], R20 ;  /* 0x0012401401007387 */ /* 0x008fe80000100800 */
[----:B------:R-:W3:Y:S01]  /*1a2a0*/  LDL.LU R22, [R1+0x12fc] ;  /* 0x0012fc0001167983 */ /* 0x000ee20000300800 */
[----:B0-----:R-:W-:-:S04]  /*1a2b0*/  SHF.R.U32.HI R5, RZ, 0x4, R5 ;  /* 0x00000004ff057819 */ /* 0x001fc80000011605 */
[----:B------:R-:W-:-:S04]  /*1a2c0*/  SGXT.U32 R5, R5, 0x3 ;  /* 0x000000030505781a */ /* 0x000fc80000000000 */
[----:B------:R-:W-:Y:S02]  /*1a2d0*/  LOP3.LUT R4, R5, 0x58, RZ, 0xfc, !PT ;  /* 0x0000005805047812 */ /* 0x000fe400078efcff */
[----:B------:R-:W4:Y:S01]  /*1a2e0*/  LDL R5, [R1+0x258] ;  /* 0x0002580001057983 */ /* 0x000f220000100800 */
[----:B--2---:R-:W-:Y:S02]  /*1a2f0*/  PRMT R0, RZ, 0x7610, R0 ;  /* 0x00007610ff007816 */ /* 0x004fe40000000000 */
[----:B------:R-:W-:Y:S01]  /*1a300*/  ISETP.GE.AND P2, PT, R4, UR6, PT ;  /* 0x0000000604007c0c */ /* 0x000fe2000bf46270 */
[----:B------:R-:W-:-:S05]  /*1a310*/  @!P3 IMAD.MOV.U32 R4, RZ, RZ, R13 ;  /* 0x000000ffff04b224 */ /* 0x000fca00078e000d */
[----:B----4-:R0:W2:Y:S04]  /*1a320*/  @!P3 LDG.E.U16 R0, desc[UR10][R4.64] ;  /* 0x0000000a0400b981 */ /* 0x0100a8000c1e1500 */
[----:B------:R-:W4:Y:S01]  /*1a330*/  LDL R5, [R1+0x250] ;  /* 0x0002500001057983 */ /* 0x000f220000100800 */
[----:B---3--:R-:W-:Y:S01]  /*1a340*/  PRMT R22, RZ, 0x7610, R22 ;  /* 0x00007610ff167816 */ /* 0x008fe20000000016 */
[----:B0-----:R-:W-:Y:S01]  /*1a350*/  @!P0 IMAD.MOV.U32 R4, RZ, RZ, R7 ;  /* 0x000000ffff048224 */ /* 0x001fe200078e0007 */
[----:B------:R-:W0:Y:S04]  /*1a360*/  S2R R13, SR_TID.X ;  /* 0x00000000000d7919 */ /* 0x000e280000002100 */
[----:B----4-:R1:W3:Y:S04]  /*1a370*/  @!P0 LDG.E.U16 R22, desc[UR10][R4.64] ;  /* 0x0000000a04168981 */ /* 0x0102e8000c1e1500 */
[----:B------:R-:W1:Y:S04]  /*1a380*/  LDL R4, [R1+0x248] ;  /* 0x0002480001047983 */ /* 0x000e680000100800 */
[----:B------:R-:W1:Y:S01]  /*1a390*/  LDL R5, [R1+0x24c] ;  /* 0x00024c0001057983 */ /* 0x000e620000100800 */
[----:B0-----:R-:W-:-:S04]  /*1a3a0*/  SHF.R.U32.HI R13, RZ, 0x4, R13 ;  /* 0x00000004ff0d7819 */ /* 0x001fc8000001160d */
[----:B------:R-:W-:Y:S02]  /*1a3b0*/  SGXT.U32 R13, R13, 0x3 ;  /* 0x000000030d0d781a */ /* 0x000fe40000000000 */
[----:B------:R-:W-:Y:S02]  /*1a3c0*/  PRMT R3, RZ, 0x7610, R3 ;  /* 0x00007610ff037816 */ /* 0x000fe40000000003 */
[----:B------:R-:W-:-:S04]  /*1a3d0*/  LOP3.LUT R7, R13, 0x60, RZ, 0xfc, !PT ;  /* 0x000000600d077812 */ /* 0x000fc800078efcff */
[----:B------:R-:W-:Y:S02]  /*1a3e0*/  ISETP.GE.AND P3, PT, R7, UR6, PT ;  /* 0x0000000607007c0c */ /* 0x000fe4000bf66270 */
[----:B------:R-:W4:Y:S01]  /*1a3f0*/  LDL.LU R7, [R1+0x12f8] ;  /* 0x0012f80001077983 */ /* 0x000f220000300800 */
[----:B-1----:R-:W-:-:S04]  /*1a400*/  @!P1 LOP3.LUT R5, R5, R4, RZ, 0x3c, !PT ;  /* 0x0000000405059212 */ /* 0x002fc800078e3cff */
[----:B------:R-:W-:-:S04]  /*1a410*/  @!P1 LOP3.LUT R4, R5, R4, RZ, 0x3c, !PT ;  /* 0x0000000405049212 */ /* 0x000fc800078e3cff */
[----:B------:R-:W-:-:S05]  /*1a420*/  @!P1 LOP3.LUT R5, R5, R4, RZ, 0x3c, !PT ;  /* 0x0000000405059212 */ /* 0x000fca00078e3cff */
[----:B------:R0:W2:Y:S04]  /*1a430*/  @!P1 LDG.E.U16 R3, desc[UR10][R4.64] ;  /* 0x0000000a04039981 */ /* 0x0000a8000c1e1500 */
[----:B------:R-:W0:Y:S04]  /*1a440*/  LDL R4, [R1+0x240] ;  /* 0x0002400001047983 */ /* 0x000e280000100800 */
[----:B------:R-:W0:Y:S01]  /*1a450*/  LDL R5, [R1+0x244] ;  /* 0x0002440001057983 */ /* 0x000e220000100800 */
[----:B------:R-:W-:Y:S01]  /*1a460*/  PRMT R28, RZ, 0x7610, R28 ;  /* 0x00007610ff1c7816 */ /* 0x000fe2000000001c */
[----:B------:R-:W1:Y:S01]  /*1a470*/  S2R R13, SR_TID.X ;  /* 0x00000000000d7919 */ /* 0x000e620000002100 */
[----:B0-----:R-:W-:-:S04]  /*1a480*/  @!P2 LOP3.LUT R5, R5, R4, RZ, 0x3c, !PT ;  /* 0x000000040505a212 */ /* 0x001fc800078e3cff */
[----:B------:R-:W-:-:S04]  /*1a490*/  @!P2 LOP3.LUT R4, R5, R4, RZ, 0x3c, !PT ;  /* 0x000000040504a212 */ /* 0x000fc800078e3cff */
[----:B------:R-:W-:-:S05]  /*1a4a0*/  @!P2 LOP3.LUT R5, R5, R4, RZ, 0x3c, !PT ;  /* 0x000000040505a212 */ /* 0x000fca00078e3cff */
[----:B------:R-:W3:Y:S01]  /*1a4b0*/  @!P2 LDG.E.U16 R28, desc[UR10][R4.64] ;  /* 0x0000000a041ca981 */ /* 0x000ee2000c1e1500 */
[----:B-1----:R-:W-:-:S04]  /*1a4c0*/  SHF.R.U32.HI R13, RZ, 0x4, R13 ;  /* 0x00000004ff0d7819 */ /* 0x002fc8000001160d */
[----:B------:R-:W-:-:S04]  /*1a4d0*/  SGXT.U32 R13, R13, 0x3 ;  /* 0x000000030d0d781a */ /* 0x000fc80000000000 */
[----:B------:R-:W-:Y:S01]  /*1a4e0*/  LOP3.LUT R13, R13, 0x68, RZ, 0xfc, !PT ;  /* 0x000000680d0d7812 */ /* 0x000fe200078efcff */
[----:B--2---:R-:W-:Y:S03]  /*1a4f0*/  STL [R1+0x74], R3 ;  /* 0x0000740301007387 */ /* 0x004fe60000100800 */
[----:B------:R-:W-:Y:S02]  /*1a500*/  ISETP.GE.AND P1, PT, R13, UR6, PT ;  /* 0x000000060d007c0c */ /* 0x000fe4000bf26270 */
[----:B------:R-:W2:Y:S04]  /*1a510*/  LDL.LU R13, [R1+0x12f4] ;  /* 0x0012f400010d7983 */ /* 0x000ea80000300800 */
[----:B---3--:R-:W-:Y:S04]  /*1a520*/  STL [R1+0x70], R28 ;  /* 0x0000701c01007387 */ /* 0x008fe80000100800 */
[----:B------:R-:W3:Y:S04]  /*1a530*/  LDL R4, [R1+0x238] ;  /* 0x0002380001047983 */ /* 0x000ee80000100800 */
[----:B------:R-:W3:Y:S01]  /*1a540*/  LDL R5, [R1+0x23c] ;  /* 0x00023c0001057983 */ /* 0x000ee20000100800 */
[----:B----4-:R-:W-:-:S02]  /*1a550*/  PRMT R7, RZ, 0x7610, R7 ;  /* 0x00007610ff077816 */ /* 0x010fc40000000007 */
[----:B---3--:R-:W-:-:S04]  /*1a560*/  @!P3 LOP3.LUT R5, R5, R4, RZ, 0x3c, !PT ;  /* 0x000000040505b212 */ /* 0x008fc800078e3cff */
[----:B------:R-:W-:-:S04]  /*1a570*/  @!P3 LOP3.LUT R4, R5, R4, RZ, 0x3c, !PT ;  /* 0x000000040504b212 */ /* 0x000fc800078e3cff */
[----:B------:R-:W-:-:S05]  /*1a580*/  @!P3 LOP3.LUT R5, R5, R4, RZ, 0x3c, !PT ;  /* 0x000000040505b212 */ /* 0x000fca00078e3cff */
[----:B------:R-:W3:Y:S04]  /*1a590*/  @!P3 LDG.E.U16 R7, desc[UR10][R4.64] ;  /* 0x0000000a0407b981 */ /* 0x000ee8000c1e1500 */
[----:B---3--:R0:W-:Y:S04]  /*1a5a0*/  STL [R1+0x5c], R7 ;  /* 0x00005c0701007387 */ /* 0x0081e80000100800 */
[----:B0-----:R-:W3:Y:S04]  /*1a5b0*/  LDL.LU R7, [R1+0x12f0] ;  /* 0x0012f00001077983 */ /* 0x001ee80000300800 */
[----:B------:R-:W4:Y:S04]  /*1a5c0*/  LDL R4, [R1+0x230] ;  /* 0x0002300001047983 */ /* 0x000f280000100800 */
[----:B------:R-:W4:Y:S01]  /*1a5d0*/  LDL R5, [R1+0x234] ;  /* 0x0002340001057983 */ /* 0x000f220000100800 */
[----:B--2---:R-:W-:Y:S01]  /*1a5e0*/  PRMT R13, RZ, 0x7610, R13 ;  /* 0x00007610ff0d7816 */ /* 0x004fe2000000000d */
[----:B------:R-:W0:Y:S02]  /*1a5f0*/  S2R R28, SR_TID.X ;  /* 0x00000000001c7919 */ /* 0x000e240000002100 */
[----:B0-----:R-:W-:-:S02]  /*1a600*/  SHF.R.U32.HI R28, RZ, 0x4, R28 ;  /* 0x00000004ff1c7819 */ /* 0x001fc4000001161c */
[----:B----4-:R-:W-:-:S04]  /*1a610*/  @!P1 LOP3.LUT R5, R5, R4, RZ, 0x3c, !PT ;  /* 0x0000000405059212 */ /* 0x010fc800078e3cff */
[----:B------:R-:W-:-:S04]  /*1a620*/  @!P1 LOP3.LUT R4, R5, R4, RZ, 0x3c, !PT ;  /* 0x0000000405049212 */ /* 0x000fc800078e3cff */
[----:B------:R-:W-:-:S05]  /*1a630*/  @!P1 LOP3.LUT R5, R5, R4, RZ, 0x3c, !PT ;  /* 0x0000000405059212 */ /* 0x000fca00078e3cff */
[----:B------:R-:W2:Y:S01]  /*1a640*/  @!P1 LDG.E.U16 R13, desc[UR10][R4.64] ;  /* 0x0000000a040d9981 */ /* 0x000ea2000c1e1500 */
[----:B------:R-:W-:-:S05]  /*1a650*/  VIADD R28, R28, 0x78 ;  /* 0x000000781c1c7836 */ /* 0x000fca0000000000 */
[----:B------:R-:W-:Y:S02]  /*1a660*/  ISETP.GE.AND P4, PT, R28, UR6, PT ;  /* 0x000000061c007c0c */ /* 0x000fe4000bf86270 */
[----:B------:R-:W0:Y:S02]  /*1a670*/  S2R R28, SR_TID.X ;  /* 0x00000000001c7919 */ /* 0x000e240000002100 */
[----:B0-----:R-:W-:-:S04]  /*1a680*/  LOP3.LUT R28, R28, 0x7f, RZ, 0xc0, !PT ;  /* 0x0000007f1c1c7812 */ /* 0x001fc800078ec0ff */
[----:B------:R-:W-:Y:S02]  /*1a690*/  ISETP.GE.AND P3, PT, R28, UR6, PT ;  /* 0x000000061c007c0c */ /* 0x000fe4000bf66270 */
[----:B------:R-:W4:Y:S01]  /*1a6a0*/  LDL.LU R28, [R1+0x12ec] ;  /* 0x0012ec00011c7983 */ /* 0x000f220000300800 */
[----:B------:R-:W0:Y:S03]  /*1a6b0*/  S2R R3, SR_TID.X ;  /* 0x0000000000037919 */ /* 0x000e260000002100 */
[----:B--2---:R1:W-:Y:S04]  /*1a6c0*/  STL [R1+0x6c], R13 ;  /* 0x00006c0d01007387 */ /* 0x0043e80000100800 */
[----:B-1----:R-:W2:Y:S04]  /*1a6d0*/  LDL.LU R13, [R1+0x12e8] ;  /* 0x0012e800010d7983 */ /* 0x002ea80000300800 */
[----:B------:R-:W4:Y:S04]  /*1a6e0*/  LDL R4, [R1+0x228] ;  /* 0x0002280001047983 */ /* 0x000f280000100800 */
[----:B------:R-:W4:Y:S01]  /*1a6f0*/  LDL R5, [R1+0x22c] ;  /* 0x00022c0001057983 */ /* 0x000f220000100800 */
[----:B0-----:R-:W-:-:S04]  /*1a700*/  SHF.R.U32.HI R3, RZ, 0x4, R3 ;  /* 0x00000004ff037819 */ /* 0x001fc80000011603 */
[----:B------:R-:W-:-:S04]  /*1a710*/  SGXT.U32 R3, R3, 0x3 ;  /* 0x000000030303781a */ /* 0x000fc80000000000 */
[----:B------:R-:W-:-:S04]  /*1a720*/  LOP3.LUT R3, R3, 0x70, RZ, 0xfc, !PT ;  /* 0x0000007003037812 */ /* 0x000fc800078efcff */
[----:B------:R-:W-:Y:S02]  /*1a730*/  ISETP.GE.AND P2, PT, R3, UR6, PT ;  /* 0x0000000603007c0c */ /* 0x000fe4000bf46270 */
[----:B---3--:R-:W-:-:S11]  /*1a740*/  PRMT R7, RZ, 0x7610, R7 ;  /* 0x00007610ff077816 */ /* 0x008fd60000000007 */
[----:B----4-:R-:W-:-:S04]  /*1a750*/  @!P2 LOP3.LUT R5, R5, R4, RZ, 0x3c, !PT ;  /* 0x000000040505a212 */ /* 0x010fc800078e3cff */
[----:B------:R-:W-:-:S04]  /*1a760*/  @!P2 LOP3.LUT R4, R5, R4, RZ, 0x3c, !PT ;  /* 0x000000040504a212 */ /* 0x000fc800078e3cff */
[----:B------:R-:W-:-:S05]  /*1a770*/  @!P2 LOP3.LUT R5, R5, R4, RZ, 0x3c, !PT ;  /* 0x000000040505a212 */ /* 0x000fca00078e3cff */
[----:B------:R-:W3:Y:S04]  /*1a780*/  @!P2 LDG.E.U16 R7, desc[UR10][R4.64] ;  /* 0x0000000a0407a981 */ /* 0x000ee8000c1e1500 */
[----:B---3--:R0:W-:Y:S04]  /*1a790*/  STL [R1+0x68], R7 ;  /* 0x0000680701007387 */ /* 0x0081e80000100800 */
[----:B0-----:R-:W3:Y:S04]  /*1a7a0*/  LDL.LU R7, [R1+0x12e4] ;  /* 0x0012e40001077983 */ /* 0x001ee80000300800 */
[----:B------:R-:W4:Y:S04]  /*1a7b0*/  LDL R4, [R1+0x220] ;  /* 0x0002200001047983 */ /* 0x000f280000100800 */
[----:B------:R-:W4:Y:S01]  /*1a7c0*/  LDL R5, [R1+0x224] ;  /* 0x0002240001057983 */ /* 0x000f220000100800 */
[----:B------:R-:W-:Y:S01]  /*1a7d0*/  PRMT R28, RZ, 0x7610, R28 ;  /* 0x00007610ff1c7816 */ /* 0x000fe2000000001c */
[----:B------:R-:W0:Y:S01]  /*1a7e0*/  S2R R3, SR_TID.X ;  /* 0x0000000000037919 */ /* 0x000e220000002100 */
[----:B----4-:R-:W-:-:S04]  /*1a7f0*/  @!P4 LOP3.LUT R5, R5, R4, RZ, 0x3c, !PT ;  /* 0x000000040505c212 */ /* 0x010fc800078e3cff */
[----:B------:R-:W-:-:S04]  /*1a800*/  @!P4 LOP3.LUT R4, R5, R4, RZ, 0x3c, !PT ;  /* 0x000000040504c212 */ /* 0x000fc800078e3cff */
[----:B------:R-:W-:-:S05]  /*1a810*/  @!P4 LOP3.LUT R5, R5, R4, RZ, 0x3c, !PT ;  /* 0x000000040505c212 */ /* 0x000fca00078e3cff */
[----:B------:R-:W4:Y:S04]  /*1a820*/  @!P4 LDG.E.U16 R28, desc[UR10][R4.64] ;  /* 0x0000000a041cc981 */ /* 0x000f28000c1e1500 */
[----:B------:R-:W3:Y:S04]  /*1a830*/  LDL R4, [R1+0x27c] ;  /* 0x00027c0001047983 */ /* 0x000ee80000100800 */
[----:B------:R-:W3:Y:S01]  /*1a840*/  LDL R5, [R1+0x28c] ;  /* 0x00028c0001057983 */ /* 0x000ee20000100800 */
[----:B0-----:R-:W-:-:S04]  /*1a850*/  SHF.R.U32.HI R3, RZ, 0x4, R3 ;  /* 0x00000004ff037819 */ /* 0x001fc80000011603 */
[----:B------:R-:W-:-:S04]  /*1a860*/  SGXT.U32 R3, R3, 0x3 ;  /* 0x000000030303781a */ /* 0x000fc80000000000 */
[----:B------:R-:W-:Y:S02]  /*1a870*/  ISETP.GE.AND P0, PT, R3, UR6, PT ;  /* 0x0000000603007c0c */ /* 0x000fe4000bf06270 */
[----:B--2---:R-:W-:Y:S01]  /*1a880*/  PRMT R13, RZ, 0x7610, R13 ;  /* 0x00007610ff0d7816 */ /* 0x004fe2000000000d */
[----:B----4-:R-:W-:Y:S10]  /*1a890*/  STL [R1+0x1234], R28 ;  /* 0x0012341c01007387 */ /* 0x010ff40000100800 */
[----:B---3--:R-:W-:-:S04]  /*1a8a0*/  @!P0 LOP3.LUT R5, R5, R4, RZ, 0x3c, !PT ;  /* 0x0000000405058212 */ /* 0x008fc800078e3cff */
[----:B------:R-:W-:-:S04]  /*1a8b0*/  @!P0 LOP3.LUT R4, R5, R4, RZ, 0x3c, !PT ;  /* 0x0000000405048212 */ /* 0x000fc800078e3cff */
[----:B------:R-:W-:Y:S01]  /*1a8c0*/  @!P0 LOP3.LUT R5, R5, R4, RZ, 0x3c, !PT ;  /* 0x0000000405058212 */ /* 0x000fe200078e3cff */
[----:B------:R-:W-:Y:S04]  /*1a8d0*/  STL [R1+0x1238], R28 ;  /* 0x0012381c01007387 */ /* 0x000fe80000100800 */
[----:B------:R0:W2:Y:S04]  /*1a8e0*/  @!P0 LDG.E.U16 R13, desc[UR10][R4.64] ;  /* 0x0000000a040d8981 */ /* 0x0000a8000c1e1500 */
[----:B------:R-:W0:Y:S04]  /*1a8f0*/  LDL R4, [R1+0xa28] ;  /* 0x000a280001047983 */ /* 0x000e280000100800 */
[----:B------:R-:W0:Y:S01]  /*1a900*/  LDL R5, [R1+0xa2c] ;  /* 0x000a2c0001057983 */ /* 0x000e220000100800 */
[----:B------:R-:W-:Y:S01]  /*1a910*/  PRMT R11, RZ, 0x7610, R11 ;  /* 0x00007610ff0b7816 */ /* 0x000fe2000000000b */
[----:B------:R-:W-:Y:S01]  /*1a920*/  BAR.SYNC.DEFER_BLOCKING 0x0 ;  /* 0x0000000000007b1d */ /* 0x000fe20000010000 */
[----:B0-----:R-:W-:-:S04]  /*1a930*/  @!P3 LOP3.LUT R5, R5, R4, RZ, 0x3c, !PT ;  /* 0x000000040505b212 */ /* 0x001fc800078e3cff */
[----:B------:R-:W-:-:S04]  /*1a940*/  @!P3 LOP3.LUT R4, R5, R4, RZ, 0x3c, !PT ;  /* 0x000000040504b212 */ /* 0x000fc800078e3cff */
[----:B------:R-:W-:-:S05]  /*1a950*/  @!P3 LOP3.LUT R5, R5, R4, RZ, 0x3c, !PT ;  /* 0x000000040505b212 */ /* 0x000fca00078e3cff */
[----:B------:R-:W3:Y:S04]  /*1a960*/  @!P3 LDG.E.U16 R11, desc[UR10][R4.64] ;  /* 0x0000000a040bb981 */ /* 0x000ee8000c1e1500 */
[----:B---3--:R0:W-:Y:S04]  /*1a970*/  STL [R1+0x8], R11 ;  /* 0x0000080b01007387 */ /* 0x0081e80000100800 */
[----:B0-----:R-:W3:Y:S04]  /*1a980*/  LDL.LU R11, [R1+0x12e0] ;  /* 0x0012e000010b7983 */ /* 0x001ee80000300800 */
[----:B------:R-:W4:Y:S04]  /*1a990*/  LDL R4, [R1+0xa08] ;  /* 0x000a080001047983 */ /* 0x000f280000100800 */
[----:B------:R-:W4:Y:S01]  /*1a9a0*/  LDL R5, [R1+0xa0c] ;  /* 0x000a0c0001057983 */ /* 0x000f220000100800 */
[----:B------:R-:W-:-:S02]  /*1a9b0*/  PRMT R7, RZ, 0x7610, R7 ;  /* 0x00007610ff077816 */ /* 0x000fc40000000007 */
[----:B----4-:R-:W-:-:S04]  /*1a9c0*/  @!P3 LOP3.LUT R5, R5, R4, RZ, 0x3c, !PT ;  /* 0x000000040505b212 */ /* 0x010fc800078e3cff */
[----:B------:R-:W-:-:S04]  /*1a9d0*/  @!P3 LOP3.LUT R4, R5, R4, RZ, 0x3c, !PT ;  /* 0x000000040504b212 */ /* 0x000fc800078e3cff */
[----:B------:R-:W-:-:S05]  /*1a9e0*/  @!P3 LOP3.LUT R5, R5, R4, RZ, 0x3c, !PT ;  /* 0x000000040505b212 */ /* 0x000fca00078e3cff */
[----:B------:R-:W4:Y:S04]  /*1a9f0*/  @!P3 LDG.E.U16 R7, desc[UR10][R4.64] ;  /* 0x0000000a0407b981 */ /* 0x000f28000c1e1500 */
[----:B----4-:R0:W-:Y:S04]  /*1aa00*/  STL [R1+0x58], R7 ;  /* 0x0000580701007387 */ /* 0x0101e80000100800 */
[----:B0-----:R-:W4:Y:S04]  /*1aa10*/  LDL.LU R7, [R1+0x12dc] ;  /* 0x0012dc0001077983 */ /* 0x001f280000300800 */
[----:B------:R-:W2:Y:S04]  /*1aa20*/  LDL R4, [R1+0x9c8] ;  /* 0x0009c80001047983 */ /* 0x000ea80000100800 */
[----:B------:R-:W2:Y:S01]  /*1aa30*/  LDL R5, [R1+0x9cc] ;  /* 0x0009cc0001057983 */ /* 0x000ea20000100800 */
[----:B------:R-:W-:-:S02]  /*1aa40*/  PRMT R15, RZ, 0x7610, R15 ;  /* 0x00007610ff0f7816 */ /* 0x000fc4000000000f */
[----:B--2---:R-:W-:-:S04]  /*1aa50*/  @!P3 LOP3.LUT R5, R5, R4, RZ, 0x3c, !PT ;  /* 0x000000040505b212 */ /* 0x004fc800078e3cff */
[----:B------:R-:W-:-:S04]  /*1aa60*/  @!P3 LOP3.LUT R4, R5, R4, RZ, 0x3c, !PT ;  /* 0x000000040504b212 */ /* 0x000fc800078e3cff */
[----:B------:R-:W-:-:S05]  /*1aa70*/  @!P3 LOP3.LUT R5, R5, R4, RZ, 0x3c, !PT ;  /* 0x000000040505b212 */ /* 0x000fca00078e3cff */
[----:B------:R-:W2:Y:S04]  /*1aa80*/  @!P3 LDG.E.U16 R15, desc[UR10][R4.64] ;  /* 0x0000000a040fb981 */ /* 0x000ea8000c1e1500 */
[----:B--2---:R0:W-:Y:S04]  /*1aa90*/  STL [R1+0x60], R15 ;  /* 0x0000600f01007387 */ /* 0x0041e80000100800 */
[----:B0-----:R-:W2:Y:S04]  /*1aaa0*/  LDL.LU R15, [R1+0x12d8] ;  /* 0x0012d800010f7983 */ /* 0x001ea80000300800 */
[----:B------:R-:W4:Y:S04]  /*1aab0*/  LDL R4, [R1+0x988] ;  /* 0x0009880001047983 */ /* 0x000f280000100800 */
[----:B------:R-:W4:Y:S01]  /*1aac0*/  LDL R5, [R1+0x98c] ;  /* 0x00098c0001057983 */ /* 0x000f220000100800 */
[----:B---3--:R-:W-:-:S02]  /*1aad0*/  PRMT R11, RZ, 0x7610, R11 ;  /* 0x00007610ff0b7816 */ /* 0x008fc4000000000b */
        /* <DEDUP_REMOVED lines=21> */
[----:B------:R0:W2:Y:S04]  /*1ac30*/  @!P3 LDG.E.U16 R7, desc[UR10][R4.64] ;  /* 0x0000000a0407b981 */ /* 0x0000a8000c1e1500 */
[----:B------:R-:W0:Y:S04]  /*1ac40*/  LDL R4, [R1+0x8c8] ;  /* 0x0008c80001047983 */ /* 0x000e280000100800 */
[----:B------:R-:W0:Y:S01]  /*1ac50*/  LDL R5, [R1+0x8cc] ;  /* 0x0008cc0001057983 */ /* 0x000e220000100800 */
[----:B------:R-:W-:Y:S02]  /*1ac60*/  PRMT R9, RZ, 0x7610, R9 ;  /* 0x00007610ff097816 */ /* 0x000fe40000000009 */
[----:B0-----:R-:W-:-:S04]  /*1ac70*/  @!P3 LOP3.LUT R5, R5, R4, RZ, 0x3c, !PT ;  /* 0x000000040505b212 */ /* 0x001fc800078e3cff */
[----:B------:R-:W-:-:S04]  /*1ac80*/  @!P3 LOP3.LUT R4, R5, R4, RZ, 0x3c, !PT ;  /* 0x000000040504b212 */ /* 0x000fc800078e3cff */
[----:B------:R-:W-:-:S05]  /*1ac90*/  @!P3 LOP3.LUT R5, R5, R4, RZ, 0x3c, !PT ;  /* 0x000000040505b212 */ /* 0x000fca00078e3cff */
[----:B------:R-:W3:Y:S04]  /*1aca0*/  @!P3 LDG.E.U16 R9, desc[UR10][R4.64] ;  /* 0x0000000a0409b981 */ /* 0x000ee8000c1e1500 */
[----:B--2---:R0:W-:Y:S04]  /*1acb0*/  STL [R1+0x4c], R7 ;  /* 0x00004c0701007387 */ /* 0x0041e80000100800 */
[----:B0-----:R-:W2:Y:S04]  /*1acc0*/  LDL R7, [R1+0x78c] ;  /* 0x00078c0001077983 */ /* 0x001ea80000100800 */
        /* <DEDUP_REMOVED lines=35> */
[----:B------:R-:W4:Y:S01]  /*1af00*/  @!P3 LDG.E.U16 R14, desc[UR10][R4.64] ;  /* 0x0000000a040eb981 */ /* 0x000f22000c1e1500 */
[----:B------:R-:W-:-:S03]  /*1af10*/  PRMT R29, RZ, 0x7610, R29 ;  /* 0x00007610ff1d7816 */ /* 0x000fc6000000001d */
[----:B----4-:R0:W-:Y:S04]  /*1af20*/  STL [R1+0x38], R14 ;  /* 0x0000380e01007387 */ /* 0x0101e80000100800 */
[----:B0-----:R-:W4:Y:S04]  /*1af30*/  LDL.LU R14, [R1+0x12c0] ;  /* 0x0012c000010e7983 */ /* 0x001f280000300800 */
[----:B------:R-:W2:Y:S01]  /*1af40*/  LDL R5, [R1+0x788] ;  /* 0x0007880001057983 */ /* 0x000ea20000100800 */
[----:B------:R-:W-:-:S03]  /*1af50*/  @!P3 IMAD.MOV.U32 R4, RZ, RZ, R7 ;  /* 0x000000ffff04b224 */ /* 0x000fc600078e0007 */
[----:B------:R-:W3:Y:S04]  /*1af60*/  LDL R7, [R1+0x64c] ;  /* 0x00064c0001077983 */ /* 0x000ee80000100800 */
[----:B--2---:R-:W2:Y:S04]  /*1af70*/  @!P3 LDG.E.U16 R29, desc[UR10][R4.64] ;  /* 0x0000000a041db981 */ /* 0x004ea8000c1e1500 */
[----:B--2---:R0:W-:Y:S04]  /*1af80*/  STL [R1+0x34], R29 ;  /* 0x0000341d01007387 */ /* 0x0041e80000100800 */
[----:B0-----:R-:W2:Y:S04]  /*1af90*/  LDL.LU R29, [R1+0x12bc] ;  /* 0x0012bc00011d7983 */ /* 0x001ea80000300800 */
        /* <DEDUP_REMOVED lines=9> */
[----:B------:R-:W3:Y:S04]  /*1b030*/  LDL R4, [R1+0x708] ;  /* 0x0007080001047983 */ /* 0x000ee80000100800 */
[----:B------:R-:W3:Y:S01]  /*1b040*/  LDL R5, [R1+0x70c] ;  /* 0x00070c0001057983 */ /* 0x000ee20000100800 */
[----:B------:R-:W-:-:S02]  /*1b050*/  PRMT R26, RZ, 0x7610, R26 ;  /* 0x00007610ff1a7816 */ /* 0x000fc4000000001a */
[----:B---3--:R-:W-:-:S04]  /*1b060*/  @!P3 LOP3.LUT R5, R5, R4, RZ, 0x3c, !PT ;  /* 0x000000040505b212 */ /* 0x008fc800078e3cff */
[----:B------:R-:W-:-:S04]  /*1b070*/  @!P3 LOP3.LUT R4, R5, R4, RZ, 0x3c, !PT ;  /* 0x000000040504b212 */ /* 0x000fc800078e3cff */
[----:B------:R-:W-:-:S05]  /*1b080*/  @!P3 LOP3.LUT R5, R5, R4, RZ, 0x3c, !PT ;  /* 0x000000040505b212 */ /* 0x000fca00078e3cff */
[----:B------:R-:W3:Y:S01]  /*1b090*/  @!P3 LDG.E.U16 R26, desc[UR10][R4.64] ;  /* 0x0000000a041ab981 */ /* 0x000ee2000c1e1500 */
[----:B------:R-:W-:-:S03]  /*1b0a0*/  PRMT R11, RZ, 0x7610, R11 ;  /* 0x00007610ff0b7816 */ /* 0x000fc6000000000b */
[----:B---3--:R0:W-:Y:S04]  /*1b0b0*/  STL [R1+0x2c], R26 ;  /* 0x00002c1a01007387 */ /* 0x0081e80000100800 */
[----:B0-----:R-:W3:Y:S04]  /*1b0c0*/  LDL.LU R26, [R1+0x12b4] ;  /* 0x0012b400011a7983 */ /* 0x001ee80000300800 */
[----:B------:R-:W2:Y:S01]  /*1b0d0*/  LDL R5, [R1+0x6c8] ;  /* 0x0006c80001057983 */ /* 0x000ea20000100800 */
[----:B------:R-:W-:Y:S01]  /*1b0e0*/  @!P3 IMAD.MOV.U32 R4, RZ, RZ, R15 ;  /* 0x000000ffff04b224 */ /* 0x000fe200078e000f */
[----:B------:R-:W-:-:S02]  /*1b0f0*/  PRMT R25, RZ, 0x7610, R25 ;  /* 0x00007610ff197816 */ /* 0x000fc40000000019 */
[----:B------:R-:W4:Y:S04]  /*1b100*/  LDL R15, [R1+0x588] ;  /* 0x00058800010f7983 */ /* 0x000f280000100800 */
[----:B--2---:R0:W2:Y:S04]  /*1b110*/  @!P3 LDG.E.U16 R11, desc[UR10][R4.64] ;  /* 0x0000000a040bb981 */ /* 0x0040a8000c1e1500 */
[----:B------:R-:W0:Y:S04]  /*1b120*/  LDL R4, [R1+0x688] ;  /* 0x0006880001047983 */ /* 0x000e280000100800 */
[----:B------:R-:W0:Y:S02]  /*1b130*/  LDL R5, [R1+0x68c] ;  /* 0x00068c0001057983 */ /* 0x000e240000100800 */
        /* <DEDUP_REMOVED lines=8> */
[----:B------:R-:W4:Y:S01]  /*1b1c0*/  LDL R5, [R1+0x648] ;  /* 0x0006480001057983 */ /* 0x000f220000100800 */
[----:B------:R-:W-:Y:S01]  /*1b1d0*/  PRMT R6, RZ, 0x7610, R6 ;  /* 0x00007610ff067816 */ /* 0x000fe20000000006 */
[----:B------:R-:W-:Y:S01]  /*1b1e0*/  @!P3 IMAD.MOV.U32 R4, RZ, RZ, R7 ;  /* 0x000000ffff04b224 */ /* 0x000fe200078e0007 */
[----:B------:R-:W-:Y:S01]  /*1b1f0*/  PRMT R9, RZ, 0x7610, R9 ;  /* 0x00007610ff097816 */ /* 0x000fe20000000009 */
[----:B------:R-:W3:Y:S04]  /*1b200*/  LDL R7, [R1+0x508] ;  /* 0x0005080001077983 */ /* 0x000ee80000100800 */
[----:B----4-:R-:W4:Y:S04]  /*1b210*/  @!P3 LDG.E.U16 R6, desc[UR10][R4.64] ;  /* 0x0000000a0406b981 */ /* 0x010f28000c1e1500 */
[----:B------:R-:W2:Y:S04]  /*1b220*/  LDL R4, [R1+0x608] ;  /* 0x0006080001047983 */ /* 0x000ea80000100800 */
[----:B------:R-:W2:Y:S04]  /*1b230*/  LDL R5, [R1+0x60c] ;  /* 0x00060c0001057983 */ /* 0x000ea80000100800 */
[----:B----4-:R0:W-:Y:S01]  /*1b240*/  STL [R1+0x20], R6 ;  /* 0x0000200601007387 */ /* 0x0101e20000100800 */
[----:B------:R-:W-:-:S02]  /*1b250*/  PRMT R24, RZ, 0x7610, R24 ;  /* 0x00007610ff187816 */ /* 0x000fc40000000018 */
[----:B------:R-:W-:Y:S01]  /*1b260*/  PRMT R10, RZ, 0x7610, R10 ;  /* 0x00007610ff0a7816 */ /* 0x000fe2000000000a */
[----:B0-----:R-:W4:Y:S01]  /*1b270*/  LDL R6, [R1+0x50c] ;  /* 0x00050c0001067983 */ /* 0x001f220000100800 */
[----:B--2---:R-:W-:-:S04]  /*1b280*/  @!P3 LOP3.LUT R5, R5, R4, RZ, 0x3c, !PT ;  /* 0x000000040505b212 */ /* 0x004fc800078e3cff */
[----:B------:R-:W-:-:S04]  /*1b290*/  @!P3 LOP3.LUT R4, R5, R4, RZ, 0x3c, !PT ;  /* 0x000000040504b212 */ /* 0x000fc800078e3cff */
[----:B------:R-:W-:-:S05]  /*1b2a0*/  @!P3 LOP3.LUT R5, R5, R4, RZ, 0x3c, !PT ;  /* 0x000000040505b212 */ /* 0x000fca00078e3cff */
[----:B------:R0:W2:Y:S04]  /*1b2b0*/  @!P3 LDG.E.U16 R9, desc[UR10][R4.64] ;  /* 0x0000000a0409b981 */ /* 0x0000a8000c1e1500 */
[----:B------:R-:W0:Y:S04]  /*1b2c0*/  LDL R4, [R1+0x5c8] ;  /* 0x0005c80001047983 */ /* 0x000e280000100800 */
[----:B------:R-:W0:Y:S02]  /*1b2d0*/  LDL R5, [R1+0x5cc] ;  /* 0x0005cc0001057983 */ /* 0x000e240000100800 */
[----:B0-----:R-:W-:-:S04]  /*1b2e0*/  @!P3 LOP3.LUT R5, R5, R4, RZ, 0x3c, !PT ;  /* 0x000000040505b212 */ /* 0x001fc800078e3cff */
[----:B------:R-:W-:-:S04]  /*1b2f0*/  @!P3 LOP3.LUT R4, R5, R4, RZ, 0x3c, !PT ;  /* 0x000000040504b212 */ /* 0x000fc800078e3cff */
[----:B------:R-:W-:-:S05]  /*1b300*/  @!P3 LOP3.LUT R5, R5, R4, RZ, 0x3c, !PT ;  /* 0x000000040505b212 */ /* 0x000fca00078e3cff */
[----:B------:R0:W3:Y:S04]  /*1b310*/  @!P3 LDG.E.U16 R24, desc[UR10][R4.64] ;  /* 0x0000000a0418b981 */ /* 0x0000e8000c1e1500 */
[----:B--2---:R1:W-:Y:S01]  /*1b320*/  STL [R1+0x1c], R9 ;  /* 0x00001c0901007387 */ /* 0x0043e20000100800 */
[----:B0-----:R-:W-:Y:S02]  /*1b330*/  @!P3 IMAD.MOV.U32 R4, RZ, RZ, R11 ;  /* 0x000000ffff04b224 */ /* 0x001fe400078e000b */
[----:B------:R-:W-:Y:S01]  /*1b340*/  @!P3 IMAD.MOV.U32 R5, RZ, RZ, R15 ;  /* 0x000000ffff05b224 */ /* 0x000fe200078e000f */
[----:B-1----:R-:W2:Y:S04]  /*1b350*/  LDL R9, [R1+0x4cc] ;  /* 0x0004cc0001097983 */ /* 0x002ea80000100800 */
[----:B------:R0:W2:Y:S04]  /*1b360*/  @!P3 LDG.E.U16 R10, desc[UR10][R4.64] ;  /* 0x0000000a040ab981 */ /* 0x0000a8000c1e1500 */
[----:B---3--:R1:W-:Y:S04]  /*1b370*/  STL [R1+0x18], R24 ;  /* 0x0000181801007387 */ /* 0x0083e80000100800 */
[----:B-1----:R-:W3:Y:S04]  /*1b380*/  LDL.LU R24, [R1+0x12ac] ;  /* 0x0012ac0001187983 */ /* 0x002ee80000300800 */
[----:B------:R-:W0:Y:S04]  /*1b390*/  LDL R4, [R1+0x548] ;  /* 0x0005480001047983 */ /* 0x000e280000100800 */
[----:B------:R-:W0:Y:S01]  /*1b3a0*/  LDL R5, [R1+0x54c] ;  /* 0x00054c0001057983 */ /* 0x000e220000100800 */
[----:B------:R-:W-:-:S02]  /*1b3b0*/  PRMT R23, RZ, 0x7610, R23 ;  /* 0x00007610ff177816 */ /* 0x000fc40000000017 */
[----:B------:R-:W-:Y:S01]  /*1b3c0*/  PRMT R12, RZ, 0x7610, R12 ;  /* 0x00007610ff0c7816 */ /* 0x000fe2000000000c */
[----:B------:R-:W3:Y:S04]  /*1b3d0*/  LDL R15, [R1+0x48c] ;  /* 0x00048c00010f7983 */ /* 0x000ee80000100800 */
[----:B------:R-:W3:Y:S01]  /*1b3e0*/  LDL R11, [R1+0x448] ;  /* 0x00044800010b7983 */ /* 0x000ee20000100800 */
[----:B0-----:R-:W-:-:S04]  /*1b3f0*/  @!P3 LOP3.LUT R5, R5, R4, RZ, 0x3c, !PT ;  /* 0x000000040505b212 */ /* 0x001fc800078e3cff */
[----:B------:R-:W-:-:S04]  /*1b400*/  @!P3 LOP3.LUT R4, R5, R4, RZ, 0x3c, !PT ;  /* 0x000000040504b212 */ /* 0x000fc800078e3cff */
[----:B------:R-:W-:-:S05]  /*1b410*/  @!P3 LOP3.LUT R5, R5, R4, RZ, 0x3c, !PT ;  /* 0x000000040505b212 */ /* 0x000fca00078e3cff */
[----:B------:R4:W3:Y:S02]  /*1b420*/  @!P3 LDG.E.U16 R23, desc[UR10][R4.64] ;  /* 0x0000000a0417b981 */ /* 0x0008e4000c1e1500 */
[----:B----4-:R-:W-:Y:S02]  /*1b430*/  @!P3 IMAD.MOV.U32 R4, RZ, RZ, R6 ;  /* 0x000000ffff04b224 */ /* 0x010fe400078e0006 */
[----:B------:R-:W-:-:S05]  /*1b440*/  @!P3 IMAD.MOV.U32 R5, RZ, RZ, R7 ;  /* 0x000000ffff05b224 */ /* 0x000fca00078e0007 */
[----:B------:R-:W4:Y:S04]  /*1b450*/  @!P3 LDG.E.U16 R12, desc[UR10][R4.64] ;  /* 0x0000000a040cb981 */ /* 0x000f28000c1e1500 */
[----:B--2---:R0:W-:Y:S04]  /*1b460*/  STL [R1+0x14], R10 ;  /* 0x0000140a01007387 */ /* 0x0041e80000100800 */
[----:B0-----:R-:W2:Y:S04]  /*1b470*/  LDL R10, [R1+0x44c] ;  /* 0x00044c00010a7983 */ /* 0x001ea80000100800 */
[----:B---3--:R0:W-:Y:S04]  /*1b480*/  STL [R1+0x10], R23 ;  /* 0x0000101701007387 */ /* 0x0081e80000100800 */
[----:B0-----:R-:W3:Y:S04]  /*1b490*/  LDL.LU R23, [R1+0x12a8] ;  /* 0x0012a80001177983 */ /* 0x001ee80000300800 */
[----:B------:R-:W3:Y:S04]  /*1b4a0*/  LDL R7, [R1+0x408] ;  /* 0x0004080001077983 */ /* 0x000ee80000100800 */
[----:B------:R-:W3:Y:S04]  /*1b4b0*/  LDL R6, [R1+0x40c] ;  /* 0x00040c0001067983 */ /* 0x000ee80000100800 */
[----:B----4-:R0:W-:Y:S04]  /*1b4c0*/  STL [R1+0xc], R12 ;  /* 0x00000c0c01007387 */ /* 0x0101e80000100800 */
[----:B0-----:R-:W4:Y:S04]  /*1b4d0*/  LDL.LU R12, [R1+0x12a4] ;  /* 0x0012a400010c7983 */ /* 0x001f280000300800 */
[----:B------:R-:W2:Y:S01]  /*1b4e0*/  LDL R5, [R1+0x4c8] ;  /* 0x0004c80001057983 */ /* 0x000ea20000100800 */
[----:B------:R-:W-:Y:S01]  /*1b4f0*/  PRMT R8, RZ, 0x7610, R8 ;  /* 0x00007610ff087816 */ /* 0x000fe20000000008 */
[----:B------:R-:W-:-:S02]  /*1b500*/  @!P3 IMAD.MOV.U32 R4, RZ, RZ, R9 ;  /* 0x000000ffff04b224 */ /* 0x000fc400078e0009 */
[----:B------:R-:W4:Y:S04]  /*1b510*/  LDL R9, [R1+0x3c8] ;  /* 0x0003c80001097983 */ /* 0x000f280000100800 */
[----:B--2---:R0:W2:Y:S04]  /*1b520*/  @!P3 LDG.E.U16 R8, desc[UR10][R4.64] ;  /* 0x0000000a0408b981 */ /* 0x0040a8000c1e1500 */
[----:B------:R-:W3:Y:S01]  /*1b530*/  LDL R5, [R1+0x488] ;  /* 0x0004880001057983 */ /* 0x000ee20000100800 */
[----:B------:R-:W-:Y:S01]  /*1b540*/  PRMT R14, RZ, 0x7610, R14 ;  /* 0x00007610ff0e7816 */ /* 0x000fe2000000000e */
[----:B0-----:R-:W-:Y:S01]  /*1b550*/  @!P3 IMAD.MOV.U32 R4, RZ, RZ, R15 ;  /* 0x000000ffff04b224 */ /* 0x001fe200078e000f */
[----:B------:R-:W-:Y:S01]  /*1b560*/  PRMT R29, RZ, 0x7610, R29 ;  /* 0x00007610ff1d7816 */ /* 0x000fe2000000001d */
[----:B--2---:R0:W-:Y:S04]  /*1b570*/  STL [R1+0x4], R8 ;  /* 0x0000040801007387 */ /* 0x0041e80000100800 */
[----:B0-----:R-:W2:Y:S04]  /*1b580*/  LDL R8, [R1+0x3cc] ;  /* 0x0003cc0001087983 */ /* 0x001ea80000100800 */
[----:B---3--:R0:W3:Y:S02]  /*1b590*/  @!P3 LDG.E.U16 R14, desc[UR10][R4.64] ;  /* 0x0000000a040eb981 */ /* 0x0080e4000c1e1500 */
[----:B0-----:R-:W-:-:S02]  /*1b5a0*/  @!P3 IMAD.MOV.U32 R4, RZ, RZ, R10 ;  /* 0x000000ffff04b224 */ /* 0x001fc400078e000a */
[----:B------:R-:W-:Y:S01]  /*1b5b0*/  @!P3 IMAD.MOV.U32 R5, RZ, RZ, R11 ;  /* 0x000000ffff05b224 */ /* 0x000fe200078e000b */
[----:B------:R-:W3:Y:S04]  /*1b5c0*/  LDL R10, [R1+0x38c] ;  /* 0x00038c00010a7983 */ /* 0x000ee80000100800 */
[----:B------:R-:W3:Y:S04]  /*1b5d0*/  LDL R11, [R1+0x388] ;  /* 0x00038800010b7983 */ /* 0x000ee80000100800 */
[----:B------:R0:W3:Y:S01]  /*1b5e0*/  @!P3 LDG.E.U16 R29, desc[UR10][R4.64] ;  /* 0x0000000a041db981 */ /* 0x0000e2000c1e1500 */
[----:B------:R-:W-:-:S02]  /*1b5f0*/  PRMT R27, RZ, 0x7610, R27 ;  /* 0x00007610ff1b7816 */ /* 0x000fc4000000001b */
[----:B------:R-:W-:Y:S01]  /*1b600*/  PRMT R26, RZ, 0x7610, R26 ;  /* 0x00007610ff1a7816 */ /* 0x000fe2000000001a */
[----:B0-----:R-:W-:Y:S02]  /*1b610*/  @!P3 IMAD.MOV.U32 R4, RZ, RZ, R6 ;  /* 0x000000ffff04b224 */ /* 0x001fe400078e0006 */
[----:B------:R-:W-:-:S05]  /*1b620*/  @!P3 IMAD.MOV.U32 R5, RZ, RZ, R7 ;  /* 0x000000ffff05b224 */ /* 0x000fca00078e0007 */
[----:B------:R4:W3:Y:S02]  /*1b630*/  @!P3 LDG.E.U16 R27, desc[UR10][R4.64] ;  /* 0x0000000a041bb981 */ /* 0x0008e4000c1e1500 */
[----:B----4-:R-:W-:Y:S01]  /*1b640*/  @!P3 IMAD.MOV.U32 R5, RZ, RZ, R9 ;  /* 0x000000ffff05b224 */ /* 0x010fe200078e0009 */
[----:B------:R-:W-:Y:S01]  /*1b650*/  PRMT R25, RZ, 0x7610, R25 ;  /* 0x00007610ff197816 */ /* 0x000fe20000000019 */
[----:B--2---:R-:W-:-:S05]  /*1b660*/  @!P3 IMAD.MOV.U32 R4, RZ, RZ, R8 ;  /* 0x000000ffff04b224 */ /* 0x004fca00078e0008 */
[----:B------:R3:W2:Y:S02]  /*1b670*/  @!P3 LDG.E.U16 R26, desc[UR10][R4.64] ;  /* 0x0000000a041ab981 */ /* 0x0006a4000c1e1500 */
[----:B---3--:R-:W-:Y:S02]  /*1b680*/  @!P3 IMAD.MOV.U32 R4, RZ, RZ, R10 ;  /* 0x000000ffff04b224 */ /* 0x008fe400078e000a */
[----:B------:R-:W-:Y:S01]  /*1b690*/  @!P3 IMAD.MOV.U32 R5, RZ, RZ, R11 ;  /* 0x000000ffff05b224 */ /* 0x000fe200078e000b */
[----:B------:R-:W-:Y:S04]  /*1b6a0*/  STL [R1+0x1208], R29 ;  /* 0x0012081d01007387 */ /* 0x000fe80000100800 */
[----:B------:R-:W3:Y:S04]  /*1b6b0*/  @!P3 LDG.E.U16 R25, desc[UR10][R4.64] ;  /* 0x0000000a0419b981 */ /* 0x000ee8000c1e1500 */
[----:B------:R-:W4:Y:S04]  /*1b6c0*/  LDL R7, [R1+0x348] ;  /* 0x0003480001077983 */ /* 0x000f280000100800 */
[----:B------:R-:W4:Y:S04]  /*1b6d0*/  LDL R6, [R1+0x34c] ;  /* 0x00034c0001067983 */ /* 0x000f280000100800 */
[----:B------:R-:W-:Y:S04]  /*1b6e0*/  STL [R1+0x120c], R27 ;  /* 0x00120c1b01007387 */ /* 0x000fe80000100800 */
[----:B------:R-:W4:Y:S04]  /*1b6f0*/  LDL R9, [R1+0x308] ;  /* 0x0003080001097983 */ /* 0x000f280000100800 */
[----:B------:R-:W4:Y:S01]  /*1b700*/  LDL R8, [R1+0x30c] ;  /* 0x00030c0001087983 */ /* 0x000f220000100800 */
[----:B------:R-:W-:-:S03]  /*1b710*/  PRMT R24, RZ, 0x7610, R24 ;  /* 0x00007610ff187816 */ /* 0x000fc60000000018 */
[----:B--2---:R-:W-:Y:S04]  /*1b720*/  STL [R1+0x1210], R26 ;  /* 0x0012101a01007387 */ /* 0x004fe80000100800 */
[----:B------:R-:W-:Y:S04]  /*1b730*/  STL [R1+0x1224], R26 ;  /* 0x0012241a01007387 */ /* 0x000fe80000100800 */
[----:B------:R-:W2:Y:S04]  /*1b740*/  LDL R11, [R1+0x2d0] ;  /* 0x0002d000010b7983 */ /* 0x000ea80000100800 */
[----:B------:R-:W2:Y:S04]  /*1b750*/  LDL R10, [R1+0xa3c] ;  /* 0x000a3c00010a7983 */ /* 0x000ea80000100800 */
[----:B---3--:R-:W-:Y:S04]  /*1b760*/  STL [R1+0x1214], R25 ;  /* 0x0012141901007387 */ /* 0x008fe80000100800 */
[----:B------:R-:W-:Y:S01]  /*1b770*/  STL [R1+0x123c], R25 ;  /* 0x00123c1901007387 */ /* 0x000fe20000100800 */
[----:B----4-:R-:W-:-:S02]  /*1b780*/  @!P3 IMAD.MOV.U32 R5, RZ, RZ, R7 ;  /* 0x000000ffff05b224 */ /* 0x010fc400078e0007 */
[----:B------:R-:W-:Y:S01]  /*1b790*/  @!P3 IMAD.MOV.U32 R4, RZ, RZ, R6 ;  /* 0x000000ffff04b224 */ /* 0x000fe200078e0006 */
[----:B------:R-:W3:Y:S04]  /*1b7a0*/  LDL R7, [R1+0xa40] ;  /* 0x000a400001077983 */ /* 0x000ee80000100800 */
[----:B------:R-:W3:Y:S04]  /*1b7b0*/  LDL R6, [R1+0xa7c] ;  /* 0x000a7c0001067983 */ /* 0x000ee80000100800 */
[----:B------:R-:W4:Y:S04]  /*1b7c0*/  LDL R15, [R1+0x19c] ;  /* 0x00019c00010f7983 */ /* 0x000f280000100800 */
[----:B------:R0:W-:Y:S04]  /*1b7d0*/  STL [R1], R14 ;  /* 0x0000000e01007387 */ /* 0x0001e80000100800 */
[----:B------:R1:W4:Y:S04]  /*1b7e0*/  @!P3 LDG.E.U16 R24, desc[UR10][R4.64] ;  /* 0x0000000a0418b981 */ /* 0x000328000c1e1500 */
[----:B0-----:R-:W4:Y:S01]  /*1b7f0*/  LDL R14, [R1+0x2b8] ;  /* 0x0002b800010e7983 */ /* 0x001f220000100800 */
[----:B------:R-:W-:Y:S01]  /*1b800*/  PRMT R23, RZ, 0x7610, R23 ;  /* 0x00007610ff177816 */ /* 0x000fe20000000017 */
[----:B-1----:R-:W-:-:S02]  /*1b810*/  @!P3 IMAD.MOV.U32 R4, RZ, RZ, R8 ;  /* 0x000000ffff04b224 */ /* 0x002fc400078e0008 */
[----:B------:R-:W-:Y:S01]  /*1b820*/  @!P3 IMAD.MOV.U32 R5, RZ, RZ, R9 ;  /* 0x000000ffff05b224 */ /* 0x000fe200078e0009 */
[----:B------:R-:W-:-:S04]  /*1b830*/  PRMT R3, RZ, 0x7610, R3 ;  /* 0x00007610ff037816 */ /* 0x000fc80000000003 */
[----:B------:R2:W4:Y:S02]  /*1b840*/  @!P3 LDG.E.U16 R23, desc[UR10][R4.64] ;  /* 0x0000000a0417b981 */ /* 0x000524000c1e1500 */
[----:B--2---:R-:W-:Y:S02]  /*1b850*/  @!P3 IMAD.MOV.U32 R5, RZ, RZ, R11 ;  /* 0x000000ffff05b224 */ /* 0x004fe400078e000b */
[----:B------:R-:W-:-:S05]  /*1b860*/  @!P3 IMAD.MOV.U32 R4, RZ, RZ, R10 ;  /* 0x000000ffff04b224 */ /* 0x000fca00078e000a */
[----:B------:R0:W2:Y:S02]  /*1b870*/  @!P3 LDG.E.U16 R3, desc[UR10][R4.64] ;  /* 0x0000000a0403b981 */ /* 0x0000a4000c1e1500 */
[----:B0-----:R-:W-:Y:S02]  /*1b880*/  PRMT R4, RZ, 0x7610, R4 ;  /* 0x00007610ff047816 */ /* 0x001fe40000000004 */
[----:B------:R-:W-:-:S04]  /*1b890*/  PRMT R5, RZ, 0x7610, R5 ;  /* 0x00007610ff057816 */ /* 0x000fc80000000005 */
[----:B---3--:R4:W3:Y:S02]  /*1b8a0*/  @!P3 LDG.E.U16 R4, desc[UR10][R6.64] ;  /* 0x0000000a0604b981 */ /* 0x0088e4000c1e1500 */
[----:B----4-:R-:W-:Y:S02]  /*1b8b0*/  @!P3 IMAD.MOV.U32 R7, RZ, RZ, R15 ;  /* 0x000000ffff07b224 */ /* 0x010fe400078e000f */
[----:B------:R-:W-:Y:S01]  /*1b8c0*/  STL [R1+0x1218], R24 ;  /* 0x0012181801007387 */ /* 0x000fe20000100800 */
[----:B------:R-:W-:-:S03]  /*1b8d0*/  @!P3 IMAD.MOV.U32 R6, RZ, RZ, R14 ;  /* 0x000000ffff06b224 */ /* 0x000fc600078e000e */
[----:B------:R-:W-:Y:S04]  /*1b8e0*/  STL [R1+0x1228], R24 ;  /* 0x0012281801007387 */ /* 0x000fe80000100800 */
[----:B------:R-:W4:Y:S04]  /*1b8f0*/  LDL R9, [R1+0xa00] ;  /* 0x000a000001097983 */ /* 0x000f280000100800 */
[----:B------:R-:W4:Y:S04]  /*1b900*/  LDL R8, [R1+0xa04] ;  /* 0x000a040001087983 */ /* 0x000f280000100800 */
[----:B------:R0:W4:Y:S04]  /*1b910*/  @!P3 LDG.E.U16 R5, desc[UR10][R6.64] ;  /* 0x0000000a0605b981 */ /* 0x000128000c1e1500 */
[----:B------:R-:W-:Y:S04]  /*1b920*/  STL [R1+0x121c], R23 ;  /* 0x00121c1701007387 */ /* 0x000fe80000100800 */
[----:B------:R-:W4:Y:S01]  /*1b930*/  LDL R11, [R1+0x980] ;  /* 0x00098000010b7983 */ /* 0x000f220000100800 */
[----:B0-----:R-:W-:-:S03]  /*1b940*/  PRMT R6, RZ, 0x7610, R6 ;  /* 0x00007610ff067816 */ /* 0x001fc60000000006 */
[----:B------:R-:W4:Y:S04]  /*1b950*/  LDL R10, [R1+0x984] ;  /* 0x00098400010a7983 */ /* 0x000f280000100800 */
[----:B--2---:R-:W-:Y:S04]  /*1b960*/  STL [R1+0x1220], R3 ;  /* 0x0012200301007387 */ /* 0x004fe80000100800 */
[----:B---3--:R-:W-:Y:S04]  /*1b970*/  STL [R1+0x122c], R4 ;  /* 0x00122c0401007387 */ /* 0x008fe80000100800 */
[----:B------:R-:W2:Y:S04]  /*1b980*/  LDL R15, [R1+0x900] ;  /* 0x00090000010f7983 */ /* 0x000ea80000100800 */
[----:B------:R-:W2:Y:S04]  /*1b990*/  LDL R14, [R1+0x904] ;  /* 0x00090400010e7983 */ /* 0x000ea80000100800 */
[----:B----4-:R0:W3:Y:S04]  /*1b9a0*/  @!P3 LDG.E.U16 R6, desc[UR10][R8.64] ;  /* 0x0000000a0806b981 */ /* 0x0100e8000c1e1500 */
[----:B------:R-:W-:Y:S04]  /*1b9b0*/  STL [R1+0x1230], R5 ;  /* 0x0012300501007387 */ /* 0x000fe80000100800 */
[----:B------:R-:W0:Y:S04]  /*1b9c0*/  LDL R8, [R1+0x9c0] ;  /* 0x0009c00001087983 */ /* 0x000e280000100800 */
[----:B------:R-:W0:Y:S01]  /*1b9d0*/  LDL R9, [R1+0x9c4] ;  /* 0x0009c40001097983 */ /* 0x000e220000100800 */
[----:B------:R-:W-:-:S02]  /*1b9e0*/  PRMT R7, RZ, 0x7610, R7 ;  /* 0x00007610ff077816 */ /* 0x000fc40000000007 */
[----:B0-----:R-:W-:-:S04]  /*1b9f0*/  @!P3 LOP3.LUT R9, R9, R8, RZ, 0x3c, !PT ;  /* 0x000000080909b212 */ /* 0x001fc800078e3cff */
[----:B------:R-:W-:-:S04]  /*1ba00*/  @!P3 LOP3.LUT R8, R9, R8, RZ, 0x3c, !PT ;  /* 0x000000080908b212 */ /* 0x000fc800078e3cff */
[----:B------:R-:W-:-:S05]  /*1ba10*/  @!P3 LOP3.LUT R9, R9, R8, RZ, 0x3c, !PT ;  /* 0x000000080909b212 */ /* 0x000fca00078e3cff */
[----:B------:R0:W4:Y:S02]  /*1ba20*/  @!P3 LDG.E.U16 R7, desc[UR10][R8.64] ;  /* 0x0000000a0807b981 */ /* 0x000124000c1e1500 */
[----:B0-----:R-:W-:-:S06]  /*1ba30*/  PRMT R8, RZ, 0x7610, R8 ;  /* 0x00007610ff087816 */ /* 0x001fcc0000000008 */
[----:B------:R0:W2:Y:S04]  /*1ba40*/  @!P3 LDG.E.U16 R8, desc[UR10][R10.64] ;  /* 0x0000000a0a08b981 */ /* 0x0000a8000c1e1500 */
[----:B------:R-:W0:Y:S04]  /*1ba50*/  LDL R10, [R1+0x940] ;  /* 0x00094000010a7983 */ /* 0x000e280000100800 */
[----:B------:R-:W0:Y:S01]  /*1ba60*/  LDL R11, [R1+0x944] ;  /* 0x00094400010b7983 */ /* 0x000e220000100800 */
[----:B------:R-:W-:Y:S02]  /*1ba70*/  PRMT R9, RZ, 0x7610, R9 ;  /* 0x00007610ff097816 */ /* 0x000fe40000000009 */
[----:B0-----:R-:W-:-:S04]  /*1ba80*/  @!P3 LOP3.LUT R11, R11, R10, RZ, 0x3c, !PT ;  /* 0x0000000a0b0bb212 */ /* 0x001fc800078e3cff */
[----:B------:R-:W-:-:S04]  /*1ba90*/  @!P3 LOP3.LUT R10, R11, R10, RZ, 0x3c, !PT ;  /* 0x0000000a0b0ab212 */ /* 0x000fc800078e3cff */
[----:B------:R-:W-:-:S05]  /*1baa0*/  @!P3 LOP3.LUT R11, R11, R10, RZ, 0x3c, !PT ;  /* 0x0000000a0b0bb212 */ /* 0x000fca00078e3cff */
[----:B------:R0:W3:Y:S04]  /*1bab0*/  @!P3 LDG.E.U16 R9, desc[UR10][R10.64] ;  /* 0x0000000a0a09b981 */ /* 0x0000e8000c1e1500 */
[----:B--2---:R-:W-:Y:S01]  /*1bac0*/  STL [R1+0x1204], R8 ;  /* 0x0012040801007387 */ /* 0x004fe20000100800 */
[----:B0-----:R-:W-:-:S06]  /*1bad0*/  PRMT R10, RZ, 0x7610, R10 ;  /* 0x00007610ff0a7816 */ /* 0x001fcc000000000a */
[----:B------:R0:W2:Y:S04]  /*1bae0*/  @!P3 LDG.E.U16 R10, desc[UR10][R14.64] ;  /* 0x0000000a0e0ab981 */ /* 0x0000a8000c1e1500 */
[----:B---3--:R-:W-:Y:S04]  /*1baf0*/  STL [R1+0x1200], R9 ;  /* 0x0012000901007387 */ /* 0x008fe80000100800 */
[----:B------:R-:W0:Y:S04]  /*1bb00*/  LDL R14, [R1+0x8c0] ;  /* 0x0008c000010e7983 */ /* 0x000e280000100800 */
[----:B------:R-:W0:Y:S01]  /*1bb10*/  LDL R15, [R1+0x8c4] ;  /* 0x0008c400010f7983 */ /* 0x000e220000100800 */
[----:B------:R-:W-:-:S02]  /*1bb20*/  PRMT R11, RZ, 0x7610, R11 ;  /* 0x00007610ff0b7816 */ /* 0x000fc4000000000b */
[----:B0-----:R-:W-:-:S04]  /*1bb30*/  @!P3 LOP3.LUT R15, R15, R14, RZ, 0x3c, !PT ;  /* 0x0000000e0f0fb212 */ /* 0x001fc800078e3cff */
[----:B------:R-:W-:-:S04]  /*1bb40*/  @!P3 LOP3.LUT R14, R15, R14, RZ, 0x3c, !PT ;  /* 0x0000000e0f0eb212 */ /* 0x000fc800078e3cff */
[----:B------:R-:W-:-:S05]  /*1bb50*/  @!P3 LOP3.LUT R15, R15, R14, RZ, 0x3c, !PT ;  /* 0x0000000e0f0fb212 */ /* 0x000fca00078e3cff */
[----:B------:R0:W3:Y:S04]  /*1bb60*/  @!P3 LDG.E.U16 R11, desc[UR10][R14.64] ;  /* 0x0000000a0e0bb981 */ /* 0x0000e8000c1e1500 */
[----:B------:R-:W0:Y:S04]  /*1bb70*/  LDL R14, [R1+0x880] ;  /* 0x00088000010e7983 */ /* 0x000e280000100800 */
[----:B------:R-:W0:Y:S01]  /*1bb80*/  LDL R15, [R1+0x884] ;  /* 0x00088400010f7983 */ /* 0x000e220000100800 */
[----:B------:R-:W-:Y:S02]  /*1bb90*/  PRMT R12, RZ, 0x7610, R12 ;  /* 0x00007610ff0c7816 */ /* 0x000fe4000000000c */
        /* <DEDUP_REMOVED lines=10> */
[----:B------:R-:W4:Y:S04]  /*1bc40*/  @!P3 LDG.E.U16 R16, desc[UR10][R14.64] ;  /* 0x0000000a0e10b981 */ /* 0x000f28000c1e1500 */
[----:B----4-:R0:W-:Y:S04]  /*1bc50*/  STL [R1+0x78], R16 ;  /* 0x0000781001007387 */ /* 0x0101e80000100800 */
[----:B0-----:R-:W4:Y:S04]  /*1bc60*/  LDL.LU R16, [R1+0x12a0] ;  /* 0x0012a00001107983 */ /* 0x001f280000300800 */
[----:B------:R-:W2:Y:S04]  /*1bc70*/  LDL R14, [R1+0x800] ;  /* 0x00080000010e7983 */ /* 0x000ea80000100800 */
[----:B------:R-:W2:Y:S01]  /*1bc80*/  LDL R15, [R1+0x804] ;  /* 0x00080400010f7983 */ /* 0x000ea20000100800 */
[----:B----4-:R-:W-:-:S02]  /*1bc90*/  PRMT R16, RZ, 0x7610, R16 ;  /* 0x00007610ff107816 */ /* 0x010fc40000000010 */
        /* <DEDUP_REMOVED lines=8> */
[----:B--2---:R-:W-:-:S02]  /*1bd20*/  PRMT R16, RZ, 0x7610, R16 ;  /* 0x00007610ff107816 */ /* 0x004fc40000000010 */
[----:B----4-:R-:W-:-:S04]  /*1bd30*/  @!P3 LOP3.LUT R15, R15, R14, RZ, 0x3c, !PT ;  /* 0x0000000e0f0fb212 */ /* 0x010fc800078e3cff */
        /* <DEDUP_REMOVED lines=74> */
[----:B------:R0:W4:Y:S04]  /*1c1e0*/  @!P3 LDG.E.U16 R29, desc[UR10][R14.64] ;  /* 0x0000000a0e1db981 */ /* 0x000128000c1e1500 */
[----:B------:R-:W0:Y:S04]  /*1c1f0*/  LDL R14, [R1+0x580] ;  /* 0x00058000010e7983 */ /* 0x000e280000100800 */
[----:B------:R-:W0:Y:S01]  /*1c200*/  LDL R15, [R1+0x584] ;  /* 0x00058400010f7983 */ /* 0x000e220000100800 */
[----:B--2---:R-:W-:Y:S02]  /*1c210*/  PRMT R16, RZ, 0x7610, R16 ;  /* 0x00007610ff107816 */ /* 0x004fe40000000010 */
[----:B0-----:R-:W-:-:S04]  /*1c220*/  @!P3 LOP3.LUT R15, R15, R14, RZ, 0x3c, !PT ;  /* 0x0000000e0f0fb212 */ /* 0x001fc800078e3cff */
[----:B------:R-:W-:-:S04]  /*1c230*/  @!P3 LOP3.LUT R14, R15, R14, RZ, 0x3c, !PT ;  /* 0x0000000e0f0eb212 */ /* 0x000fc800078e3cff */
[----:B------:R-:W-:-:S05]  /*1c240*/  @!P3 LOP3.LUT R15, R15, R14, RZ, 0x3c, !PT ;  /* 0x0000000e0f0fb212 */ /* 0x000fca00078e3cff */
[----:B------:R-:W2:Y:S04]  /*1c250*/  @!P3 LDG.E.U16 R16, desc[UR10][R14.64] ;  /* 0x0000000a0e10b981 */ /* 0x000ea8000c1e1500 */
[----:B----4-:R0:W-:Y:S04]  /*1c260*/  STL [R1+0xcc], R29 ;  /* 0x0000cc1d01007387 */ /* 0x0101e80000100800 */
[----:B0-----:R-:W4:Y:S04]  /*1c270*/  LDL R29, [R1+0x444] ;  /* 0x00044400011d7983 */ /* 0x001f280000100800 */
[----:B--2---:R0:W-:Y:S04]  /*1c280*/  STL [R1+0xd0], R16 ;  /* 0x0000d01001007387 */ /* 0x0041e80000100800 */
[----:B0-----:R-:W2:Y:S04]  /*1c290*/  LDL.LU R16, [R1+0x1278] ;  /* 0x0012780001107983 */ /* 0x001ea80000300800 */
[----:B------:R-:W3:Y:S04]  /*1c2a0*/  LDL R14, [R1+0x540] ;  /* 0x00054000010e7983 */ /* 0x000ee80000100800 */
[----:B------:R-:W3:Y:S01]  /*1c2b0*/  LDL R15, [R1+0x544] ;  /* 0x00054400010f7983 */ /* 0x000ee20000100800 */
[----:B--2---:R-:W-:-:S02]  /*1c2c0*/  PRMT R16, RZ, 0x7610, R16 ;  /* 0x00007610ff107816 */ /* 0x004fc40000000010 */
[----:B---3--:R-:W-:-:S04]  /*1c2d0*/  @!P3 LOP3.LUT R15, R15, R14, RZ, 0x3c, !PT ;  /* 0x0000000e0f0fb212 */ /* 0x008fc800078e3cff */
[----:B------:R-:W-:-:S04]  /*1c2e0*/  @!P3 LOP3.LUT R14, R15, R14, RZ, 0x3c, !PT ;  /* 0x0000000e0f0eb212 */ /* 0x000fc800078e3cff */
[----:B------:R-:W-:-:S05]  /*1c2f0*/  @!P3 LOP3.LUT R15, R15, R14, RZ, 0x3c, !PT ;  /* 0x0000000e0f0fb212 */ /* 0x000fca00078e3cff */
[----:B------:R-:W2:Y:S04]  /*1c300*/  @!P3 LDG.E.U16 R16, desc[UR10][R14.64] ;  /* 0x0000000a0e10b981 */ /* 0x000ea8000c1e1500 */
        /* <DEDUP_REMOVED lines=26> */
[----:B------:R-:W2:Y:S01]  /*1c4b0*/  @!P3 LDG.E.U16 R16, desc[UR10][R14.64] ;  /* 0x0000000a0e10b981 */ /* 0x000ea2000c1e1500 */
[----:B------:R-:W-:-:S03]  /*1c4c0*/  PRMT R24, RZ, 0x7610, R24 ;  /* 0x00007610ff187816 */ /* 0x000fc60000000018 */
[----:B--2---:R0:W-:Y:S04]  /*1c4d0*/  STL [R1+0xe8], R16 ;  /* 0x0000e81001007387 */ /* 0x0041e80000100800 */
[----:B0-----:R-:W2:Y:S04]  /*1c4e0*/  LDL.LU R16, [R1+0x1268] ;  /* 0x0012680001107983 */ /* 0x001ea80000300800 */
[----:B------:R-:W3:Y:S01]  /*1c4f0*/  LDL R15, [R1+0x440] ;  /* 0x00044000010f7983 */ /* 0x000ee20000100800 */
[----:B----4-:R-:W-:-:S03]  /*1c500*/  @!P3 IMAD.MOV.U32 R14, RZ, RZ, R29 ;  /* 0x000000ffff0eb224 */ /* 0x010fc600078e001d */
[----:B------:R-:W4:Y:S04]  /*1c510*/  LDL R29, [R1+0x2cc] ;  /* 0x0002cc00011d7983 */ /* 0x000f280000100800 */
[----:B---3--:R0:W3:Y:S04]  /*1c520*/  @!P3 LDG.E.U16 R24, desc[UR10][R14.64] ;  /* 0x0000000a0e18b981 */ /* 0x0080e8000c1e1500 */
[----:B------:R-:W0:Y:S04]  /*1c530*/  LDL R14, [R1+0x400] ;  /* 0x00040000010e7983 */ /* 0x000e280000100800 */
[----:B------:R-:W0:Y:S01]  /*1c540*/  LDL R15, [R1+0x404] ;  /* 0x00040400010f7983 */ /* 0x000e220000100800 */
[----:B--2---:R-:W-:-:S02]  /*1c550*/  PRMT R16, RZ, 0x7610, R16 ;  /* 0x00007610ff107816 */ /* 0x004fc40000000010 */
[----:B0-----:R-:W-:-:S04]  /*1c560*/  @!P3 LOP3.LUT R15, R15, R14, RZ, 0x3c, !PT ;  /* 0x0000000e0f0fb212 */ /* 0x001fc800078e3cff */
[----:B------:R-:W-:-:S04]  /*1c570*/  @!P3 LOP3.LUT R14, R15, R14, RZ, 0x3c, !PT ;  /* 0x0000000e0f0eb212 */ /* 0x000fc800078e3cff */
[----:B------:R-:W-:-:S05]  /*1c580*/  @!P3 LOP3.LUT R15, R15, R14, RZ, 0x3c, !PT ;  /* 0x0000000e0f0fb212 */ /* 0x000fca00078e3cff */
[----:B------:R-:W2:Y:S04]  /*1c590*/  @!P3 LDG.E.U16 R16, desc[UR10][R14.64] ;  /* 0x0000000a0e10b981 */ /* 0x000ea8000c1e1500 */
[----:B---3--:R0:W-:Y:S04]  /*1c5a0*/  STL [R1+0xec], R24 ;  /* 0x0000ec1801007387 */ /* 0x0081e80000100800 */
[----:B0-----:R-:W3:Y:S04]  /*1c5b0*/  LDL R24, [R1+0xa44] ;  /* 0x000a440001187983 */ /* 0x001ee80000100800 */
        /* <DEDUP_REMOVED lines=35> */
[----:B------:R3:W2:Y:S01]  /*1c7f0*/  @!P3 LDG.E.U16 R16, desc[UR10][R14.64] ;  /* 0x0000000a0e10b981 */ /* 0x0006a2000c1e1500 */
[----:B------:R-:W-:Y:S01]  /*1c800*/  PRMT R4, RZ, 0x7610, R4 ;  /* 0x00007610ff047816 */ /* 0x000fe20000000004 */
[----:B---3--:R-:W-:Y:S02]  /*1c810*/  @!P3 IMAD.MOV.U32 R14, RZ, RZ, R24 ;  /* 0x000000ffff0eb224 */ /* 0x008fe400078e0018 */
[----:B------:R-:W-:-:S05]  /*1c820*/  @!P3 IMAD.MOV.U32 R15, RZ, RZ, R29 ;  /* 0x000000ffff0fb224 */ /* 0x000fca00078e001d */
[----:B------:R0:W3:Y:S04]  /*1c830*/  @!P3 LDG.E.U16 R4, desc[UR10][R14.64] ;  /* 0x0000000a0e04b981 */ /* 0x0000e8000c1e1500 */
[----:B--2---:R1:W-:Y:S04]  /*1c840*/  STL [R1+0x108], R16 ;  /* 0x0001081001007387 */ /* 0x0043e80000100800 */
[----:B-1----:R-:W2:Y:S04]  /*1c850*/  LDL.LU R16, [R1+0x1254] ;  /* 0x0012540001107983 */ /* 0x002ea80000300800 */
[----:B------:R-:W0:Y:S04]  /*1c860*/  LDL R14, [R1+0xa48] ;  /* 0x000a4800010e7983 */ /* 0x000e280000100800 */
[----:B------:R-:W0:Y:S01]  /*1c870*/  LDL R15, [R1+0xa98] ;  /* 0x000a9800010f7983 */ /* 0x000e220000100800 */
[----:B------:R-:W1:Y:S01]  /*1c880*/  S2R R29, SR_TID.X ;  /* 0x00000000001d7919 */ /* 0x000e620000002100 */
[----:B--2---:R-:W-:-:S02]  /*1c890*/  PRMT R16, RZ, 0x7610, R16 ;  /* 0x00007610ff107816 */ /* 0x004fc40000000010 */
[----:B0-----:R-:W-:-:S04]  /*1c8a0*/  @!P3 LOP3.LUT R15, R15, R14, RZ, 0x3c, !PT ;  /* 0x0000000e0f0fb212 */ /* 0x001fc800078e3cff */
[----:B------:R-:W-:-:S04]  /*1c8b0*/  @!P3 LOP3.LUT R14, R15, R14, RZ, 0x3c, !PT ;  /* 0x0000000e0f0eb212 */ /* 0x000fc800078e3cff */
[----:B------:R-:W-:-:S05]  /*1c8c0*/  @!P3 LOP3.LUT R15, R15, R14, RZ, 0x3c, !PT ;  /* 0x0000000e0f0fb212 */ /* 0x000fca00078e3cff */
[----:B------:R-:W2:Y:S01]  /*1c8d0*/  @!P3 LDG.E.U16 R16, desc[UR10][R14.64] ;  /* 0x0000000a0e10b981 */ /* 0x000ea2000c1e1500 */
[----:B-1----:R-:W-:-:S03]  /*1c8e0*/  IMAD.SHL.U32 R24, R29, 0x2, RZ ;  /* 0x000000021d187824 */ /* 0x002fc600078e00ff */
[----:B---3--:R0:W-:Y:S02]  /*1c8f0*/  STL [R1+0x10c], R4 ;  /* 0x00010c0401007387 */ /* 0x0081e40000100800 */
[----:B0-----:R-:W-:Y:S02]  /*1c900*/  SHF.R.S32.HI R4, RZ, 0x6, R29 ;  /* 0x00000006ff047819 */ /* 0x001fe4000001141d */
[----:B------:R-:W3:Y:S04]  /*1c910*/  LDL R29, [R1+0x97c] ;  /* 0x00097c00011d7983 */ /* 0x000ee80000100800 */
        /* <DEDUP_REMOVED lines=34> */
[----:B--2---:R-:W2:Y:S04]  /*1cb40*/  @!P3 LDG.E.U16 R28, desc[UR10][R14.64] ;  /* 0x0000000a0e1cb981 */ /* 0x004ea8000c1e1500 */
[----:B------:R-:W3:Y:S04]  /*1cb50*/  LDL R14, [R1+0x938] ;  /* 0x00093800010e7983 */ /* 0x000ee80000100800 */
[----:B------:R-:W3:Y:S04]  /*1cb60*/  LDL R15, [R1+0x93c] ;  /* 0x00093c00010f7983 */ /* 0x000ee80000100800 */
[----:B--2---:R0:W-:Y:S04]  /*1cb70*/  STL [R1+0x17c], R28 ;  /* 0x00017c1c01007387 */ /* 0x0041e80000100800 */
[----:B0-----:R-:W2:Y:S01]  /*1cb80*/  LDL.LU R28, [R1+0x74] ;  /* 0x00007400011c7983 */ /* 0x001ea20000300800 */
[----:B---3--:R-:W-:-:S04]  /*1cb90*/  @!P3 LOP3.LUT R15, R15, R14, RZ, 0x3c, !PT ;  /* 0x0000000e0f0fb212 */ /* 0x008fc800078e3cff */
        /* <DEDUP_REMOVED lines=10> */
[----:B---3--:R0:W-:Y:S04]  /*1cc40*/  STL [R1+0x174], R23 ;  /* 0x0001741701007387 */ /* 0x0081e80000100800 */
[----:B0-----:R-:W3:Y:S04]  /*1cc50*/  LDL R23, [R1+0x83c] ;  /* 0x00083c0001177983 */ /* 0x001ee80000100800 */
        /* <DEDUP_REMOVED lines=9> */
[----:B------:R-:W3:Y:S01]  /*1ccf0*/  LDL R15, [R1+0x878] ;  /* 0x00087800010f7983 */ /* 0x000ee20000100800 */
[----:B------:R-:W-:Y:S01]  /*1cd00*/  PRMT R27, RZ, 0x7610, R27 ;  /* 0x00007610ff1b7816 */ /* 0x000fe2000000001b */
[----:B0-----:R-:W-:Y:S02]  /*1cd10*/  @!P3 IMAD.MOV.U32 R14, RZ, RZ, R29 ;  /* 0x000000ffff0eb224 */ /* 0x001fe400078e001d */
[----:B--2---:R0:W-:Y:S04]  /*1cd20*/  STL [R1+0x164], R26 ;  /* 0x0001641a01007387 */ /* 0x0041e80000100800 */
[----:B---3--:R1:W2:Y:S04]  /*1cd30*/  @!P3 LDG.E.U16 R27, desc[UR10][R14.64] ;  /* 0x0000000a0e1bb981 */ /* 0x0082a8000c1e1500 */
[----:B0-----:R-:W3:Y:S04]  /*1cd40*/  LDL.LU R26, [R1+0x6c] ;  /* 0x00006c00011a7983 */ /* 0x001ee80000300800 */
[----:B------:R-:W4:Y:S01]  /*1cd50*/  LDL R15, [R1+0x838] ;  /* 0x00083800010f7983 */ /* 0x000f220000100800 */
[----:B------:R-:W-:Y:S01]  /*1cd60*/  PRMT R3, RZ, 0x7610, R3 ;  /* 0x00007610ff037816 */ /* 0x000fe20000000003 */
[----:B-1----:R-:W-:-:S02]  /*1cd70*/  @!P3 IMAD.MOV.U32 R14, RZ, RZ, R23 ;  /* 0x000000ffff0eb224 */ /* 0x002fc400078e0017 */
[----:B--2---:R0:W-:Y:S04]  /*1cd80*/  STL [R1+0x15c], R27 ;  /* 0x00015c1b01007387 */ /* 0x0041e80000100800 */
[----:B0-----:R-:W2:Y:S04]  /*1cd90*/  LDL R27, [R1+0x77c] ;  /* 0x00077c00011b7983 */ /* 0x001ea80000100800 */
[----:B------:R-:W3:Y:S04]  /*1cda0*/  LDL.LU R29, [R1+0x68] ;  /* 0x00006800011d7983 */ /* 0x000ee80000300800 */
[----:B----4-:R0:W4:Y:S01]  /*1cdb0*/  @!P3 LDG.E.U16 R3, desc[UR10][R14.64] ;  /* 0x0000000a0e03b981 */ /* 0x010122000c1e1500 */
[----:B------:R-:W-:-:S02]  /*1cdc0*/  PRMT R25, RZ, 0x7610, R25 ;  /* 0x00007610ff197816 */ /* 0x000fc40000000019 */
[----:B------:R-:W-:Y:S01]  /*1cdd0*/  SGXT R4, R4, 0x1 ;  /* 0x000000010404781a */ /* 0x000fe20000000200 */
[----:B------:R-:W3:Y:S04]  /*1cde0*/  LDL R23, [R1+0x738] ;  /* 0x0007380001177983 */ /* 0x000ee80000100800 */
[----:B------:R-:W0:Y:S04]  /*1cdf0*/  LDL R14, [R1+0x7f8] ;  /* 0x0007f800010e7983 */ /* 0x000e280000100800 */
[----:B------:R-:W0:Y:S02]  /*1ce00*/  LDL R15, [R1+0x7fc] ;  /* 0x0007fc00010f7983 */ /* 0x000e240000100800 */
[----:B0-----:R-:W-:-:S04]  /*1ce10*/  @!P3 LOP3.LUT R15, R15, R14, RZ, 0x3c, !PT ;  /* 0x0000000e0f0fb212 */ /* 0x001fc800078e3cff */
[----:B------:R-:W-:-:S04]  /*1ce20*/  @!P3 LOP3.LUT R14, R15, R14, RZ, 0x3c, !PT ;  /* 0x0000000e0f0eb212 */ /* 0x000fc800078e3cff */
[----:B------:R-:W-:-:S05]  /*1ce30*/  @!P3 LOP3.LUT R15, R15, R14, RZ, 0x3c, !PT ;  /* 0x0000000e0f0fb212 */ /* 0x000fca00078e3cff */
[----:B------:R-:W2:Y:S01]  /*1ce40*/  @!P3 LDG.E.U16 R25, desc[UR10][R14.64] ;  /* 0x0000000a0e19b981 */ /* 0x000ea2000c1e1500 */
[----:B------:R-:W-:-:S04]  /*1ce50*/  LOP3.LUT R4, R4, 0x90, RZ, 0xc0, !PT ;  /* 0x0000009004047812 */ /* 0x000fc800078ec0ff */
[----:B------:R-:W-:Y:S01]  /*1ce60*/  LOP3.LUT R4, R4, 0x7e, R24, 0x78, !PT ;  /* 0x0000007e04047812 */ /* 0x000fe200078e7818 */
[----:B----4-:R0:W-:Y:S04]  /*1ce70*/  STL [R1+0x154], R3 ;  /* 0x0001540301007387 */ /* 0x0101e80000100800 */
[----:B------:R-:W-:Y:S04]  /*1ce80*/  STS.U16 [R4+UR5+0x10000], R13 ;  /* 0x0100000d04007988 */ /* 0x000fe80008000405 */
[----:B------:R-:W-:Y:S04]  /*1ce90*/  STS.U16 [R4+UR5+0x10100], R16 ;  /* 0x0101001004007988 */ /* 0x000fe80008000405 */
[----:B0-----:R-:W4:Y:S04]  /*1cea0*/  LDL R3, [R1+0x73c] ;  /* 0x00073c0001037983 */ /* 0x001f280000100800 */
[----:B------:R-:W-:Y:S04]  /*1ceb0*/  STS.U16 [R4+UR5+0x10200], R2 ;  /* 0x0102000204007988 */ /* 0x000fe80008000405 */
        /* <DEDUP_REMOVED lines=8> */
[----:B--2---:R0:W-:Y:S04]  /*1cf40*/  STL [R1+0x150], R25 ;  /* 0x0001501901007387 */ /* 0x0041e80000100800 */
[----:B0-----:R-:W2:Y:S04]  /*1cf50*/  LDL.LU R25, [R1+0x123c] ;  /* 0x00123c0001197983 */ /* 0x001ea80000300800 */
[----:B------:R-:W3:Y:S04]  /*1cf60*/  LDL R14, [R1+0x7b8] ;  /* 0x0007b800010e7983 */ /* 0x000ee80000100800 */
[----:B------:R-:W3:Y:S04]  /*1cf70*/  LDL R15, [R1+0x7bc] ;  /* 0x0007bc00010f7983 */ /* 0x000ee80000100800 */
[----:B------:R-:W4:Y:S01]  /*1cf80*/  LDL.LU R28, [R1+0x1238] ;  /* 0x00123800011c7983 */ /* 0x000f220000300800 */
[----:B---3--:R-:W-:-:S04]  /*1cf90*/  @!P3 LOP3.LUT R15, R15, R14, RZ, 0x3c, !PT ;  /* 0x0000000e0f0fb212 */ /* 0x008fc800078e3cff */
[C---:B------:R-:W-:Y:S02]  /*1cfa0*/  @!P3 LOP3.LUT R14, R15.reuse, R14, RZ, 0x3c, !PT ;  /* 0x0000000e0f0eb212 */ /* 0x040fe400078e3cff */
[----:B----4-:R-:W-:Y:S02]  /*1cfb0*/  PRMT R28, RZ, 0x7610, R28 ;  /* 0x00007610ff1c7816 */ /* 0x010fe4000000001c */
[----:B------:R-:W-:-:S05]  /*1cfc0*/  @!P3 LOP3.LUT R15, R15, R14, RZ, 0x3c, !PT ;  /* 0x0000000e0f0fb212 */ /* 0x000fca00078e3cff */
[----:B------:R-:W3:Y:S04]  /*1cfd0*/  @!P3 LDG.E.U16 R28, desc[UR10][R14.64] ;  /* 0x0000000a0e1cb981 */ /* 0x000ee8000c1e1500 */
[----:B---3--:R0:W-:Y:S04]  /*1cfe0*/  STL [R1+0x14c], R28 ;  /* 0x00014c1c01007387 */ /* 0x0081e80000100800 */
[----:B0-----:R-:W3:Y:S04]  /*1cff0*/  LDL.LU R28, [R1+0x1234] ;  /* 0x00123400011c7983 */ /* 0x001ee80000300800 */
[----:B------:R-:W4:Y:S04]  /*1d000*/  LDL.LU R14, [R1+0x70] ;  /* 0x00007000010e7983 */ /* 0x000f280000300800 */
[----:B------:R-:W3:Y:S01]  /*1d010*/  LDL R15, [R1+0x778] ;  /* 0x00077800010f7983 */ /* 0x000ee20000100800 */
[----:B--2---:R-:W-:-:S03]  /*1d020*/  PRMT R25, RZ, 0x7610, R25 ;  /* 0x00007610ff197816 */ /* 0x004fc60000000019 */
[----:B----4-:R0:W-:Y:S02]  /*1d030*/  STS.U16 [R4+UR5+0x10b00], R14 ;  /* 0x010b000e04007988 */ /* 0x0101e40008000405 */
[----:B0-----:R-:W-:-:S05]  /*1d040*/  @!P3 IMAD.MOV.U32 R14, RZ, RZ, R27 ;  /* 0x000000ffff0eb224 */ /* 0x001fca00078e001b */
[----:B---3--:R0:W2:Y:S04]  /*1d050*/  @!P3 LDG.E.U16 R25, desc[UR10][R14.64] ;  /* 0x0000000a0e19b981 */ /* 0x0080a8000c1e1500 */
[----:B------:R-:W3:Y:S01]  /*1d060*/  LDL.LU R15, [R1+0x5c] ;  /* 0x00005c00010f7983 */ /* 0x000ee20000300800 */
[----:B------:R-:W-:Y:S01]  /*1d070*/  PRMT R5, RZ, 0x7610, R5 ;  /* 0x00007610ff057816 */ /* 0x000fe20000000005 */
[----:B0-----:R-:W-:Y:S02]  /*1d080*/  @!P3 IMAD.MOV.U32 R14, RZ, RZ, R3 ;  /* 0x000000ffff0eb224 */ /* 0x001fe400078e0003 */
[----:B------:R-:W4:Y:S04]  /*1d090*/  LDL R27, [R1+0x6b8] ;  /* 0x0006b800011b7983 */ /* 0x000f280000100800 */
[----:B--2---:R0:W-:Y:S01]  /*1d0a0*/  STL [R1+0x148], R25 ;  /* 0x0001481901007387 */ /* 0x0041e20000100800 */
[----:B------:R-:W-:-:S02]  /*1d0b0*/  PRMT R13, RZ, 0x7610, R13 ;  /* 0x00007610ff0d7816 */ /* 0x000fc4000000000d */
[----:B------:R-:W-:Y:S01]  /*1d0c0*/  PRMT R24, RZ, 0x7610, R24 ;  /* 0x00007610ff187816 */ /* 0x000fe20000000018 */
[----:B------:R-:W2:Y:S04]  /*1d0d0*/  LDL R3, [R1+0x67c] ;  /* 0x00067c0001037983 */ /* 0x000ea80000100800 */
[----:B---3--:R1:W-:Y:S04]  /*1d0e0*/  STS.U16 [R4+UR5+0x10c00], R15 ;  /* 0x010c000f04007988 */ /* 0x0083e80008000405 */
[----:B0-----:R-:W3:Y:S01]  /*1d0f0*/  LDL R25, [R1+0x6bc] ;  /* 0x0006bc0001197983 */ /* 0x001ee20000100800 */
[----:B-1----:R-:W-:-:S03]  /*1d100*/  @!P3 IMAD.MOV.U32 R15, RZ, RZ, R23 ;  /* 0x000000ffff0fb224 */ /* 0x002fc600078e0017 */
[----:B------:R-:W2:Y:S04]  /*1d110*/  LDL R23, [R1+0x678] ;  /* 0x0006780001177983 */ /* 0x000ea80000100800 */
[----:B------:R0:W2:Y:S04]  /*1d120*/  @!P3 LDG.E.U16 R5, desc[UR10][R14.64] ;  /* 0x0000000a0e05b981 */ /* 0x0000a8000c1e1500 */
[----:B------:R-:W0:Y:S04]  /*1d130*/  LDL R14, [R1+0x6f8] ;  /* 0x0006f800010e7983 */ /* 0x000e280000100800 */
[----:B------:R-:W0:Y:S02]  /*1d140*/  LDL R15, [R1+0x6fc] ;  /* 0x0006fc00010f7983 */ /* 0x000e240000100800 */
[----:B0-----:R-:W-:-:S04]  /*1d150*/  @!P3 LOP3.LUT R15, R15, R14, RZ, 0x3c, !PT ;  /* 0x0000000e0f0fb212 */ /* 0x001fc800078e3cff */
[----:B------:R-:W-:-:S04]  /*1d160*/  @!P3 LOP3.LUT R14, R15, R14, RZ, 0x3c, !PT ;  /* 0x0000000e0f0eb212 */ /* 0x000fc800078e3cff */
[----:B------:R-:W-:-:S05]  /*1d170*/  @!P3 LOP3.LUT R15, R15, R14, RZ, 0x3c, !PT ;  /* 0x0000000e0f0fb212 */ /* 0x000fca00078e3cff */
[----:B------:R3:W2:Y:S02]  /*1d180*/  @!P3 LDG.E.U16 R13, desc[UR10][R14.64] ;  /* 0x0000000a0e0db981 */ /* 0x0006a4000c1e1500 */
[----:B---3--:R-:W-:Y:S02]  /*1d190*/  @!P3 IMAD.MOV.U32 R14, RZ, RZ, R25 ;  /* 0x000000ffff0eb224 */ /* 0x008fe400078e0019 */
[----:B----4-:R-:W-:-:S05]  /*1d1a0*/  @!P3 IMAD.MOV.U32 R15, RZ, RZ, R27 ;  /* 0x000000ffff0fb224 */ /* 0x010fca00078e001b */
[----:B------:R0:W3:Y:S04]  /*1d1b0*/  @!P3 LDG.E.U16 R24, desc[UR10][R14.64] ;  /* 0x0000000a0e18b981 */ /* 0x0000e8000c1e1500 */
[----:B--2---:R1:W-:Y:S01]  /*1d1c0*/  STL [R1+0x144], R5 ;  /* 0x0001440501007387 */ /* 0x0043e20000100800 */
[----:B------:R-:W-:-:S03]  /*1d1d0*/  PRMT R0, RZ, 0x7610, R0 ;  /* 0x00007610ff007816 */ /* 0x000fc60000000000 */
[----:B------:R2:W-:Y:S01]  /*1d1e0*/  STS.U16 [R4+UR5+0x10d00], R26 ;  /* 0x010d001a04007988 */ /* 0x0005e20008000405 */
[----:B0-----:R-:W-:-:S03]  /*1d1f0*/  @!P3 IMAD.MOV.U32 R14, RZ, RZ, R3 ;  /* 0x000000ffff0eb224 */ /* 0x001fc600078e0003 */
[----:B------:R-:W-:Y:S04]  /*1d200*/  STS.U16 [R4+UR5+0x10e00], R29 ;  /* 0x010e001d04007988 */ /* 0x000fe80008000405 */
[----:B-1----:R-:W4:Y:S01]  /*1d210*/  LDL.LU R5, [R1+0x8] ;  /* 0x0000080001057983 */ /* 0x002f220000300800 */
[----:B------:R-:W-:-:S03]  /*1d220*/  @!P3 IMAD.MOV.U32 R15, RZ, RZ, R23 ;  /* 0x000000ffff0fb224 */ /* 0x000fc600078e0017 */
[----:B--2---:R-:W2:Y:S04]  /*1d230*/  LDL.LU R26, [R1+0x58] ;  /* 0x00005800011a7983 */ /* 0x004ea80000300800 */
[----:B------:R0:W-:Y:S04]  /*1d240*/  STS.U16 [R4+UR5+0x10f00], R28 ;  /* 0x010f001c04007988 */ /* 0x0001e80008000405 */
[----:B------:R1:W2:Y:S04]  /*1d250*/  @!P3 LDG.E.U16 R0, desc[UR10][R14.64] ;  /* 0x0000000a0e00b981 */ /* 0x0002a8000c1e1500 */
[----:B------:R-:W-:Y:S04]  /*1d260*/  STL [R1+0x1180], R13 ;  /* 0x0011800d01007387 */ /* 0x000fe80000100800 */
[----:B------:R-:W-:Y:S04]  /*1d270*/  STL [R1+0x11ec], R13 ;  /* 0x0011ec0d01007387 */ /* 0x000fe80000100800 */
[----:B0-----:R-:W2:Y:S04]  /*1d280*/  LDL.LU R4, [R1+0x54] ;  /* 0x0000540001047983 */ /* 0x001ea80000300800 */
[----:B------:R-:W2:Y:S04]  /*1d290*/  LDL R23, [R1+0x5f8] ;  /* 0x0005f80001177983 */ /* 0x000ea80000100800 */
[----:B------:R-:W2:Y:S04]  /*1d2a0*/  LDL R3, [R1+0x5fc] ;  /* 0x0005fc0001037983 */ /* 0x000ea80000100800 */
[----:B------:R-:W2:Y:S04]  /*1d2b0*/  LDL R29, [R1+0x5bc] ;  /* 0x0005bc00011d7983 */ /* 0x000ea80000100800 */
[----:B---3--:R0:W-:Y:S04]  /*1d2c0*/  STL [R1+0x140], R24 ;  /* 0x0001401801007387 */ /* 0x0081e80000100800 */
[----:B0-----:R-:W3:Y:S04]  /*1d2d0*/  LDL.LU R24, [R1+0x50] ;  /* 0x0000500001187983 */ /* 0x001ee80000300800 */
[----:B------:R-:W3:Y:S04]  /*1d2e0*/  LDL.LU R25, [R1+0x4c] ;  /* 0x00004c0001197983 */ /* 0x000ee80000300800 */
[----:B------:R-:W3:Y:S04]  /*1d2f0*/  LDL.LU R27, [R1+0x48] ;  /* 0x00004800011b7983 */ /* 0x000ee80000300800 */
[----:B------:R-:W1:Y:S04]  /*1d300*/  LDL R14, [R1+0x638] ;  /* 0x00063800010e7983 */ /* 0x000e680000100800 */
[----:B------:R-:W1:Y:S01]  /*1d310*/  LDL R15, [R1+0x63c] ;  /* 0x00063c00010f7983 */ /* 0x000e620000100800 */
[----:B------:R-:W0:Y:S02]  /*1d320*/  S2R R28, SR_TID.X ;  /* 0x00000000001c7919 */ /* 0x000e240000002100 */
[----:B0-----:R-:W-:-:S05]  /*1d330*/  LOP3.LUT R28, R28, 0x7f, RZ, 0xc0, !PT ;  /* 0x0000007f1c1c7812 */ /* 0x001fca00078ec0ff */
[----:B------:R-:W-:-:S05]  /*1d340*/  IMAD.SHL.U32 R28, R28, 0x2, RZ ;  /* 0x000000021c1c7824 */ /* 0x000fca00078e00ff */
[----:B----4-:R0:W-:Y:S02]  /*1d350*/  STS.U16 [R28+UR5], R5 ;  /* 0x000000051c007988 */ /* 0x0101e40008000405 */
[----:B0-----:R-:W-:Y:S02]  /*1d360*/  PRMT R28, RZ, 0x7610, R28 ;  /* 0x00007610ff1c7816 */ /* 0x001fe4000000001c */
[----:B-1----:R-:W-:-:S04]  /*1d370*/  @!P3 LOP3.LUT R15, R15, R14, RZ, 0x3c, !PT ;  /* 0x0000000e0f0fb212 */ /* 0x002fc800078e3cff */
[----:B------:R-:W-:-:S04]  /*1d380*/  @!P3 LOP3.LUT R14, R15, R14, RZ, 0x3c, !PT ;  /* 0x0000000e0f0eb212 */ /* 0x000fc800078e3cff */
[----:B------:R-:W-:-:S05]  /*1d390*/  @!P3 LOP3.LUT R15, R15, R14, RZ, 0x3c, !PT ;  /* 0x0000000e0f0fb212 */ /* 0x000fca00078e3cff */
[----:B------:R0:W4:Y:S04]  /*1d3a0*/  @!P3 LDG.E.U16 R28, desc[UR10][R14.64] ;  /* 0x0000000a0e1cb981 */ /* 0x000128000c1e1500 */
[----:B--2---:R-:W-:Y:S04]  /*1d3b0*/  STL [R1+0x1184], R0 ;  /* 0x0011840001007387 */ /* 0x004fe80000100800 */
[----:B------:R-:W-:Y:S04]  /*1d3c0*/  STL [R1+0x1188], R0 ;  /* 0x0011880001007387 */ /* 0x000fe80000100800 */
[----:B------:R-:W-:Y:S04]  /*1d3d0*/  STL [R1+0x118c], R0 ;  /* 0x00118c0001007387 */ /* 0x000fe80000100800 */
[----:B------:R-:W-:Y:S04]  /*1d3e0*/  STL [R1+0x11b0], R0 ;  /* 0x0011b00001007387 */ /* 0x000fe80000100800 */
[----:B------:R-:W-:Y:S04]  /*1d3f0*/  STL [R1+0x11cc], R0 ;  /* 0x0011cc0001007387 */ /* 0x000fe80000100800 */
[----:B------:R-:W-:Y:S04]  /*1d400*/  STL [R1+0x11d0], R0 ;  /* 0x0011d00001007387 */ /* 0x000fe80000100800 */
[----:B------:R-:W-:Y:S04]  /*1d410*/  STL [R1+0x11d4], R0 ;  /* 0x0011d40001007387 */ /* 0x000fe80000100800 */
[----:B------:R-:W2:Y:S01]  /*1d420*/  LDL.LU R5, [R1+0x1230] ;  /* 0x0012300001057983 */ /* 0x000ea20000300800 */
[----:B0-----:R-:W-:-:S02]  /*1d430*/  @!P3 IMAD.MOV.U32 R14, RZ, RZ, R3 ;  /* 0x000000ffff0eb224 */ /* 0x001fc400078e0003 */
[----:B------:R-:W-:Y:S01]  /*1d440*/  @!P3 IMAD.MOV.U32 R15, RZ, RZ, R23 ;  /* 0x000000ffff0fb224 */ /* 0x000fe200078e0017 */
[----:B----4-:R0:W-:Y:S02]  /*1d450*/  STL [R1+0x13c], R28 ;  /* 0x00013c1c01007387 */ /* 0x0101e40000100800 */
[----:B0-----:R-:W0:Y:S02]  /*1d460*/  S2R R28, SR_TID.X ;  /* 0x00000000001c7919 */ /* 0x001e240000002100 */
[----:B0-----:R-:W-:-:S05]  /*1d470*/  LOP3.LUT R28, R28, 0x7f, RZ, 0xc0, !PT ;  /* 0x0000007f1c1c7812 */ /* 0x001fca00078ec0ff */
[----:B------:R-:W-:-:S05]  /*1d480*/  IMAD.SHL.U32 R28, R28, 0x2, RZ ;  /* 0x000000021c1c7824 */ /* 0x000fca00078e00ff */
[----:B------:R0:W-:Y:S02]  /*1d490*/  STS.U16 [R28+UR5+0x800], R26 ;  /* 0x0008001a1c007988 */ /* 0x0001e40008000405 */
[----:B0-----:R-:W-:Y:S02]  /*1d4a0*/  PRMT R28, RZ, 0x7610, R28 ;  /* 0x00007610ff1c7816 */ /* 0x001fe4000000001c */
[----:B------:R-:W4:Y:S04]  /*1d4b0*/  LDL.LU R26, [R1+0x44] ;  /* 0x00004400011a7983 */ /* 0x000f280000300800 */
[----:B------:R-:W2:Y:S04]  /*1d4c0*/  LDL R23, [R1+0x4f8] ;  /* 0x0004f80001177983 */ /* 0x000ea80000100800 */
[----:B------:R-:W3:Y:S04]  /*1d4d0*/  @!P3 LDG.E.U16 R28, desc[UR10][R14.64] ;  /* 0x0000000a0e1cb981 */ /* 0x000ee8000c1e1500 */
[----:B------:R-:W4:Y:S04]  /*1d4e0*/  LDL R3, [R1+0x4fc] ;  /* 0x0004fc0001037983 */ /* 0x000f280000100800 */
[----:B---3--:R0:W-:Y:S04]  /*1d4f0*/  STL [R1+0x12c], R28 ;  /* 0x00012c1c01007387 */ /* 0x0081e80000100800 */
[----:B------:R-:W3:Y:S04]  /*1d500*/  LDL.LU R14, [R1+0x60] ;  /* 0x00006000010e7983 */ /* 0x000ee80000300800 */
[----:B------:R-:W2:Y:S01]  /*1d510*/  LDL R15, [R1+0x5b8] ;  /* 0x0005b800010f7983 */ /* 0x000ea20000100800 */
[----:B0-----:R-:W0:Y:S02]  /*1d520*/  S2R R28, SR_TID.X ;  /* 0x00000000001c7919 */ /* 0x001e240000002100 */
[----:B0-----:R-:W-:-:S05]  /*1d530*/  LOP3.LUT R28, R28, 0x7f, RZ, 0xc0, !PT ;  /* 0x0000007f1c1c7812 */ /* 0x001fca00078ec0ff */
[----:B------:R-:W-:-:S05]  /*1d540*/  IMAD.SHL.U32 R28, R28, 0x2, RZ ;  /* 0x000000021c1c7824 */ /* 0x000fca00078e00ff */
[----:B---3--:R0:W-:Y:S02]  /*1d550*/  STS.U16 [R28+UR5+0x1000], R14 ;  /* 0x0010000e1c007988 */ /* 0x0081e40008000405 */
[----:B0-----:R-:W-:Y:S01]  /*1d560*/  PRMT R28, RZ, 0x7610, R28 ;  /* 0x00007610ff1c7816 */ /* 0x001fe2000000001c */
[----:B------:R-:W-:Y:S02]  /*1d570*/  @!P3 IMAD.MOV.U32 R14, RZ, RZ, R29 ;  /* 0x000000ffff0eb224 */ /* 0x000fe400078e001d */
[----:B------:R-:W3:Y:S04]  /*1d580*/  LDL.LU R29, [R1+0x3c] ;  /* 0x00003c00011d7983 */ /* 0x000ee80000300800 */
[----:B--2---:R-:W2:Y:S04]  /*1d590*/  @!P3 LDG.E.U16 R28, desc[UR10][R14.64] ;  /* 0x0000000a0e1cb981 */ /* 0x004ea8000c1e1500 */
[----:B--2---:R0:W-:Y:S04]  /*1d5a0*/  STL [R1+0x128], R28 ;  /* 0x0001281c01007387 */ /* 0x0041e80000100800 */
[----:B------:R-:W2:Y:S04]  /*1d5b0*/  LDL R14, [R1+0x578] ;  /* 0x00057800010e7983 */ /* 0x000ea80000100800 */
[----:B------:R-:W2:Y:S01]  /*1d5c0*/  LDL R15, [R1+0x57c] ;  /* 0x00057c00010f7983 */ /* 0x000ea20000100800 */
[----:B0-----:R-:W0:Y:S02]  /*1d5d0*/  S2R R28, SR_TID.X ;  /* 0x00000000001c7919 */ /* 0x001e240000002100 */
[----:B0-----:R-:W-:-:S05]  /*1d5e0*/  LOP3.LUT R28, R28, 0x7f, RZ, 0xc0, !PT ;  /* 0x0000007f1c1c7812 */ /* 0x001fca00078ec0ff */
[----:B------:R-:W-:-:S05]  /*1d5f0*/  IMAD.SHL.U32 R28, R28, 0x2, RZ ;  /* 0x000000021c1c7824 */ /* 0x000fca00078e00ff */
[----:B------:R0:W-:Y:S02]  /*1d600*/  STS.U16 [R28+UR5+0x1800], R4 ;  /* 0x001800041c007988 */ /* 0x0001e40008000405 */
[----:B0-----:R-:W-:Y:S02]  /*1d610*/  PRMT R28, RZ, 0x7610, R28 ;  /* 0x00007610ff1c7816 */ /* 0x001fe4000000001c */
[----:B------:R-:W3:Y:S01]  /*1d620*/  LDL.LU R4, [R1+0x122c] ;  /* 0x00122c0001047983 */ /* 0x000ee20000300800 */
[----:B--2---:R-:W-:-:S04]  /*1d630*/  @!P3 LOP3.LUT R15, R15, R14, RZ, 0x3c, !PT ;  /* 0x0000000e0f0fb212 */ /* 0x004fc800078e3cff */
[----:B------:R-:W-:-:S04]  /*1d640*/  @!P3 LOP3.LUT R14, R15, R14, RZ, 0x3c, !PT ;  /* 0x0000000e0f0eb212 */ /* 0x000fc800078e3cff */
[----:B------:R-:W-:-:S05]  /*1d650*/  @!P3 LOP3.LUT R15, R15, R14, RZ, 0x3c, !PT ;  /* 0x0000000e0f0fb212 */ /* 0x000fca00078e3cff */
[----:B------:R-:W2:Y:S04]  /*1d660*/  @!P3 LDG.E.U16 R28, desc[UR10][R14.64] ;  /* 0x0000000a0e1cb981 */ /* 0x000ea8000c1e1500 */
        /* <DEDUP_REMOVED lines=12> */
[----:B------:R4:W2:Y:S01]  /*1d730*/  @!P3 LDG.E.U16 R28, desc[UR10][R14.64] ;  /* 0x0000000a0e1cb981 */ /* 0x0008a2000c1e1500 */
[----:B------:R-:W-:Y:S01]  /*1d740*/  PRMT R2, RZ, 0x7610, R2 ;  /* 0x00007610ff027816 */ /* 0x000fe20000000002 */
[----:B----4-:R-:W-:Y:S02]  /*1d750*/  @!P3 IMAD.MOV.U32 R14, RZ, RZ, R3 ;  /* 0x000000ffff0eb224 */ /* 0x010fe400078e0003 */
[----:B------:R-:W-:-:S05]  /*1d760*/  @!P3 IMAD.MOV.U32 R15, RZ, RZ, R23 ;  /* 0x000000ffff0fb224 */ /* 0x000fca00078e0017 */
[----:B------:R0:W4:Y:S04]  /*1d770*/  @!P3 LDG.E.U16 R2, desc[UR10][R14.64] ;  /* 0x0000000a0e02b981 */ /* 0x000128000c1e1500 */
[----:B--2---:R1:W-:Y:S04]  /*1d780*/  STL [R1+0x120], R28 ;  /* 0x0001201c01007387 */ /* 0x0043e80000100800 */
[----:B------:R-:W0:Y:S04]  /*1d790*/  LDL R14, [R1+0x4b8] ;  /* 0x0004b800010e7983 */ /* 0x000e280000100800 */
[----:B------:R-:W0:Y:S01]  /*1d7a0*/  LDL R15, [R1+0x4bc] ;  /* 0x0004bc00010f7983 */ /* 0x000e220000100800 */
[----:B-1----:R-:W1:Y:S02]  /*1d7b0*/  S2R R28, SR_TID.X ;  /* 0x00000000001c7919 */ /* 0x002e640000002100 */
[----:B-1----:R-:W-:-:S05]  /*1d7c0*/  LOP3.LUT R28, R28, 0x7f, RZ, 0xc0, !PT ;  /* 0x0000007f1c1c7812 */ /* 0x002fca00078ec0ff */
[----:B------:R-:W-:-:S05]  /*1d7d0*/  IMAD.SHL.U32 R28, R28, 0x2, RZ ;  /* 0x000000021c1c7824 */ /* 0x000fca00078e00ff */
[----:B------:R1:W-:Y:S04]  /*1d7e0*/  STS.U16 [R28+UR5+0x2800], R25 ;  /* 0x002800191c007988 */ /* 0x0003e80008000405 */
[----:B------:R2:W-:Y:S04]  /*1d7f0*/  STS.U16 [R28+UR5+0x3000], R27 ;  /* 0x0030001b1c007988 */ /* 0x0005e80008000405 */
[----:B-1----:R-:W3:Y:S01]  /*1d800*/  LDL R25, [R1+0x43c] ;  /* 0x00043c0001197983 */ /* 0x002ee20000100800 */
[----:B--2---:R-:W-:-:S03]  /*1d810*/  PRMT R28, RZ, 0x7610, R28 ;  /* 0x00007610ff1c7816 */ /* 0x004fc6000000001c */
[----:B------:R-:W2:Y:S04]  /*1d820*/  LDL.LU R3, [R1+0x38] ;  /* 0x0000380001037983 */ /* 0x000ea80000300800 */
[----:B------:R-:W2:Y:S01]  /*1d830*/  LDL R23, [R1+0x3f8] ;  /* 0x0003f80001177983 */ /* 0x000ea20000100800 */
[----:B0-----:R-:W-:-:S04]  /*1d840*/  @!P3 LOP3.LUT R15, R15, R14, RZ, 0x3c, !PT ;  /* 0x0000000e0f0fb212 */ /* 0x001fc800078e3cff */
[----:B------:R-:W-:-:S04]  /*1d850*/  @!P3 LOP3.LUT R14, R15, R14, RZ, 0x3c, !PT ;  /* 0x0000000e0f0eb212 */ /* 0x000fc800078e3cff */
[----:B------:R-:W-:-:S05]  /*1d860*/  @!P3 LOP3.LUT R15, R15, R14, RZ, 0x3c, !PT ;  /* 0x0000000e0f0fb212 */ /* 0x000fca00078e3cff */
[----:B------:R-:W3:Y:S04]  /*1d870*/  @!P3 LDG.E.U16 R28, desc[UR10][R14.64] ;  /* 0x0000000a0e1cb981 */ /* 0x000ee8000c1e1500 */
[----:B----4-:R0:W-:Y:S04]  /*1d880*/  STL [R1+0x8], R2 ;  /* 0x0000080201007387 */ /* 0x0101e80000100800 */
[----:B0-----:R-:W4:Y:S04]  /*1d890*/  LDL R2, [R1+0x3fc] ;  /* 0x0003fc0001027983 */ /* 0x001f280000100800 */
[----:B------:R-:W2:Y:S04]  /*1d8a0*/  LDL.LU R27, [R1+0x34] ;  /* 0x00003400011b7983 */ /* 0x000ea80000300800 */
[----:B---3--:R0:W-:Y:S04]  /*1d8b0*/  STL [R1+0x11c], R28 ;  /* 0x00011c1c01007387 */ /* 0x0081e80000100800 */
[----:B------:R-:W3:Y:S04]  /*1d8c0*/  LDL R14, [R1+0x478] ;  /* 0x00047800010e7983 */ /* 0x000ee80000100800 */
[----:B------:R-:W3:Y:S01]  /*1d8d0*/  LDL R15, [R1+0x47c] ;  /* 0x00047c00010f7983 */ /* 0x000ee20000100800 */
[----:B0-----:R-:W0:Y:S02]  /*1d8e0*/  S2R R28, SR_TID.X ;  /* 0x00000000001c7919 */ /* 0x001e240000002100 */
[----:B0-----:R-:W-:-:S05]  /*1d8f0*/  LOP3.LUT R28, R28, 0x7f, RZ, 0xc0, !PT ;  /* 0x0000007f1c1c7812 */ /* 0x001fca00078ec0ff */
[----:B------:R-:W-:-:S05]  /*1d900*/  IMAD.SHL.U32 R28, R28, 0x2, RZ ;  /* 0x000000021c1c7824 */ /* 0x000fca00078e00ff */
[----:B------:R0:W-:Y:S04]  /*1d910*/  STS.U16 [R28+UR5+0x3800], R26 ;  /* 0x0038001a1c007988 */ /* 0x0001e80008000405 */
[----:B0-----:R-:W4:Y:S01]  /*1d920*/  LDL.LU R26, [R1+0x1224] ;  /* 0x00122400011a7983 */ /* 0x001f220000300800 */
[----:B---3--:R-:W-:-:S04]  /*1d930*/  @!P3 LOP3.LUT R15, R15, R14, RZ, 0x3c, !PT ;  /* 0x0000000e0f0fb212 */ /* 0x008fc800078e3cff */
[----:B------:R-:W-:-:S04]  /*1d940*/  @!P3 LOP3.LUT R14, R15, R14, RZ, 0x3c, !PT ;  /* 0x0000000e0f0eb212 */ /* 0x000fc800078e3cff */
[----:B------:R-:W-:Y:S02]  /*1d950*/  @!P3 LOP3.LUT R15, R15, R14, RZ, 0x3c, !PT ;  /* 0x0000000e0f0fb212 */ /* 0x000fe400078e3cff */
[----:B----4-:R-:W-:-:S06]  /*1d960*/  PRMT R26, RZ, 0x7610, R26 ;  /* 0x00007610ff1a7816 */ /* 0x010fcc000000001a */
[----:B------:R0:W3:Y:S04]  /*1d970*/  @!P3 LDG.E.U16 R26, desc[UR10][R14.64] ;  /* 0x0000000a0e1ab981 */ /* 0x0000e8000c1e1500 */
[----:B------:R-:W4:Y:S04]  /*1d980*/  LDL.LU R14, [R1+0x40] ;  /* 0x00004000010e7983 */ /* 0x000f280000300800 */
[----:B------:R-:W2:Y:S01]  /*1d990*/  LDL R15, [R1+0x438] ;  /* 0x00043800010f7983 */ /* 0x000ea20000100800 */
[----:B------:R-:W-:-:S03]  /*1d9a0*/  PRMT R24, RZ, 0x7610, R24 ;  /* 0x00007610ff187816 */ /* 0x000fc60000000018 */
[----:B----4-:R0:W-:Y:S02]  /*1d9b0*/  STS.U16 [R28+UR5+0x4000], R14 ;  /* 0x0040000e1c007988 */ /* 0x0101e40008000405 */
[----:B0-----:R-:W-:-:S05]  /*1d9c0*/  @!P3 IMAD.MOV.U32 R14, RZ, RZ, R25 ;  /* 0x000000ffff0eb224 */ /* 0x001fca00078e0019 */
[----:B--2---:R0:W2:Y:S01]  /*1d9d0*/  @!P3 LDG.E.U16 R24, desc[UR10][R14.64] ;  /* 0x0000000a0e18b981 */ /* 0x0040a2000c1e1500 */
[----:B------:R-:W-:-:S03]  /*1d9e0*/  PRMT R22, RZ, 0x7610, R22 ;  /* 0x00007610ff167816 */ /* 0x000fc60000000016 */
[----:B---3--:R1:W-:Y:S01]  /*1d9f0*/  STL [R1+0x118], R26 ;  /* 0x0001181a01007387 */ /* 0x0083e20000100800 */
[----:B0-----:R-:W-:Y:S02]  /*1da00*/  @!P3 IMAD.MOV.U32 R14, RZ, RZ, R2 ;  /* 0x000000ffff0eb224 */ /* 0x001fe400078e0002 */
[----:B------:R-:W-:Y:S01]  /*1da10*/  @!P3 IMAD.MOV.U32 R15, RZ, RZ, R23 ;  /* 0x000000ffff0fb224 */ /* 0x000fe200078e0017 */
[----:B------:R0:W-:Y:S04]  /*1da20*/  STS.U16 [R28+UR5+0x4800], R29 ;  /* 0x0048001d1c007988 */ /* 0x0001e80008000405 */
[----:B-1----:R-:W3:Y:S04]  /*1da30*/  LDL.LU R26, [R1+0x30] ;  /* 0x00003000011a7983 */ /* 0x002ee80000300800 */
[----:B------:R1:W4:Y:S04]  /*1da40*/  @!P3 LDG.E.U16 R22, desc[UR10][R14.64] ;  /* 0x0000000a0e16b981 */ /* 0x000328000c1e1500 */
[----:B0-----:R-:W3:Y:S04]  /*1da50*/  LDL.LU R29, [R1+0x2c] ;  /* 0x00002c00011d7983 */ /* 0x001ee80000300800 */
[----:B--2---:R0:W-:Y:S04]  /*1da60*/  STL [R1+0x114], R24 ;  /* 0x0001141801007387 */ /* 0x0041e80000100800 */
[----:B------:R-:W1:Y:S04]  /*1da70*/  LDL R14, [R1+0x3b8] ;  /* 0x0003b800010e7983 */ /* 0x000e680000100800 */
[----:B------:R-:W1:Y:S01]  /*1da80*/  LDL R15, [R1+0x3bc] ;  /* 0x0003bc00010f7983 */ /* 0x000e620000100800 */
[----:B------:R-:W-:-:S03]  /*1da90*/  PRMT R21, RZ, 0x7610, R21 ;  /* 0x00007610ff157816 */ /* 0x000fc60000000015 */
[----:B0-----:R-:W2:Y:S04]  /*1daa0*/  LDL R24, [R1+0x378] ;  /* 0x0003780001187983 */ /* 0x001ea80000100800 */
[----:B------:R-:W3:Y:S04]  /*1dab0*/  LDL R2, [R1+0x37c] ;  /* 0x00037c0001027983 */ /* 0x000ee80000100800 */
[----:B------:R-:W2:Y:S04]  /*1dac0*/  LDL R25, [R1+0x338] ;  /* 0x0003380001197983 */ /* 0x000ea80000100800 */
[----:B------:R-:W2:Y:S01]  /*1dad0*/  LDL R23, [R1+0x33c] ;  /* 0x00033c0001177983 */ /* 0x000ea20000100800 */
[----:B-1----:R-:W-:-:S04]  /*1dae0*/  @!P3 LOP3.LUT R15, R15, R14, RZ, 0x3c, !PT ;  /* 0x0000000e0f0fb212 */ /* 0x002fc800078e3cff */
[----:B------:R-:W-:-:S04]  /*1daf0*/  @!P3 LOP3.LUT R14, R15, R14, RZ, 0x3c, !PT ;  /* 0x0000000e0f0eb212 */ /* 0x000fc800078e3cff */
[----:B------:R-:W-:-:S05]  /*1db00*/  @!P3 LOP3.LUT R15, R15, R14, RZ, 0x3c, !PT ;  /* 0x0000000e0f0fb212 */ /* 0x000fca00078e3cff */
[----:B------:R3:W2:Y:S01]  /*1db10*/  @!P3 LDG.E.U16 R21, desc[UR10][R14.64] ;  /* 0x0000000a0e15b981 */ /* 0x0006a2000c1e1500 */
[----:B------:R-:W-:-:S03]  /*1db20*/  PRMT R20, RZ, 0x7610, R20 ;  /* 0x00007610ff147816 */ /* 0x000fc60000000014 */
[----:B----4-:R-:W-:Y:S04]  /*1db30*/  STL [R1+0x1168], R22 ;  /* 0x0011681601007387 */ /* 0x010fe80000100800 */
[----:B------:R-:W-:Y:S01]  /*1db40*/  STL [R1+0x116c], R22 ;  /* 0x00116c1601007387 */ /* 0x000fe20000100800 */
[----:B---3--:R-:W-:-:S03]  /*1db50*/  @!P3 IMAD.MOV.U32 R14, RZ, RZ, R2 ;  /* 0x000000ffff0eb224 */ /* 0x008fc600078e0002 */
[----:B------:R-:W-:Y:S01]  /*1db60*/  STL [R1+0x1170], R22 ;  /* 0x0011701601007387 */ /* 0x000fe20000100800 */
[----:B--2---:R-:W-:-:S03]  /*1db70*/  @!P3 IMAD.MOV.U32 R15, RZ, RZ, R24 ;  /* 0x000000ffff0fb224 */ /* 0x004fc600078e0018 */
[----:B------:R-:W-:Y:S04]  /*1db80*/  STL [R1+0x1174], R22 ;  /* 0x0011741601007387 */ /* 0x000fe80000100800 */
[----:B------:R-:W-:Y:S04]  /*1db90*/  STL [R1+0x1178], R22 ;  /* 0x0011781601007387 */ /* 0x000fe80000100800 */
[----:B------:R0:W-:Y:S01]  /*1dba0*/  STS.U16 [R28+UR5+0x5000], R3 ;  /* 0x005000031c007988 */ /* 0x0001e20008000405 */
[----:B------:R-:W-:-:S03]  /*1dbb0*/  PRMT R18, RZ, 0x7610, R18 ;  /* 0x00007610ff127816 */ /* 0x000fc60000000012 */
[----:B------:R1:W-:Y:S04]  /*1dbc0*/  STS.U16 [R28+UR5+0x5800], R27 ;  /* 0x0058001b1c007988 */ /* 0x0003e80008000405 */
[----:B------:R2:W3:Y:S04]  /*1dbd0*/  @!P3 LDG.E.U16 R20, desc[UR10][R14.64] ;  /* 0x0000000a0e14b981 */ /* 0x0004e8000c1e1500 */
[----:B0-----:R-:W4:Y:S01]  /*1dbe0*/  LDL.LU R3, [R1+0x1220] ;  /* 0x0012200001037983 */ /* 0x001f220000300800 */
[----:B--2---:R-:W-:Y:S02]  /*1dbf0*/  @!P3 IMAD.MOV.U32 R14, RZ, RZ, R23 ;  /* 0x000000ffff0eb224 */ /* 0x004fe400078e0017 */
[----:B------:R-:W-:-:S05]  /*1dc00*/  @!P3 IMAD.MOV.U32 R15, RZ, RZ, R25 ;  /* 0x000000ffff0fb224 */ /* 0x000fca00078e0019 */
[----:B------:R-:W2:Y:S04]  /*1dc10*/  @!P3 LDG.E.U16 R18, desc[UR10][R14.64] ;  /* 0x0000000a0e12b981 */ /* 0x000ea8000c1e1500 */
[----:B------:R-:W-:Y:S04]  /*1dc20*/  STL [R1+0x117c], R21 ;  /* 0x00117c1501007387 */ /* 0x000fe80000100800 */
[----:B-1----:R-:W4:Y:S04]  /*1dc30*/  LDL.LU R27, [R1+0x28] ;  /* 0x00002800011b7983 */ /* 0x002f280000300800 */
[----:B------:R-:W4:Y:S04]  /*1dc40*/  LDL R24, [R1+0x2f8] ;  /* 0x0002f80001187983 */ /* 0x000f280000100800 */
[----:B------:R-:W4:Y:S01]  /*1dc50*/  LDL R2, [R1+0x2fc] ;  /* 0x0002fc0001027983 */ /* 0x000f220000100800 */
[----:B------:R-:W-:-:S03]  /*1dc60*/  PRMT R16, RZ, 0x7610, R16 ;  /* 0x00007610ff107816 */ /* 0x000fc60000000010 */
[----:B------:R0:W-:Y:S04]  /*1dc70*/  STS.U16 [R28+UR5+0x6000], R26 ;  /* 0x0060001a1c007988 */ /* 0x0001e80008000405 */
[----:B---3--:R-:W-:Y:S04]  /*1dc80*/  STL [R1+0x1190], R20 ;  /* 0x0011901401007387 */ /* 0x008fe80000100800 */
[----:B------:R-:W-:Y:S04]  /*1dc90*/  STL [R1+0x1194], R20 ;  /* 0x0011941401007387 */ /* 0x000fe80000100800 */
[----:B------:R-:W3:Y:S04]  /*1dca0*/  LDL.LU R23, [R1+0x24] ;  /* 0x0000240001177983 */ /* 0x000ee80000300800 */
[----:B--2---:R-:W-:Y:S04]  /*1dcb0*/  STL [R1+0x1198], R18 ;  /* 0x0011981201007387 */ /* 0x004fe80000100800 */
[----:B------:R-:W-:Y:S04]  /*1dcc0*/  STL [R1+0x119c], R18 ;  /* 0x00119c1201007387 */ /* 0x000fe80000100800 */
[----:B------:R-:W-:Y:S04]  /*1dcd0*/  STL [R1+0x11e8], R18 ;  /* 0x0011e81201007387 */ /* 0x000fe80000100800 */
[----:B------:R-:W-:Y:S04]  /*1dce0*/  STL [R1+0x11f0], R18 ;  /* 0x0011f01201007387 */ /* 0x000fe80000100800 */
[----:B0-----:R-:W2:Y:S04]  /*1dcf0*/  LDL R26, [R1+0x2c8] ;  /* 0x0002c800011a7983 */ /* 0x001ea80000100800 */
[----:B------:R-:W3:Y:S01]  /*1dd00*/  LDL R25, [R1+0xa4c] ;  /* 0x000a4c0001197983 */ /* 0x000ee20000100800 */
[----:B----4-:R-:W-:-:S02]  /*1dd10*/  @!P3 IMAD.MOV.U32 R15, RZ, RZ, R24 ;  /* 0x000000ffff0fb224 */ /* 0x010fc400078e0018 */
[----:B------:R-:W-:-:S05]  /*1dd20*/  @!P3 IMAD.MOV.U32 R14, RZ, RZ, R2 ;  /* 0x000000ffff0eb224 */ /* 0x000fca00078e0002 */
[----:B------:R2:W4:Y:S04]  /*1dd30*/  @!P3 LDG.E.U16 R16, desc[UR10][R14.64] ;  /* 0x0000000a0e10b981 */ /* 0x000528000c1e1500 */
[----:B------:R0:W-:Y:S01]  /*1dd40*/  STS.U16 [R28+UR5+0x6800], R29 ;  /* 0x0068001d1c007988 */ /* 0x0001e20008000405 */
[----:B------:R-:W-:-:S03]  /*1dd50*/  PRMT R19, RZ, 0x7610, R19 ;  /* 0x00007610ff137816 */ /* 0x000fc60000000013 */
[----:B0-----:R-:W4:Y:S04]  /*1dd60*/  LDL.LU R29, [R1+0x20] ;  /* 0x00002000011d7983 */ /* 0x001f280000300800 */
[----:B------:R-:W4:Y:S04]  /*1dd70*/  LDL.LU R24, [R1+0x1c] ;  /* 0x00001c0001187983 */ /* 0x000f280000300800 */
[----:B------:R-:W4:Y:S04]  /*1dd80*/  LDL.LU R2, [R1+0x18] ;  /* 0x0000180001027983 */ /* 0x000f280000300800 */
[----:B------:R0:W-:Y:S01]  /*1dd90*/  STS.U16 [R28+UR5+0x7000], R27 ;  /* 0x0070001b1c007988 */ /* 0x0001e20008000405 */
[----:B--2---:R-:W-:-:S02]  /*1dda0*/  @!P3 IMAD.MOV.U32 R15, RZ, RZ, R26 ;  /* 0x000000ffff0fb224 */ /* 0x004fc400078e001a */
[----:B---3--:R-:W-:-:S05]  /*1ddb0*/  @!P3 IMAD.MOV.U32 R14, RZ, RZ, R25 ;  /* 0x000000ffff0eb224 */ /* 0x008fca00078e0019 */
[----:B------:R-:W2:Y:S04]  /*1ddc0*/  @!P3 LDG.E.U16 R19, desc[UR10][R14.64] ;  /* 0x0000000a0e13b981 */ /* 0x000ea8000c1e1500 */
[----:B----4-:R-:W-:Y:S04]  /*1ddd0*/  STL [R1+0x11a0], R16 ;  /* 0x0011a01001007387 */ /* 0x010fe80000100800 */
[----:B------:R-:W-:Y:S04]  /*1dde0*/  STL [R1+0x11a4], R16 ;  /* 0x0011a41001007387 */ /* 0x000fe80000100800 */
[----:B------:R-:W-:Y:S04]  /*1ddf0*/  STL [R1+0x11b8], R16 ;  /* 0x0011b81001007387 */ /* 0x000fe80000100800 */
[----:B------:R-:W-:Y:S04]  /*1de00*/  STL [R1+0x11dc], R16 ;  /* 0x0011dc1001007387 */ /* 0x000fe80000100800 */
[----:B------:R-:W-:Y:S04]  /*1de10*/  STL [R1+0x11e0], R16 ;  /* 0x0011e01001007387 */ /* 0x000fe80000100800 */
[----:B------:R-:W-:Y:S04]  /*1de20*/  STL [R1+0x11e4], R16 ;  /* 0x0011e41001007387 */ /* 0x000fe80000100800 */
[----:B------:R-:W-:Y:S04]  /*1de30*/  STL [R1+0x11f4], R16 ;  /* 0x0011f41001007387 */ /* 0x000fe80000100800 */
[----:B------:R-:W-:Y:S04]  /*1de40*/  STL [R1+0x11f8], R16 ;  /* 0x0011f81001007387 */ /* 0x000fe80000100800 */
[----:B------:R-:W3:Y:S04]  /*1de50*/  LDL.LU R25, [R1+0x14] ;  /* 0x0000140001197983 */ /* 0x000ee80000300800 */
[----:B------:R-:W4:Y:S04]  /*1de60*/  LDL.LU R26, [R1+0x10] ;  /* 0x00001000011a7983 */ /* 0x000f280000300800 */
[----:B0-----:R-:W4:Y:S04]  /*1de70*/  LDL.LU R27, [R1+0xc] ;  /* 0x00000c00011b7983 */ /* 0x001f280000300800 */
[----:B------:R-:W3:Y:S04]  /*1de80*/  LDL R14, [R1+0xa50] ;  /* 0x000a5000010e7983 */ /* 0x000ee80000100800 */
[----:B------:R-:W3:Y:S01]  /*1de90*/  LDL R15, [R1+0xa94] ;  /* 0x000a9400010f7983 */ /* 0x000ee20000100800 */
[----:B------:R-:W-:-:S03]  /*1dea0*/  PRMT R17, RZ, 0x7610, R17 ;  /* 0x00007610ff117816 */ /* 0x000fc60000000011 */
[----:B------:R0:W-:Y:S04]  /*1deb0*/  STS.U16 [R28+UR5+0x7800], R23 ;  /* 0x007800171c007988 */ /* 0x0001e80008000405 */
[----:B--2---:R-:W-:Y:S04]  /*1dec0*/  STL [R1+0x11a8], R19 ;  /* 0x0011a81301007387 */ /* 0x004fe80000100800 */
[----:B------:R-:W-:Y:S04]  /*1ded0*/  STL [R1+0x11ac], R19 ;  /* 0x0011ac1301007387 */ /* 0x000fe80000100800 */
[----:B------:R-:W-:Y:S04]  /*1dee0*/  STL [R1+0x11b4], R19 ;  /* 0x0011b41301007387 */ /* 0x000fe80000100800 */
[----:B------:R-:W-:Y:S04]  /*1def0*/  STL [R1+0x11bc], R19 ;  /* 0x0011bc1301007387 */ /* 0x000fe80000100800 */
[----:B------:R-:W-:Y:S04]  /*1df00*/  STL [R1+0x11c0], R19 ;  /* 0x0011c01301007387 */ /* 0x000fe80000100800 */
[----:B------:R-:W-:Y:S04]  /*1df10*/  STL [R1+0x11fc], R19 ;  /* 0x0011fc1301007387 */ /* 0x000fe80000100800 */
[----:B0-----:R-:W2:Y:S01]  /*1df20*/  LDL.LU R23, [R1+0x121c] ;  /* 0x00121c0001177983 */ /* 0x001ea20000300800 */
[----:B---3--:R-:W-:-:S04]  /*1df30*/  @!P3 LOP3.LUT R15, R15, R14, RZ, 0x3c, !PT ;  /* 0x0000000e0f0fb212 */ /* 0x008fc800078e3cff */
[----:B------:R-:W-:-:S04]  /*1df40*/  @!P3 LOP3.LUT R14, R15, R14, RZ, 0x3c, !PT ;  /* 0x0000000e0f0eb212 */ /* 0x000fc800078e3cff */
[----:B------:R-:W-:-:S05]  /*1df50*/  @!P3 LOP3.LUT R15, R15, R14, RZ, 0x3c, !PT ;  /* 0x0000000e0f0fb212 */ /* 0x000fca00078e3cff */
[----:B------:R0:W3:Y:S04]  /*1df60*/  @!P3 LDG.E.U16 R17, desc[UR10][R14.64] ;  /* 0x0000000a0e11b981 */ /* 0x0000e8000c1e1500 */
[----:B------:R-:W0:Y:S04]  /*1df70*/  LDL R14, [R1+0x2b0] ;  /* 0x0002b000010e7983 */ /* 0x000e280000100800 */
[----:B------:R-:W0:Y:S04]  /*1df80*/  LDL R15, [R1+0xa20] ;  /* 0x000a2000010f7983 */ /* 0x000e280000100800 */
[----:B------:R1:W-:Y:S02]  /*1df90*/  STS.U16 [R28+UR5+0x8000], R29 ;  /* 0x0080001d1c007988 */ /* 0x0003e40008000405 */
[----:B-1----:R-:W-:-:S02]  /*1dfa0*/  PRMT R28, RZ, 0x7610, R28 ;  /* 0x00007610ff1c7816 */ /* 0x002fc4000000001c */
[----:B0-----:R-:W-:-:S04]  /*1dfb0*/  @!P3 LOP3.LUT R15, R15, R14, RZ, 0x3c, !PT ;  /* 0x0000000e0f0fb212 */ /* 0x001fc800078e3cff */
[----:B------:R-:W-:-:S04]  /*1dfc0*/  @!P3 LOP3.LUT R14, R15, R14, RZ, 0x3c, !PT ;  /* 0x0000000e0f0eb212 */ /* 0x000fc800078e3cff */
[----:B------:R-:W-:-:S05]  /*1dfd0*/  @!P3 LOP3.LUT R15, R15, R14, RZ, 0x3c, !PT ;  /* 0x0000000e0f0fb212 */ /* 0x000fca00078e3cff */
[----:B------:R-:W4:Y:S04]  /*1dfe0*/  @!P3 LDG.E.U16 R28, desc[UR10][R14.64] ;  /* 0x0000000a0e1cb981 */ /* 0x000f28000c1e1500 */
[----:B---3--:R-:W-:Y:S04]  /*1dff0*/  STL [R1+0x11c4], R17 ;  /* 0x0011c41101007387 */ /* 0x008fe80000100800 */
[----:B------:R-:W-:Y:S04]  /*1e000*/  STL [R1+0x11c8], R17 ;  /* 0x0011c81101007387 */ /* 0x000fe80000100800 */
[----:B------:R-:W3:Y:S04]  /*1e010*/  LDL.LU R29, [R1] ;  /* 0x00000000011d7983 */ /* 0x000ee80000300800 */
[----:B----4-:R0:W-:Y:S04]  /*1e020*/  STL [R1+0x190], R28 ;  /* 0x0001901c01007387 */ /* 0x0101e80000100800 */
[----:B------:R-:W4:Y:S04]  /*1e030*/  LDL R14, [R1+0x9f0] ;  /* 0x0009f000010e7983 */ /* 0x000f280000100800 */
[----:B------:R-:W4:Y:S01]  /*1e040*/  LDL R15, [R1+0x9f4] ;  /* 0x0009f400010f7983 */ /* 0x000f220000100800 */
[----:B0-----:R-:W0:Y:S02]  /*1e050*/  S2R R28, SR_TID.X ;  /* 0x00000000001c7919 */ /* 0x001e240000002100 */
[----:B0-----:R-:W-:-:S05]  /*1e060*/  LOP3.LUT R28, R28, 0x7f, RZ, 0xc0, !PT ;  /* 0x0000007f1c1c7812 */ /* 0x001fca00078ec0ff */
[----:B------:R-:W-:-:S05]  /*1e070*/  IMAD.SHL.U32 R28, R28, 0x2, RZ ;  /* 0x000000021c1c7824 */ /* 0x000fca00078e00ff */
[----:B------:R0:W-:Y:S02]  /*1e080*/  STS.U16 [R28+UR5+0x8800], R24 ;  /* 0x008800181c007988 */ /* 0x0001e40008000405 */
[----:B0-----:R-:W-:Y:S02]  /*1e090*/  PRMT R28, RZ, 0x7610, R28 ;  /* 0x00007610ff1c7816 */ /* 0x001fe4000000001c */
[----:B------:R-:W2:Y:S01]  /*1e0a0*/  LDL.LU R24, [R1+0x1218] ;  /* 0x0012180001187983 */ /* 0x000ea20000300800 */
[----:B----4-:R-:W-:-:S04]  /*1e0b0*/  @!P3 LOP3.LUT R15, R15, R14, RZ, 0x3c, !PT ;  /* 0x0000000e0f0fb212 */ /* 0x010fc800078e3cff */
[----:B------:R-:W-:-:S04]  /*1e0c0*/  @!P3 LOP3.LUT R14, R15, R14, RZ, 0x3c, !PT ;  /* 0x0000000e0f0eb212 */ /* 0x000fc800078e3cff */
[----:B------:R-:W-:-:S05]  /*1e0d0*/  @!P3 LOP3.LUT R15, R15, R14, RZ, 0x3c, !PT ;  /* 0x0000000e0f0fb212 */ /* 0x000fca00078e3cff */
[----:B------:R-:W4:Y:S04]  /*1e0e0*/  @!P3 LDG.E.U16 R28, desc[UR10][R14.64] ;  /* 0x0000000a0e1cb981 */ /* 0x000f28000c1e1500 */
        /* <DEDUP_REMOVED lines=8> */
[----:B------:R-:W3:Y:S01]  /*1e170*/  LDL R2, [R1+0x8b4] ;  /* 0x0008b40001027983 */ /* 0x000ee20000100800 */
        /* <DEDUP_REMOVED lines=44> */
[----:B------:R-:W4:Y:S04]  /*1e440*/  LDL.LU R14, [R1+0x4] ;  /* 0x00000400010e7983 */ /* 0x000f280000300800 */
[----:B------:R-:W2:Y:S01]  /*1e450*/  LDL R15, [R1+0x8b0] ;  /* 0x0008b000010f7983 */ /* 0x000ea20000100800 */
[----:B0-----:R-:W0:Y:S02]  /*1e460*/  S2R R28, SR_TID.X ;  /* 0x00000000001c7919 */ /* 0x001e240000002100 */
[----:B0-----:R-:W-:-:S05]  /*1e470*/  LOP3.LUT R28, R28, 0x7f, RZ, 0xc0, !PT ;  /* 0x0000007f1c1c7812 */ /* 0x001fca00078ec0ff */
[----:B------:R-:W-:-:S05]  /*1e480*/  IMAD.SHL.U32 R28, R28, 0x2, RZ ;  /* 0x000000021c1c7824 */ /* 0x000fca00078e00ff */
[----:B----4-:R0:W-:Y:S02]  /*1e490*/  STS.U16 [R28+UR5+0xb000], R14 ;  /* 0x00b0000e1c007988 */ /* 0x0101e40008000405 */
[----:B0-----:R-:W-:Y:S01]  /*1e4a0*/  PRMT R28, RZ, 0x7610, R28 ;  /* 0x00007610ff1c7816 */ /* 0x001fe2000000001c */
[----:B---3--:R-:W-:Y:S02]  /*1e4b0*/  @!P3 IMAD.MOV.U32 R14, RZ, RZ, R2 ;  /* 0x000000ffff0eb224 */ /* 0x008fe400078e0002 */
[----:B------:R-:W3:Y:S04]  /*1e4c0*/  LDL R2, [R1+0x7b4] ;  /* 0x0007b40001027983 */ /* 0x000ee80000100800 */
        /* <DEDUP_REMOVED lines=9> */
[----:B------:R-:W4:Y:S01]  /*1e560*/  LDL.LU R29, [R1+0x1208] ;  /* 0x00120800011d7983 */ /* 0x000f220000300800 */
        /* <DEDUP_REMOVED lines=10> */
[----:B----4-:R0:W-:Y:S02]  /*1e610*/  STS.U16 [R28+UR5+0xc000], R29 ;  /* 0x00c0001d1c007988 */ /* 0x0101e40008000405 */
[----:B0-----:R-:W-:Y:S02]  /*1e620*/  PRMT R28, RZ, 0x7610, R28 ;  /* 0x00007610ff1c7816 */ /* 0x001fe4000000001c */
[----:B--2---:R-:W-:-:S04]  /*1e630*/  @!P3 LOP3.LUT R15, R15, R14, RZ, 0x3c, !PT ;  /* 0x0000000e0f0fb212 */ /* 0x004fc800078e3cff */
[----:B------:R-:W-:-:S04]  /*1e640*/  @!P3 LOP3.LUT R14, R15, R14, RZ, 0x3c, !PT ;  /* 0x0000000e0f0eb212 */ /* 0x000fc800078e3cff */
[----:B------:R-:W-:-:S05]  /*1e650*/  @!P3 LOP3.LUT R15, R15, R14, RZ, 0x3c, !PT ;  /* 0x0000000e0f0fb212 */ /* 0x000fca00078e3cff */
[----:B------:R-:W2:Y:S04]  /*1e660*/  @!P3 LDG.E.U16 R28, desc[UR10][R14.64] ;  /* 0x0000000a0e1cb981 */ /* 0x000ea8000c1e1500 */
[----:B------:R-:W-:Y:S04]  /*1e670*/  STL [R1+0x11d8], R29 ;  /* 0x0011d81d01007387 */ /* 0x000fe80000100800 */
        /* <DEDUP_REMOVED lines=8> */
[----:B--2---:R-:W-:-:S04]  /*1e700*/  @!P3 LOP3.LUT R15, R15, R14, RZ, 0x3c, !PT ;  /* 0x0000000e0f0fb212 */ /* 0x004fc800078e3cff */
[----:B------:R-:W-:-:S04]  /*1e710*/  @!P3 LOP3.LUT R14, R15, R14, RZ, 0x3c, !PT ;  /* 0x0000000e0f0eb212 */ /* 0x000fc800078e3cff */
[----:B------:R-:W-:-:S05]  /*1e720*/  @!P3 LOP3.LUT R15, R15, R14, RZ, 0x3c, !PT ;  /* 0x0000000e0f0fb212 */ /* 0x000fca00078e3cff */
[----:B------:R-:W2:Y:S04]  /*1e730*/  @!P3 LDG.E.U16 R28, desc[UR10][R14.64] ;  /* 0x0000000a0e1cb981 */ /* 0x000ea8000c1e1500 */
[----:B--2---:R0:W-:Y:S04]  /*1e740*/  STL [R1+0xf4], R28 ;  /* 0x0000f41c01007387 */ /* 0x0041e80000100800 */
[----:B------:R-:W2:Y:S01]  /*1e750*/  LDL R15, [R1+0x7b0] ;  /* 0x0007b000010f7983 */ /* 0x000ea20000100800 */
[----:B0-----:R-:W0:Y:S01]  /*1e760*/  S2R R28, SR_TID.X ;  /* 0x00000000001c7919 */ /* 0x001e220000002100 */
[----:B---3--:R-:W-:-:S02]  /*1e770*/  @!P3 IMAD.MOV.U32 R14, RZ, RZ, R2 ;  /* 0x000000ffff0eb224 */ /* 0x008fc400078e0002 */
[----:B------:R-:W3:Y:S01]  /*1e780*/  LDL R2, [R1+0x6b4] ;  /* 0x0006b40001027983 */ /* 0x000ee20000100800 */
[----:B0-----:R-:W-:-:S05]  /*1e790*/  LOP3.LUT R28, R28, 0x7f, RZ, 0xc0, !PT ;  /* 0x0000007f1c1c7812 */ /* 0x001fca00078ec0ff */
[----:B------:R-:W-:-:S05]  /*1e7a0*/  IMAD.SHL.U32 R28, R28, 0x2, RZ ;  /* 0x000000021c1c7824 */ /* 0x000fca00078e00ff */
[----:B------:R0:W-:Y:S02]  /*1e7b0*/  STS.U16 [R28+UR5+0xd000], R26 ;  /* 0x00d0001a1c007988 */ /* 0x0001e40008000405 */
[----:B0-----:R-:W-:-:S06]  /*1e7c0*/  PRMT R28, RZ, 0x7610, R28 ;  /* 0x00007610ff1c7816 */ /* 0x001fcc000000001c */
        /* <DEDUP_REMOVED lines=31> */
[----:B------:R0:W-:Y:S04]  /*1e9c0*/  STS.U16 [R28+UR5+0xf000], R3 ;  /* 0x00f000031c007988 */ /* 0x0001e80008000405 */
[----:B0-----:R-:W3:Y:S01]  /*1e9d0*/  LDL R3, [R1+0x6b0] ;  /* 0x0006b00001037983 */ /* 0x001ee20000100800 */
[----:B------:R-:W-:-:S03]  /*1e9e0*/  PRMT R20, RZ, 0x7610, R20 ;  /* 0x00007610ff147816 */ /* 0x000fc60000000014 */
[----:B------:R0:W-:Y:S02]  /*1e9f0*/  STS.U16 [R28+UR5+0xe800], R23 ;  /* 0x00e800171c007988 */ /* 0x0001e40008000405 */
[----:B0-----:R-:W-:Y:S02]  /*1ea00*/  PRMT R28, RZ, 0x7610, R28 ;  /* 0x00007610ff1c7816 */ /* 0x001fe4000000001c */
[----:B--2---:R-:W-:-:S04]  /*1ea10*/  @!P3 LOP3.LUT R15, R15, R14, RZ, 0x3c, !PT ;  /* 0x0000000e0f0fb212 */ /* 0x004fc800078e3cff */
[----:B------:R-:W-:-:S04]  /*1ea20*/  @!P3 LOP3.LUT R14, R15, R14, RZ, 0x3c, !PT ;  /* 0x0000000e0f0eb212 */ /* 0x000fc800078e3cff */
[----:B------:R-:W-:-:S05]  /*1ea30*/  @!P3 LOP3.LUT R15, R15, R14, RZ, 0x3c, !PT ;  /* 0x0000000e0f0fb212 */ /* 0x000fca00078e3cff */
[----:B------:R-:W2:Y:S04]  /*1ea40*/  @!P3 LDG.E.U16 R20, desc[UR10][R14.64] ;  /* 0x0000000a0e14b981 */ /* 0x000ea8000c1e1500 */
[----:B---3--:R-:W3:Y:S04]  /*1ea50*/  @!P3 LDG.E.U16 R28, desc[UR10][R2.64] ;  /* 0x0000000a021cb981 */ /* 0x008ee8000c1e1500 */
[----:B--2---:R-:W-:Y:S04]  /*1ea60*/  STL [R1+0xbc], R20 ;  /* 0x0000bc1401007387 */ /* 0x004fe80000100800 */
[----:B---3--:R-:W-:Y:S04]  /*1ea70*/  STL [R1+0xb8], R28 ;  /* 0x0000b81c01007387 */ /* 0x008fe80000100800 */
[----:B------:R-:W2:Y:S04]  /*1ea80*/  LDL R2, [R1+0x670] ;  /* 0x0006700001027983 */ /* 0x000ea80000100800 */
[----:B------:R-:W2:Y:S01]  /*1ea90*/  LDL R3, [R1+0x674] ;  /* 0x0006740001037983 */ /* 0x000ea20000100800 */
[----:B------:R-:W-:-:S02]  /*1eaa0*/  PRMT R19, RZ, 0x7610, R19 ;  /* 0x00007610ff137816 */ /* 0x000fc40000000013 */
[----:B--2---:R-:W-:-:S04]  /*1eab0*/  @!P3 LOP3.LUT R3, R3, R2, RZ, 0x3c, !PT ;  /* 0x000000020303b212 */ /* 0x004fc800078e3cff */
[----:B------:R-:W-:-:S04]  /*1eac0*/  @!P3 LOP3.LUT R2, R3, R2, RZ, 0x3c, !PT ;  /* 0x000000020302b212 */ /* 0x000fc800078e3cff */
[----:B------:R-:W-:-:S05]  /*1ead0*/  @!P3 LOP3.LUT R3, R3, R2, RZ, 0x3c, !PT ;  /* 0x000000020303b212 */ /* 0x000fca00078e3cff */
[----:B------:R-:W2:Y:S04]  /*1eae0*/  @!P3 LDG.E.U16 R19, desc[UR10][R2.64] ;  /* 0x0000000a0213b981 */ /* 0x000ea8000c1e1500 */
[----:B------:R-:W3:Y:S04]  /*1eaf0*/  LDL R2, [R1+0x630] ;  /* 0x0006300001027983 */ /* 0x000ee80000100800 */
[----:B------:R-:W3:Y:S01]  /*1eb00*/  LDL R3, [R1+0x634] ;  /* 0x0006340001037983 */ /* 0x000ee20000100800 */
[----:B------:R-:W-:-:S03]  /*1eb10*/  PRMT R16, RZ, 0x7610, R16 ;  /* 0x00007610ff107816 */ /* 0x000fc60000000010 */
[----:B--2---:R0:W-:Y:S01]  /*1eb20*/  STL [R1+0xb4], R19 ;  /* 0x0000b41301007387 */ /* 0x0041e20000100800 */
[----:B------:R-:W-:-:S03]  /*1eb30*/  PRMT R13, RZ, 0x7610, R13 ;  /* 0x00007610ff0d7816 */ /* 0x000fc6000000000d */
[----:B0-----:R-:W2:Y:S01]  /*1eb40*/  LDL R19, [R1+0x574] ;  /* 0x0005740001137983 */ /* 0x001ea20000100800 */
[----:B---3--:R-:W-:-:S04]  /*1eb50*/  @!P3 LOP3.LUT R3, R3, R2, RZ, 0x3c, !PT ;  /* 0x000000020303b212 */ /* 0x008fc800078e3cff */
[----:B------:R-:W-:-:S04]  /*1eb60*/  @!P3 LOP3.LUT R2, R3, R2, RZ, 0x3c, !PT ;  /* 0x000000020302b212 */ /* 0x000fc800078e3cff */
[----:B------:R-:W-:-:S05]  /*1eb70*/  @!P3 LOP3.LUT R3, R3, R2, RZ, 0x3c, !PT ;  /* 0x000000020303b212 */ /* 0x000fca00078e3cff */
[----:B------:R-:W3:Y:S04]  /*1eb80*/  @!P3 LDG.E.U16 R16, desc[UR10][R2.64] ;  /* 0x0000000a0210b981 */ /* 0x000ee8000c1e1500 */
[----:B------:R-:W4:Y:S04]  /*1eb90*/  LDL R2, [R1+0x5f0] ;  /* 0x0005f00001027983 */ /* 0x000f280000100800 */
[----:B------:R-:W4:Y:S04]  /*1eba0*/  LDL R3, [R1+0x5f4] ;  /* 0x0005f40001037983 */ /* 0x000f280000100800 */
[----:B---3--:R0:W-:Y:S01]  /*1ebb0*/  STL [R1+0xb0], R16 ;  /* 0x0000b01001007387 */ /* 0x0081e20000100800 */
[----:B------:R-:W-:-:S03]  /*1ebc0*/  PRMT R8, RZ, 0x7610, R8 ;  /* 0x00007610ff087816 */ /* 0x000fc60000000008 */
[----:B0-----:R-:W3:Y:S01]  /*1ebd0*/  LDL R16, [R1+0x534] ;  /* 0x0005340001107983 */ /* 0x001ee20000100800 */
[----:B----4-:R-:W-:-:S04]  /*1ebe0*/  @!P3 LOP3.LUT R3, R3, R2, RZ, 0x3c, !PT ;  /* 0x000000020303b212 */ /* 0x010fc800078e3cff */
[----:B------:R-:W-:-:S04]  /*1ebf0*/  @!P3 LOP3.LUT R2, R3, R2, RZ, 0x3c, !PT ;  /* 0x000000020302b212 */ /* 0x000fc800078e3cff */
[----:B------:R-:W-:-:S05]  /*1ec00*/  @!P3 LOP3.LUT R3, R3, R2, RZ, 0x3c, !PT ;  /* 0x000000020303b212 */ /* 0x000fca00078e3cff */
[----:B------:R0:W4:Y:S04]  /*1ec10*/  @!P3 LDG.E.U16 R13, desc[UR10][R2.64] ;  /* 0x0000000a020db981 */ /* 0x000128000c1e1500 */
[----:B------:R-:W0:Y:S04]  /*1ec20*/  LDL R2, [R1+0x5b0] ;  /* 0x0005b00001027983 */ /* 0x000e280000100800 */
[----:B------:R-:W0:Y:S02]  /*1ec30*/  LDL R3, [R1+0x5b4] ;  /* 0x0005b40001037983 */ /* 0x000e240000100800 */
[----:B0-----:R-:W-:-:S04]  /*1ec40*/  @!P3 LOP3.LUT R3, R3, R2, RZ, 0x3c, !PT ;  /* 0x000000020303b212 */ /* 0x001fc800078e3cff */
[----:B------:R-:W-:-:S04]  /*1ec50*/  @!P3 LOP3.LUT R2, R3, R2, RZ, 0x3c, !PT ;  /* 0x000000020302b212 */ /* 0x000fc800078e3cff */
[----:B------:R-:W-:-:S05]  /*1ec60*/  @!P3 LOP3.LUT R3, R3, R2, RZ, 0x3c, !PT ;  /* 0x000000020303b212 */ /* 0x000fca00078e3cff */
[----:B------:R-:W2:Y:S04]  /*1ec70*/  @!P3 LDG.E.U16 R8, desc[UR10][R2.64] ;  /* 0x0000000a0208b981 */ /* 0x000ea8000c1e1500 */
[----:B----4-:R0:W-:Y:S04]  /*1ec80*/  STL [R1+0xac], R13 ;  /* 0x0000ac0d01007387 */ /* 0x0101e80000100800 */
[----:B0-----:R-:W4:Y:S04]  /*1ec90*/  LDL.LU R13, [R1+0x78] ;  /* 0x00007800010d7983 */ /* 0x001f280000300800 */
[----:B--2---:R0:W-:Y:S04]  /*1eca0*/  STL [R1+0xa8], R8 ;  /* 0x0000a80801007387 */ /* 0x0041e80000100800 */
[----:B0-----:R-:W2:Y:S04]  /*1ecb0*/  LDL.LU R8, [R1+0x1204] ;  /* 0x0012040001087983 */ /* 0x001ea80000300800 */
[----:B------:R-:W3:Y:S01]  /*1ecc0*/  LDL R3, [R1+0x570] ;  /* 0x0005700001037983 */ /* 0x000ee20000100800 */
[----:B------:R-:W-:Y:S01]  /*1ecd0*/  PRMT R9, RZ, 0x7610, R9 ;  /* 0x00007610ff097816 */ /* 0x000fe20000000009 */
[----:B------:R-:W-:-:S02]  /*1ece0*/  @!P3 IMAD.MOV.U32 R2, RZ, RZ, R19 ;  /* 0x000000ffff02b224 */ /* 0x000fc400078e0013 */
[----:B------:R-:W4:Y:S04]  /*1ecf0*/  LDL.LU R19, [R1+0x7c] ;  /* 0x00007c0001137983 */ /* 0x000f280000300800 */
[----:B---3--:R-:W3:Y:S01]  /*1ed00*/  @!P3 LDG.E.U16 R9, desc[UR10][R2.64] ;  /* 0x0000000a0209b981 */ /* 0x008ee2000c1e1500 */
[----:B------:R-:W-:-:S03]  /*1ed10*/  PRMT R22, RZ, 0x7610, R22 ;  /* 0x00007610ff167816 */ /* 0x000fc60000000016 */
[----:B---3--:R0:W-:Y:S04]  /*1ed20*/  STL [R1+0xa4], R9 ;  /* 0x0000a40901007387 */ /* 0x0081e80000100800 */
[----:B0-----:R-:W3:Y:S04]  /*1ed30*/  LDL.LU R9, [R1+0x1200] ;  /* 0x0012000001097983 */ /* 0x001ee80000300800 */
[----:B------:R-:W2:Y:S01]  /*1ed40*/  LDL R3, [R1+0x530] ;  /* 0x0005300001037983 */ /* 0x000ea20000100800 */
[----:B------:R-:W-:-:S03]  /*1ed50*/  @!P3 IMAD.MOV.U32 R2, RZ, RZ, R16 ;  /* 0x000000ffff02b224 */ /* 0x000fc600078e0010 */
[----:B------:R-:W4:Y:S04]  /*1ed60*/  LDL.LU R16, [R1+0x80] ;  /* 0x0000800001107983 */ /* 0x000f280000300800 */
[----:B--2---:R-:W2:Y:S04]  /*1ed70*/  @!P3 LDG.E.U16 R22, desc[UR10][R2.64] ;  /* 0x0000000a0216b981 */ /* 0x004ea8000c1e1500 */
[----:B------:R-:W3:Y:S04]  /*1ed80*/  LDL R2, [R1+0x4f0] ;  /* 0x0004f00001027983 */ /* 0x000ee80000100800 */
[----:B------:R-:W3:Y:S01]  /*1ed90*/  LDL R3, [R1+0x4f4] ;  /* 0x0004f40001037983 */ /* 0x000ee20000100800 */
[----:B------:R-:W-:-:S03]  /*1eda0*/  PRMT R18, RZ, 0x7610, R18 ;  /* 0x00007610ff127816 */ /* 0x000fc60000000012 */
[----:B--2---:R0:W-:Y:S04]  /*1edb0*/  STL [R1+0xa0], R22 ;  /* 0x0000a01601007387 */ /* 0x0041e80000100800 */
[----:B0-----:R-:W2:Y:S01]  /*1edc0*/  LDL.LU R22, [R1+0x84] ;  /* 0x0000840001167983 */ /* 0x001ea20000300800 */
[----:B---3--:R-:W-:-:S04]  /*1edd0*/  @!P3 LOP3.LUT R3, R3, R2, RZ, 0x3c, !PT ;  /* 0x000000020303b212 */ /* 0x008fc800078e3cff */
[----:B------:R-:W-:-:S04]  /*1ede0*/  @!P3 LOP3.LUT R2, R3, R2, RZ, 0x3c, !PT ;  /* 0x000000020302b212 */ /* 0x000fc800078e3cff */
[----:B------:R-:W-:-:S05]  /*1edf0*/  @!P3 LOP3.LUT R3, R3, R2, RZ, 0x3c, !PT ;  /* 0x000000020303b212 */ /* 0x000fca00078e3cff */
[----:B------:R-:W3:Y:S04]  /*1ee00*/  @!P3 LDG.E.U16 R18, desc[UR10][R2.64] ;  /* 0x0000000a0212b981 */ /* 0x000ee8000c1e1500 */
[----:B------:R-:W4:Y:S04]  /*1ee10*/  LDL R2, [R1+0x4b0] ;  /* 0x0004b00001027983 */ /* 0x000f280000100800 */
[----:B------:R-:W4:Y:S01]  /*1ee20*/  LDL R3, [R1+0x4b4] ;  /* 0x0004b40001037983 */ /* 0x000f220000100800 */
[----:B------:R-:W-:-:S03]  /*1ee30*/  PRMT R21, RZ, 0x7610, R21 ;  /* 0x00007610ff157816 */ /* 0x000fc60000000015 */
[----:B---3--:R0:W-:Y:S04]  /*1ee40*/  STL [R1+0x9c], R18 ;  /* 0x00009c1201007387 */ /* 0x0081e80000100800 */
[----:B0-----:R-:W3:Y:S01]  /*1ee50*/  LDL.LU R18, [R1+0x88] ;  /* 0x0000880001127983 */ /* 0x001ee20000300800 */
[----:B----4-:R-:W-:-:S04]  /*1ee60*/  @!P3 LOP3.LUT R3, R3, R2, RZ, 0x3c, !PT ;  /* 0x000000020303b212 */ /* 0x010fc800078e3cff */
[----:B------:R-:W-:-:S04]  /*1ee70*/  @!P3 LOP3.LUT R2, R3, R2, RZ, 0x3c, !PT ;  /* 0x000000020302b212 */ /* 0x000fc800078e3cff */
[----:B------:R-:W-:-:S05]  /*1ee80*/  @!P3 LOP3.LUT R3, R3, R2, RZ, 0x3c, !PT ;  /* 0x000000020303b212 */ /* 0x000fca00078e3cff */
[----:B------:R-:W4:Y:S04]  /*1ee90*/  @!P3 LDG.E.U16 R21, desc[UR10][R2.64] ;  /* 0x0000000a0215b981 */ /* 0x000f28000c1e1500 */
[----:B------:R-:W2:Y:S04]  /*1eea0*/  LDL R2, [R1+0x470] ;  /* 0x0004700001027983 */ /* 0x000ea80000100800 */
[----:B------:R-:W2:Y:S01]  /*1eeb0*/  LDL R3, [R1+0x474] ;  /* 0x0004740001037983 */ /* 0x000ea20000100800 */
[----:B------:R-:W-:-:S03]  /*1eec0*/  PRMT R17, RZ, 0x7610, R17 ;  /* 0x00007610ff117816 */ /* 0x000fc60000000011 */
[----:B----4-:R0:W-:Y:S04]  /*1eed0*/  STL [R1+0x98], R21 ;  /* 0x0000981501007387 */ /* 0x0101e80000100800 */
[----:B0-----:R-:W4:Y:S01]  /*1eee0*/  LDL.LU R21, [R1+0x8c] ;  /* 0x00008c0001157983 */ /* 0x001f220000300800 */
[----:B--2---:R-:W-:-:S04]  /*1eef0*/  @!P3 LOP3.LUT R3, R3, R2, RZ, 0x3c, !PT ;  /* 0x000000020303b212 */ /* 0x004fc800078e3cff */
[----:B------:R-:W-:-:S04]  /*1ef00*/  @!P3 LOP3.LUT R2, R3, R2, RZ, 0x3c, !PT ;  /* 0x000000020302b212 */ /* 0x000fc800078e3cff */
[----:B------:R-:W-:-:S05]  /*1ef10*/  @!P3 LOP3.LUT R3, R3, R2, RZ, 0x3c, !PT ;  /* 0x000000020303b212 */ /* 0x000fca00078e3cff */
[----:B------:R0:W2:Y:S04]  /*1ef20*/  @!P3 LDG.E.U16 R17, desc[UR10][R2.64] ;  /* 0x0000000a0211b981 */ /* 0x0000a8000c1e1500 */
[----:B------:R-:W0:Y:S04]  /*1ef30*/  LDL R2, [R1+0x430] ;  /* 0x0004300001027983 */ /* 0x000e280000100800 */
[----:B------:R-:W0:Y:S01]  /*1ef40*/  LDL R3, [R1+0x434] ;  /* 0x0004340001037983 */ /* 0x000e220000100800 */
[----:B------:R-:W-:Y:S01]  /*1ef50*/  PRMT R0, RZ, 0x7610, R0 ;  /* 0x00007610ff007816 */ /* 0x000fe20000000000 */
[----:B------:R-:W1:Y:S01]  /*1ef60*/  S2R R20, SR_TID.X ;  /* 0x0000000000147919 */ /* 0x000e620000002100 */
[----:B------:R-:W3:Y:S01]  /*1ef70*/  S2R R28, SR_TID.X ;  /* 0x00000000001c7919 */ /* 0x000ee20000002100 */
[----:B0-----:R-:W-:-:S04]  /*1ef80*/  @!P3 LOP3.LUT R3, R3, R2, RZ, 0x3c, !PT ;  /* 0x000000020303b212 */ /* 0x001fc800078e3cff */
[----:B------:R-:W-:-:S04]  /*1ef90*/  @!P3 LOP3.LUT R2, R3, R2, RZ, 0x3c, !PT ;  /* 0x000000020302b212 */ /* 0x000fc800078e3cff */
[----:B------:R-:W-:-:S05]  /*1efa0*/  @!P3 LOP3.LUT R3, R3, R2, RZ, 0x3c, !PT ;  /* 0x000000020303b212 */ /* 0x000fca00078e3cff */
[----:B------:R-:W4:Y:S01]  /*1efb0*/  @!P3 LDG.E.U16 R0, desc[UR10][R2.64] ;  /* 0x0000000a0200b981 */ /* 0x000f22000c1e1500 */
[----:B-1----:R-:W-:Y:S02]  /*1efc0*/  LOP3.LUT R20, R20, 0x7f, RZ, 0xc0, !PT ;  /* 0x0000007f14147812 */ /* 0x002fe400078ec0ff */
[----:B---3--:R-:W-:-:S03]  /*1efd0*/  LOP3.LUT R28, R28, 0x7f, RZ, 0xc0, !PT ;  /* 0x0000007f1c1c7812 */ /* 0x008fc600078ec0ff */
[----:B------:R-:W-:Y:S02]  /*1efe0*/  IMAD.SHL.U32 R20, R20, 0x2, RZ ;  /* 0x0000000214147824 */ /* 0x000fe400078e00ff */
[----:B------:R-:W-:-:S03]  /*1eff0*/  IMAD.SHL.U32 R28, R28, 0x2, RZ ;  /* 0x000000021c1c7824 */ /* 0x000fc600078e00ff */
[----:B------:R-:W-:Y:S02]  /*1f000*/  LOP3.LUT R20, R20, 0x10, RZ, 0x3c, !PT ;  /* 0x0000001014147812 */ /* 0x000fe400078e3cff */
        /* <DEDUP_REMOVED lines=10> */
[----:B------:R1:W-:Y:S04]  /*1f0b0*/  STS.U16 [R20+UR5+0x4100], R13 ;  /* 0x0041000d14007988 */ /* 0x0003e80008000405 */
[----:B0-----:R-:W2:Y:S04]  /*1f0c0*/  LDL R17, [R1+0x374] ;  /* 0x0003740001117983 */ /* 0x001ea80000100800 */
[----:B-1----:R-:W3:Y:S04]  /*1f0d0*/  LDL.LU R13, [R1+0x90] ;  /* 0x00009000010d7983 */ /* 0x002ee80000300800 */
[----:B------:R-:W2:Y:S04]  /*1f0e0*/  LDL R2, [R1+0x3f0] ;  /* 0x0003f00001027983 */ /* 0x000ea80000100800 */
[----:B------:R-:W2:Y:S04]  /*1f0f0*/  LDL R3, [R1+0x3f4] ;  /* 0x0003f40001037983 */ /* 0x000ea80000100800 */
[----:B------:R-:W-:Y:S04]  /*1f100*/  STS.U16 [R20+UR5+0x4900], R19 ;  /* 0x0049001314007988 */ /* 0x000fe80008000405 */
[----:B----4-:R0:W-:Y:S04]  /*1f110*/  STL [R1+0x30], R0 ;  /* 0x0000300001007387 */ /* 0x0101e80000100800 */
[----:B0-----:R-:W4:Y:S04]  /*1f120*/  LDL.LU R0, [R1+0x94] ;  /* 0x0000940001007983 */ /* 0x001f280000300800 */
[----:B------:R-:W3:Y:S01]  /*1f130*/  LDL.LU R19, [R1+0x11fc] ;  /* 0x0011fc0001137983 */ /* 0x000ee20000300800 */
[----:B--2---:R-:W-:-:S04]  /*1f140*/  @!P3 LOP3.LUT R3, R3, R2, RZ, 0x3c, !PT ;  /* 0x000000020303b212 */ /* 0x004fc800078e3cff */
[----:B------:R-:W-:-:S04]  /*1f150*/  @!P3 LOP3.LUT R2, R3, R2, RZ, 0x3c, !PT ;  /* 0x000000020302b212 */ /* 0x000fc800078e3cff */
[----:B------:R-:W-:Y:S02]  /*1f160*/  @!P3 LOP3.LUT R3, R3, R2, RZ, 0x3c, !PT ;  /* 0x000000020303b212 */ /* 0x000fe400078e3cff */
[----:B---3--:R-:W-:-:S06]  /*1f170*/  PRMT R19, RZ, 0x7610, R19 ;  /* 0x00007610ff137816 */ /* 0x008fcc0000000013 */
[----:B------:R-:W2:Y:S04]  /*1f180*/  @!P3 LDG.E.U16 R19, desc[UR10][R2.64] ;  /* 0x0000000a0213b981 */ /* 0x000ea8000c1e1500 */
[----:B------:R-:W-:Y:S04]  /*1f190*/  STS.U16 [R20+UR5+0x5100], R16 ;  /* 0x0051001014007988 */ /* 0x000fe80008000405 */
[----:B------:R-:W3:Y:S04]  /*1f1a0*/  LDL R2, [R1+0x3b0] ;  /* 0x0003b00001027983 */ /* 0x000ee80000100800 */
[----:B------:R-:W3:Y:S04]  /*1f1b0*/  LDL R3, [R1+0x3b4] ;  /* 0x0003b40001037983 */ /* 0x000ee80000100800 */
[----:B--2---:R0:W-:Y:S04]  /*1f1c0*/  STL [R1+0x28], R19 ;  /* 0x0000281301007387 */ /* 0x0041e80000100800 */
[----:B0-----:R-:W2:Y:S04]  /*1f1d0*/  LDL.LU R19, [R1+0xc0] ;  /* 0x0000c00001137983 */ /* 0x001ea80000300800 */
[----:B------:R-:W4:Y:S01]  /*1f1e0*/  LDL.LU R16, [R1+0x11f8] ;  /* 0x0011f80001107983 */ /* 0x000f220000300800 */
[----:B---3--:R-:W-:-:S04]  /*1f1f0*/  @!P3 LOP3.LUT R3, R3, R2, RZ, 0x3c, !PT ;  /* 0x000000020303b212 */ /* 0x008fc800078e3cff */
[----:B------:R-:W-:-:S04]  /*1f200*/  @!P3 LOP3.LUT R2, R3, R2, RZ, 0x3c, !PT ;  /* 0x000000020302b212 */ /* 0x000fc800078e3cff */
[----:B------:R-:W-:Y:S02]  /*1f210*/  @!P3 LOP3.LUT R3, R3, R2, RZ, 0x3c, !PT ;  /* 0x000000020303b212 */ /* 0x000fe400078e3cff */
[----:B----4-:R-:W-:-:S06]  /*1f220*/  PRMT R16, RZ, 0x7610, R16 ;  /* 0x00007610ff107816 */ /* 0x010fcc0000000010 */
[----:B------:R-:W3:Y:S01]  /*1f230*/  @!P3 LDG.E.U16 R16, desc[UR10][R2.64] ;  /* 0x0000000a0210b981 */ /* 0x000ee2000c1e1500 */
[----:B------:R-:W-:-:S03]  /*1f240*/  PRMT R11, RZ, 0x7610, R11 ;  /* 0x00007610ff0b7816 */ /* 0x000fc6000000000b */
[----:B---3--:R0:W-:Y:S04]  /*1f250*/  STL [R1+0x20], R16 ;  /* 0x0000201001007387 */ /* 0x0081e80000100800 */
[----:B0-----:R-:W3:Y:S04]  /*1f260*/  LDL.LU R16, [R1+0x11f4] ;  /* 0x0011f40001107983 */ /* 0x001ee80000300800 */
[----:B------:R-:W4:Y:S01]  /*1f270*/  LDL R3, [R1+0x370] ;  /* 0x0003700001037983 */ /* 0x000f220000100800 */
[----:B------:R-:W-:-:S03]  /*1f280*/  @!P3 IMAD.MOV.U32 R2, RZ, RZ, R17 ;  /* 0x000000ffff02b224 */ /* 0x000fc600078e0011 */
[----:B------:R0:W-:Y:S04]  /*1f290*/  STS.U16 [R20+UR5+0x5900], R22 ;  /* 0x0059001614007988 */ /* 0x0001e80008000405 */
[----:B0-----:R-:W3:Y:S04]  /*1f2a0*/  LDL.LU R22, [R1+0xc8] ;  /* 0x0000c80001167983 */ /* 0x001ee80000300800 */
[----:B------:R-:W3:Y:S04]  /*1f2b0*/  LDL.LU R17, [R1+0xcc] ;  /* 0x0000cc0001117983 */ /* 0x000ee80000300800 */
[----:B----4-:R0:W4:Y:S04]  /*1f2c0*/  @!P3 LDG.E.U16 R11, desc[UR10][R2.64] ;  /* 0x0000000a020bb981 */ /* 0x010128000c1e1500 */
[----:B------:R-:W0:Y:S04]  /*1f2d0*/  LDL R2, [R1+0x330] ;  /* 0x0003300001027983 */ /* 0x000e280000100800 */
[----:B------:R-:W0:Y:S01]  /*1f2e0*/  LDL R3, [R1+0x334] ;  /* 0x0003340001037983 */ /* 0x000e220000100800 */
[----:B------:R-:W-:-:S03]  /*1f2f0*/  PRMT R10, RZ, 0x7610, R10 ;  /* 0x00007610ff0a7816 */ /* 0x000fc6000000000a */
[----:B------:R1:W-:Y:S04]  /*1f300*/  STS.U16 [R20+UR5+0x6100], R18 ;  /* 0x0061001214007988 */ /* 0x0003e80008000405 */
[----:B-1----:R-:W3:Y:S01]  /*1f310*/  LDL.LU R18, [R1+0x11f0] ;  /* 0x0011f00001127983 */ /* 0x002ee20000300800 */
[----:B0-----:R-:W-:-:S04]  /*1f320*/  @!P3 LOP3.LUT R3, R3, R2, RZ, 0x3c, !PT ;  /* 0x000000020303b212 */ /* 0x001fc800078e3cff */
[----:B------:R-:W-:-:S04]  /*1f330*/  @!P3 LOP3.LUT R2, R3, R2, RZ, 0x3c, !PT ;  /* 0x000000020302b212 */ /* 0x000fc800078e3cff */
[----:B------:R-:W-:-:S05]  /*1f340*/  @!P3 LOP3.LUT R3, R3, R2, RZ, 0x3c, !PT ;  /* 0x000000020303b212 */ /* 0x000fca00078e3cff */
[----:B------:R0:W4:Y:S04]  /*1f350*/  @!P3 LDG.E.U16 R10, desc[UR10][R2.64] ;  /* 0x0000000a020ab981 */ /* 0x000128000c1e1500 */
[----:B------:R-:W0:Y:S04]  /*1f360*/  LDL R2, [R1+0x2f0] ;  /* 0x0002f00001027983 */ /* 0x000e280000100800 */
[----:B------:R-:W0:Y:S01]  /*1f370*/  LDL R3, [R1+0x2f4] ;  /* 0x0002f40001037983 */ /* 0x000e220000100800 */
[----:B------:R-:W-:-:S03]  /*1f380*/  PRMT R9, RZ, 0x7610, R9 ;  /* 0x00007610ff097816 */ /* 0x000fc60000000009 */
[----:B------:R1:W-:Y:S04]  /*1f390*/  STS.U16 [R20+UR5+0x6900], R21 ;  /* 0x0069001514007988 */ /* 0x0003e80008000405 */
[----:B-1----:R-:W4:Y:S01]  /*1f3a0*/  LDL.LU R21, [R1+0xd0] ;  /* 0x0000d00001157983 */ /* 0x002f220000300800 */
        /* <DEDUP_REMOVED lines=8> */
[----:B-1----:R-:W2:Y:S01]  /*1f430*/  LDL.LU R13, [R1+0x11ec] ;  /* 0x0011ec00010d7983 */ /* 0x002ea20000300800 */
[----:B0-----:R-:W-:-:S04]  /*1f440*/  @!P3 LOP3.LUT R3, R3, R2, RZ, 0x3c, !PT ;  /* 0x000000020303b212 */ /* 0x001fc800078e3cff */
[----:B------:R-:W-:-:S04]  /*1f450*/  @!P3 LOP3.LUT R2, R3, R2, RZ, 0x3c, !PT ;  /* 0x000000020302b212 */ /* 0x000fc800078e3cff */
[----:B------:R-:W-:-:S05]  /*1f460*/  @!P3 LOP3.LUT R3, R3, R2, RZ, 0x3c, !PT ;  /* 0x000000020303b212 */ /* 0x000fca00078e3cff */
[----:B------:R0:W4:Y:S04]  /*1f470*/  @!P3 LDG.E.U16 R8, desc[UR10][R2.64] ;  /* 0x0000000a0208b981 */ /* 0x000128000c1e1500 */
[----:B------:R-:W0:Y:S04]  /*1f480*/  LDL R2, [R1+0xa58] ;  /* 0x000a580001027983 */ /* 0x000e280000100800 */
[----:B------:R-:W0:Y:S01]  /*1f490*/  LDL R3, [R1+0xa90] ;  /* 0x000a900001037983 */ /* 0x000e220000100800 */
[----:B------:R-:W-:Y:S02]  /*1f4a0*/  PRMT R7, RZ, 0x7610, R7 ;  /* 0x00007610ff077816 */ /* 0x000fe40000000007 */
[----:B0-----:R-:W-:-:S04]  /*1f4b0*/  @!P3 LOP3.LUT R3, R3, R2, RZ, 0x3c, !PT ;  /* 0x000000020303b212 */ /* 0x001fc800078e3cff */
[----:B------:R-:W-:-:S04]  /*1f4c0*/  @!P3 LOP3.LUT R2, R3, R2, RZ, 0x3c, !PT ;  /* 0x000000020302b212 */ /* 0x000fc800078e3cff */
[----:B------:R-:W-:-:S05]  /*1f4d0*/  @!P3 LOP3.LUT R3, R3, R2, RZ, 0x3c, !PT ;  /* 0x000000020303b212 */ /* 0x000fca00078e3cff */
[----:B------:R0:W4:Y:S04]  /*1f4e0*/  @!P3 LDG.E.U16 R7, desc[UR10][R2.64] ;  /* 0x0000000a0207b981 */ /* 0x000128000c1e1500 */
[----:B------:R-:W0:Y:S04]  /*1f4f0*/  LDL R2, [R1+0x2ac] ;  /* 0x0002ac0001027983 */ /* 0x000e280000100800 */
[----:B------:R-:W0:Y:S01]  /*1f500*/  LDL R3, [R1+0xa1c] ;  /* 0x000a1c0001037983 */ /* 0x000e220000100800 */
[----:B--2---:R-:W-:-:S03]  /*1f510*/  PRMT R13, RZ, 0x7610, R13 ;  /* 0x00007610ff0d7816 */ /* 0x004fc6000000000d */
[----:B------:R1:W-:Y:S04]  /*1f520*/  STS.U16 [R20+UR5+0x7900], R0 ;  /* 0x0079000014007988 */ /* 0x0003e80008000405 */
[----:B------:R2:W-:Y:S04]  /*1f530*/  STS.U16 [R20+UR5+0x8100], R19 ;  /* 0x0081001314007988 */ /* 0x0005e80008000405 */
[----:B-1----:R-:W4:Y:S04]  /*1f540*/  LDL R0, [R1+0x9ac] ;  /* 0x0009ac0001007983 */ /* 0x002f280000100800 */
[----:B--2---:R-:W2:Y:S01]  /*1f550*/  LDL.LU R19, [R1+0xe0] ;  /* 0x0000e00001137983 */ /* 0x004ea20000300800 */
[----:B0-----:R-:W-:-:S04]  /*1f560*/  @!P3 LOP3.LUT R3, R3, R2, RZ, 0x3c, !PT ;  /* 0x000000020303b212 */ /* 0x001fc800078e3cff */
[----:B------:R-:W-:-:S04]  /*1f570*/  @!P3 LOP3.LUT R2, R3, R2, RZ, 0x3c, !PT ;  /* 0x000000020302b212 */ /* 0x000fc800078e3cff */
[----:B------:R-:W-:-:S05]  /*1f580*/  @!P3 LOP3.LUT R3, R3, R2, RZ, 0x3c, !PT ;  /* 0x000000020303b212 */ /* 0x000fca00078e3cff */
[----:B------:R0:W4:Y:S04]  /*1f590*/  @!P3 LDG.E.U16 R13, desc[UR10][R2.64] ;  /* 0x0000000a020db981 */ /* 0x000128000c1e1500 */
[----:B------:R-:W0:Y:S04]  /*1f5a0*/  LDL R2, [R1+0x9e8] ;  /* 0x0009e80001027983 */ /* 0x000e280000100800 */
[----:B------:R-:W0:Y:S01]  /*1f5b0*/  LDL R3, [R1+0x9ec] ;  /* 0x0009ec0001037983 */ /* 0x000e220000100800 */
[----:B---3--:R-:W-:Y:S02]  /*1f5c0*/  PRMT R18, RZ, 0x7610, R18 ;  /* 0x00007610ff127816 */ /* 0x008fe40000000012 */
[----:B0-----:R-:W-:-:S04]  /*1f5d0*/  @!P3 LOP3.LUT R3, R3, R2, RZ, 0x3c, !PT ;  /* 0x000000020303b212 */ /* 0x001fc800078e3cff */
[----:B------:R-:W-:-:S04]  /*1f5e0*/  @!P3 LOP3.LUT R2, R3, R2, RZ, 0x3c, !PT ;  /* 0x000000020302b212 */ /* 0x000fc800078e3cff */
[----:B------:R-:W-:-:S05]  /*1f5f0*/  @!P3 LOP3.LUT R3, R3, R2, RZ, 0x3c, !PT ;  /* 0x000000020303b212 */ /* 0x000fca00078e3cff */
[----:B------:R-:W3:Y:S04]  /*1f600*/  @!P3 LDG.E.U16 R18, desc[UR10][R2.64] ;  /* 0x0000000a0212b981 */ /* 0x000ee8000c1e1500 */
[----:B----4-:R0:W-:Y:S04]  /*1f610*/  STL [R1+0x94], R13 ;  /* 0x0000940d01007387 */ /* 0x0101e80000100800 */
[----:B------:R1:W-:Y:S04]  /*1f620*/  STS.U16 [R20+UR5+0x8900], R22 ;  /* 0x0089001614007988 */ /* 0x0003e80008000405 */
[----:B0-----:R-:W4:Y:S04]  /*1f630*/  LDL.LU R13, [R1+0xe8] ;  /* 0x0000e800010d7983 */ /* 0x001f280000300800 */
[----:B-1----:R-:W2:Y:S04]  /*1f640*/  LDL R22, [R1+0x92c] ;  /* 0x00092c0001167983 */ /* 0x002ea80000100800 */
[----:B---3--:R0:W-:Y:S04]  /*1f650*/  STL [R1+0x90], R18 ;  /* 0x0000901201007387 */ /* 0x0081e80000100800 */
[----:B0-----:R-:W3:Y:S04]  /*1f660*/  LDL.LU R18, [R1+0x11e8] ;  /* 0x0011e80001127983 */ /* 0x001ee80000300800 */
[----:B------:R-:W4:Y:S01]  /*1f670*/  LDL R3, [R1+0x9a8] ;  /* 0x0009a80001037983 */ /* 0x000f220000100800 */
[----:B------:R-:W-:-:S03]  /*1f680*/  @!P3 IMAD.MOV.U32 R2, RZ, RZ, R0 ;  /* 0x000000ffff02b224 */ /* 0x000fc600078e0000 */
[----:B------:R0:W-:Y:S04]  /*1f690*/  STS.U16 [R20+UR5+0x9100], R17 ;  /* 0x0091001114007988 */ /* 0x0001e80008000405 */
[----:B0-----:R-:W2:Y:S04]  /*1f6a0*/  LDL R17, [R1+0x8ec] ;  /* 0x0008ec0001117983 */ /* 0x001ea80000100800 */
[----:B------:R-:W2:Y:S01]  /*1f6b0*/  LDL.LU R0, [R1+0xec] ;  /* 0x0000ec0001007983 */ /* 0x000ea20000300800 */
[----:B---3--:R-:W-:-:S06]  /*1f6c0*/  PRMT R18, RZ, 0x7610, R18 ;  /* 0x00007610ff127816 */ /* 0x008fcc0000000012 */
[----:B----4-:R0:W3:Y:S04]  /*1f6d0*/  @!P3 LDG.E.U16 R18, desc[UR10][R2.64] ;  /* 0x0000000a0212b981 */ /* 0x0100e8000c1e1500 */
        /* <DEDUP_REMOVED lines=8> */
[----:B------:R1:W-:Y:S04]  /*1f760*/  STS.U16 [R20+UR5+0x9900], R21 ;  /* 0x0099001514007988 */ /* 0x0003e80008000405 */
[----:B0-----:R-:W3:Y:S04]  /*1f770*/  LDL R18, [R1+0x8ac] ;  /* 0x0008ac0001127983 */ /* 0x001ee80000100800 */
[----:B-1----:R-:W3:Y:S04]  /*1f780*/  LDL.LU R21, [R1+0xf0] ;  /* 0x0000f00001157983 */ /* 0x002ee80000300800 */
[----:B----4-:R0:W-:Y:S04]  /*1f790*/  STL [R1+0x88], R16 ;  /* 0x0000881001007387 */ /* 0x0101e80000100800 */
[----:B0-----:R-:W4:Y:S04]  /*1f7a0*/  LDL.LU R16, [R1+0x11e4] ;  /* 0x0011e40001107983 */ /* 0x001f280000300800 */
[----:B------:R-:W2:Y:S04]  /*1f7b0*/  LDL.LU R2, [R1+0xd8] ;  /* 0x0000d80001027983 */ /* 0x000ea80000300800 */
[----:B------:R-:W3:Y:S01]  /*1f7c0*/  LDL R3, [R1+0x928] ;  /* 0x0009280001037983 */ /* 0x000ee20000100800 */
[----:B----4-:R-:W-:-:S03]  /*1f7d0*/  PRMT R16, RZ, 0x7610, R16 ;  /* 0x00007610ff107816 */ /* 0x010fc60000000010 */
[----:B--2---:R0:W-:Y:S02]  /*1f7e0*/  STS.U16 [R20+UR5+0xa100], R2 ;  /* 0x00a1000214007988 */ /* 0x0041e40008000405 */
[----:B0-----:R-:W-:Y:S02]  /*1f7f0*/  @!P3 IMAD.MOV.U32 R2, RZ, RZ, R22 ;  /* 0x000000ffff02b224 */ /* 0x001fe400078e0016 */
[----:B------:R-:W2:Y:S04]  /*1f800*/  LDL R22, [R1+0x86c] ;  /* 0x00086c0001167983 */ /* 0x000ea80000100800 */
[----:B---3--:R-:W3:Y:S04]  /*1f810*/  @!P3 LDG.E.U16 R16, desc[UR10][R2.64] ;  /* 0x0000000a0210b981 */ /* 0x008ee8000c1e1500 */
[----:B---3--:R0:W-:Y:S04]  /*1f820*/  STL [R1+0x84], R16 ;  /* 0x0000841001007387 */ /* 0x0081e80000100800 */
[----:B0-----:R-:W3:Y:S04]  /*1f830*/  LDL.LU R16, [R1+0x11e0] ;  /* 0x0011e00001107983 */ /* 0x001ee80000300800 */
[----:B------:R-:W4:Y:S04]  /*1f840*/  LDL.LU R2, [R1+0xdc] ;  /* 0x0000dc0001027983 */ /* 0x000f280000300800 */
[----:B------:R-:W2:Y:S01]  /*1f850*/  LDL R3, [R1+0x8e8] ;  /* 0x0008e80001037983 */ /* 0x000ea20000100800 */
[----:B---3--:R-:W-:-:S03]  /*1f860*/  PRMT R16, RZ, 0x7610, R16 ;  /* 0x00007610ff107816 */ /* 0x008fc60000000010 */
[----:B----4-:R0:W-:Y:S02]  /*1f870*/  STS.U16 [R20+UR5+0xa900], R2 ;  /* 0x00a9000214007988 */ /* 0x0101e40008000405 */
[----:B0-----:R-:W-:Y:S02]  /*1f880*/  @!P3 IMAD.MOV.U32 R2, RZ, RZ, R17 ;  /* 0x000000ffff02b224 */ /* 0x001fe400078e0011 */
[----:B------:R-:W3:Y:S04]  /*1f890*/  LDL.LU R17, [R1+0xfc] ;  /* 0x0000fc0001117983 */ /* 0x000ee80000300800 */
[----:B--2---:R-:W2:Y:S04]  /*1f8a0*/  @!P3 LDG.E.U16 R16, desc[UR10][R2.64] ;  /* 0x0000000a0210b981 */ /* 0x004ea8000c1e1500 */
[----:B--2---:R0:W-:Y:S04]  /*1f8b0*/  STL [R1+0x80], R16 ;  /* 0x0000801001007387 */ /* 0x0041e80000100800 */
[----:B0-----:R-:W2:Y:S04]  /*1f8c0*/  LDL.LU R16, [R1+0x11dc] ;  /* 0x0011dc0001107983 */ /* 0x001ea80000300800 */
[----:B------:R-:W4:Y:S01]  /*1f8d0*/  LDL R3, [R1+0x8a8] ;  /* 0x0008a80001037983 */ /* 0x000f220000100800 */
[----:B------:R-:W-:-:S03]  /*1f8e0*/  @!P3 IMAD.MOV.U32 R2, RZ, RZ, R18 ;  /* 0x000000ffff02b224 */ /* 0x000fc600078e0012 */
[----:B------:R0:W-:Y:S04]  /*1f8f0*/  STS.U16 [R20+UR5+0xb100], R19 ;  /* 0x00b1001314007988 */ /* 0x0001e80008000405 */
[----:B0-----:R-:W3:Y:S01]  /*1f900*/  LDL.LU R19, [R1+0x100] ;  /* 0x0001000001137983 */ /* 0x001ee20000300800 */
[----:B--2---:R-:W-:Y:S02]  /*1f910*/  PRMT R16, RZ, 0x7610, R16 ;  /* 0x00007610ff107816 */ /* 0x004fe40000000010 */
[----:B------:R-:W-:Y:S01]  /*1f920*/  PRMT R29, RZ, 0x7610, R29 ;  /* 0x00007610ff1d7816 */ /* 0x000fe2000000001d */
[----:B------:R0:W-:Y:S04]  /*1f930*/  STS.U16 [R20+UR5+0xb900], R13 ;  /* 0x00b9000d14007988 */ /* 0x0001e80008000405 */
[----:B----4-:R1:W2:Y:S04]  /*1f940*/  @!P3 LDG.E.U16 R16, desc[UR10][R2.64] ;  /* 0x0000000a0210b981 */ /* 0x0102a8000c1e1500 */
[----:B------:R-:W4:Y:S04]  /*1f950*/  LDL R18, [R1+0x7a8] ;  /* 0x0007a80001127983 */ /* 0x000f280000100800 */
[----:B0-----:R-:W3:Y:S04]  /*1f960*/  LDL R13, [R1+0x7ac] ;  /* 0x0007ac00010d7983 */ /* 0x001ee80000100800 */
[----:B------:R-:W2:Y:S01]  /*1f970*/  LDL R3, [R1+0x868] ;  /* 0x0008680001037983 */ /* 0x000ea20000100800 */
[----:B-1----:R-:W-:-:S05]  /*1f980*/  @!P3 IMAD.MOV.U32 R2, RZ, RZ, R22 ;  /* 0x000000ffff02b224 */ /* 0x002fca00078e0016 */
[----:B--2---:R-:W2:Y:S04]  /*1f990*/  @!P3 LDG.E.U16 R29, desc[UR10][R2.64] ;  /* 0x0000000a021db981 */ /* 0x004ea8000c1e1500 */
[----:B------:R0:W-:Y:S04]  /*1f9a0*/  STL [R1+0x7c], R16 ;  /* 0x00007c1001007387 */ /* 0x0001e80000100800 */
[----:B0-----:R-:W4:Y:S04]  /*1f9b0*/  LDL.LU R16, [R1+0x108] ;  /* 0x0001080001107983 */ /* 0x001f280000300800 */
[----:B------:R-:W4:Y:S04]  /*1f9c0*/  LDL.LU R22, [R1+0x10c] ;  /* 0x00010c0001167983 */ /* 0x000f280000300800 */
        /* <DEDUP_REMOVED lines=13> */
[----:B------:R-:W4:Y:S04]  /*1faa0*/  LDL R2, [R1+0x7e8] ;  /* 0x0007e80001027983 */ /* 0x000f280000100800 */
[----:B------:R-:W4:Y:S01]  /*1fab0*/  LDL R3, [R1+0x7ec] ;  /* 0x0007ec0001037983 */ /* 0x000f220000100800 */
[----:B---3--:R-:W-:-:S02]  /*1fac0*/  PRMT R0, RZ, 0x7610, R0 ;  /* 0x00007610ff007816 */ /* 0x008fc40000000000 */
[----:B----4-:R-:W-:-:S04]  /*1fad0*/  @!P3 LOP3.LUT R3, R3, R2, RZ, 0x3c, !PT ;  /* 0x000000020303b212 */ /* 0x010fc800078e3cff */
[----:B------:R-:W-:-:S04]  /*1fae0*/  @!P3 LOP3.LUT R2, R3, R2, RZ, 0x3c, !PT ;  /* 0x000000020302b212 */ /* 0x000fc800078e3cff */
[----:B------:R-:W-:-:S05]  /*1faf0*/  @!P3 LOP3.LUT R3, R3, R2, RZ, 0x3c, !PT ;  /* 0x000000020303b212 */ /* 0x000fca00078e3cff */
[----:B------:R-:W3:Y:S04]  /*1fb00*/  @!P3 LDG.E.U16 R0, desc[UR10][R2.64] ;  /* 0x0000000a0200b981 */ /* 0x000ee8000c1e1500 */
[----:B------:R0:W-:Y:S04]  /*1fb10*/  STS.U16 [R20+UR5+0xc900], R21 ;  /* 0x00c9001514007988 */ /* 0x0001e80008000405 */
[----:B0-----:R-:W4:Y:S04]  /*1fb20*/  LDL.LU R21, [R1+0x110] ;  /* 0x0001100001157983 */ /* 0x001f280000300800 */
[----:B---3--:R0:W-:Y:S04]  /*1fb30*/  STL [R1+0x70], R0 ;  /* 0x0000700001007387 */ /* 0x0081e80000100800 */
[----:B0-----:R-:W3:Y:S04]  /*1fb40*/  LDL.LU R0, [R1+0x11cc] ;  /* 0x0011cc0001007983 */ /* 0x001ee80000300800 */
[----:B------:R-:W2:Y:S01]  /*1fb50*/  LDL.LU R3, [R1+0xf8] ;  /* 0x0000f80001037983 */ /* 0x000ea20000300800 */
[----:B------:R-:W-:-:S03]  /*1fb60*/  @!P3 IMAD.MOV.U32 R2, RZ, RZ, R13 ;  /* 0x000000ffff02b224 */ /* 0x000fc600078e000d */
[----:B------:R-:W4:Y:S01]  /*1fb70*/  LDL R13, [R1+0x6ac] ;  /* 0x0006ac00010d7983 */ /* 0x000f220000100800 */
[----:B---3--:R-:W-:-:S03]  /*1fb80*/  PRMT R0, RZ, 0x7610, R0 ;  /* 0x00007610ff007816 */ /* 0x008fc60000000000 */
[----:B--2---:R0:W-:Y:S02]  /*1fb90*/  STS.U16 [R20+UR5+0xd100], R3 ;  /* 0x00d1000314007988 */ /* 0x0041e40008000405 */
[----:B0-----:R-:W-:Y:S02]  /*1fba0*/  @!P3 IMAD.MOV.U32 R3, RZ, RZ, R18 ;  /* 0x000000ffff03b224 */ /* 0x001fe400078e0012 */
[----:B------:R-:W2:Y:S04]  /*1fbb0*/  LDL R18, [R1+0x6a8] ;  /* 0x0006a80001127983 */ /* 0x000ea80000100800 */
[----:B------:R-:W3:Y:S04]  /*1fbc0*/  @!P3 LDG.E.U16 R0, desc[UR10][R2.64] ;  /* 0x0000000a0200b981 */ /* 0x000ee8000c1e1500 */
[----:B------:R-:W-:Y:S04]  /*1fbd0*/  STS.U16 [R20+UR5+0xd900], R17 ;  /* 0x00d9001114007988 */ /* 0x000fe80008000405 */
[----:B------:R-:W4:Y:S04]  /*1fbe0*/  LDL R2, [R1+0x768] ;  /* 0x0007680001027983 */ /* 0x000f280000100800 */
[----:B------:R-:W4:Y:S04]  /*1fbf0*/  LDL R3, [R1+0x76c] ;  /* 0x00076c0001037983 */ /* 0x000f280000100800 */
[----:B---3--:R0:W-:Y:S04]  /*1fc00*/  STL [R1+0x6c], R0 ;  /* 0x00006c0001007387 */ /* 0x0081e80000100800 */
[----:B0-----:R-:W3:Y:S04]  /*1fc10*/  LDL.LU R0, [R1+0x194] ;  /* 0x0001940001007983 */ /* 0x001ee80000300800 */
[----:B------:R-:W2:Y:S01]  /*1fc20*/  LDL.LU R17, [R1+0x11c8] ;  /* 0x0011c80001117983 */ /* 0x000ea20000300800 */
[----:B----4-:R-:W-:-:S04]  /*1fc30*/  @!P3 LOP3.LUT R3, R3, R2, RZ, 0x3c, !PT ;  /* 0x000000020303b212 */ /* 0x010fc800078e3cff */
[----:B------:R-:W-:-:S04]  /*1fc40*/  @!P3 LOP3.LUT R2, R3, R2, RZ, 0x3c, !PT ;  /* 0x000000020302b212 */ /* 0x000fc800078e3cff */
[----:B------:R-:W-:Y:S02]  /*1fc50*/  @!P3 LOP3.LUT R3, R3, R2, RZ, 0x3c, !PT ;  /* 0x000000020303b212 */ /* 0x000fe400078e3cff */
[----:B--2---:R-:W-:-:S06]  /*1fc60*/  PRMT R17, RZ, 0x7610, R17 ;  /* 0x00007610ff117816 */ /* 0x004fcc0000000011 */
[----:B------:R-:W2:Y:S04]  /*1fc70*/  @!P3 LDG.E.U16 R17, desc[UR10][R2.64] ;  /* 0x0000000a0211b981 */ /* 0x000ea8000c1e1500 */
[----:B------:R-:W-:Y:S04]  /*1fc80*/  STS.U16 [R20+UR5+0xe100], R19 ;  /* 0x00e1001314007988 */ /* 0x000fe80008000405 */
[----:B--2---:R0:W-:Y:S04]  /*1fc90*/  STL [R1+0x68], R17 ;  /* 0x0000681101007387 */ /* 0x0041e80000100800 */
[----:B0-----:R-:W2:Y:S04]  /*1fca0*/  LDL.LU R17, [R1+0x11c4] ;  /* 0x0011c40001117983 */ /* 0x001ea80000300800 */
[----:B------:R-:W4:Y:S04]  /*1fcb0*/  LDL R2, [R1+0x728] ;  /* 0x0007280001027983 */ /* 0x000f280000100800 */
[----:B------:R-:W4:Y:S04]  /*1fcc0*/  LDL R3, [R1+0x72c] ;  /* 0x00072c0001037983 */ /* 0x000f280000100800 */
[----:B------:R-:W3:Y:S01]  /*1fcd0*/  LDL.LU R19, [R1+0x11c0] ;  /* 0x0011c00001137983 */ /* 0x000ee20000300800 */
[----:B----4-:R-:W-:-:S04]  /*1fce0*/  @!P3 LOP3.LUT R3, R3, R2, RZ, 0x3c, !PT ;  /* 0x000000020303b212 */ /* 0x010fc800078e3cff */
[C---:B------:R-:W-:Y:S02]  /*1fcf0*/  @!P3 LOP3.LUT R2, R3.reuse, R2, RZ, 0x3c, !PT ;  /* 0x000000020302b212 */ /* 0x040fe400078e3cff */
[----:B---3--:R-:W-:Y:S02]  /*1fd00*/  PRMT R19, RZ, 0x7610, R19 ;  /* 0x00007610ff137816 */ /* 0x008fe40000000013 */
[----:B------:R-:W-:-:S05]  /*1fd10*/  @!P3 LOP3.LUT R3, R3, R2, RZ, 0x3c, !PT ;  /* 0x000000020303b212 */ /* 0x000fca00078e3cff */
[----:B------:R-:W3:Y:S04]  /*1fd20*/  @!P3 LDG.E.U16 R19, desc[UR10][R2.64] ;  /* 0x0000000a0213b981 */ /* 0x000ee8000c1e1500 */
[----:B------:R-:W-:Y:S04]  /*1fd30*/  STS.U16 [R20+UR5+0xe900], R16 ;  /* 0x00e9001014007988 */ /* 0x000fe80008000405 */
[----:B---3--:R0:W-:Y:S04]  /*1fd40*/  STL [R1+0x64], R19 ;  /* 0x0000641301007387 */ /* 0x0081e80000100800 */
[----:B0-----:R-:W3:Y:S04]  /*1fd50*/  LDL.LU R19, [R1+0x11bc] ;  /* 0x0011bc0001137983 */ /* 0x001ee80000300800 */
[----:B------:R-:W4:Y:S04]  /*1fd60*/  LDL R2, [R1+0x6e8] ;  /* 0x0006e80001027983 */ /* 0x000f280000100800 */
[----:B------:R-:W4:Y:S04]  /*1fd70*/  LDL R3, [R1+0x6ec] ;  /* 0x0006ec0001037983 */ /* 0x000f280000100800 */
[----:B------:R-:W2:Y:S01]  /*1fd80*/  LDL.LU R16, [R1+0x11b8] ;  /* 0x0011b80001107983 */ /* 0x000ea20000300800 */
[----:B----4-:R-:W-:-:S04]  /*1fd90*/  @!P3 LOP3.LUT R3, R3, R2, RZ, 0x3c, !PT ;  /* 0x000000020303b212 */ /* 0x010fc800078e3cff */
[C---:B------:R-:W-:Y:S02]  /*1fda0*/  @!P3 LOP3.LUT R2, R3.reuse, R2, RZ, 0x3c, !PT ;  /* 0x000000020302b212 */ /* 0x040fe400078e3cff */
[----:B--2---:R-:W-:Y:S02]  /*1fdb0*/  PRMT R16, RZ, 0x7610, R16 ;  /* 0x00007610ff107816 */ /* 0x004fe40000000010 */
[----:B------:R-:W-:-:S05]  /*1fdc0*/  @!P3 LOP3.LUT R3, R3, R2, RZ, 0x3c, !PT ;  /* 0x000000020303b212 */ /* 0x000fca00078e3cff */
[----:B------:R0:W2:Y:S01]  /*1fdd0*/  @!P3 LDG.E.U16 R16, desc[UR10][R2.64] ;  /* 0x0000000a0210b981 */ /* 0x0000a2000c1e1500 */
[----:B------:R-:W-:Y:S01]  /*1fde0*/  PRMT R14, RZ, 0x7610, R14 ;  /* 0x00007610ff0e7816 */ /* 0x000fe2000000000e */
[----:B0-----:R-:W-:Y:S02]  /*1fdf0*/  @!P3 IMAD.MOV.U32 R2, RZ, RZ, R13 ;  /* 0x000000ffff02b224 */ /* 0x001fe400078e000d */
[----:B------:R-:W-:-:S05]  /*1fe00*/  @!P3 IMAD.MOV.U32 R3, RZ, RZ, R18 ;  /* 0x000000ffff03b224 */ /* 0x000fca00078e0012 */
[----:B------:R0:W4:Y:S04]  /*1fe10*/  @!P3 LDG.E.U16 R14, desc[UR10][R2.64] ;  /* 0x0000000a020eb981 */ /* 0x000128000c1e1500 */
[----:B--2---:R1:W-:Y:S04]  /*1fe20*/  STL [R1+0x60], R16 ;  /* 0x0000601001007387 */ /* 0x0043e80000100800 */
[----:B-1----:R-:W2:Y:S04]  /*1fe30*/  LDL.LU R16, [R1+0x17c] ;  /* 0x00017c0001107983 */ /* 0x002ea80000300800 */
[----:B------:R-:W2:Y:S04]  /*1fe40*/  LDL.LU R18, [R1+0x174] ;  /* 0x0001740001127983 */ /* 0x000ea80000300800 */
[----:B------:R-:W0:Y:S04]  /*1fe50*/  LDL R2, [R1+0x668] ;  /* 0x0006680001027983 */ /* 0x000e280000100800 */
[----:B------:R-:W0:Y:S01]  /*1fe60*/  LDL R3, [R1+0x66c] ;  /* 0x00066c0001037983 */ /* 0x000e220000100800 */
[----:B---3--:R-:W-:Y:S01]  /*1fe70*/  PRMT R19, RZ, 0x7610, R19 ;  /* 0x00007610ff137816 */ /* 0x008fe20000000013 */
[----:B------:R-:W1:Y:S01]  /*1fe80*/  S2R R13, SR_TID.X ;  /* 0x00000000000d7919 */ /* 0x000e620000002100 */
[----:B0-----:R-:W-:-:S04]  /*1fe90*/  @!P3 LOP3.LUT R3, R3, R2, RZ, 0x3c, !PT ;  /* 0x000000020303b212 */ /* 0x001fc800078e3cff */
[----:B------:R-:W-:-:S04]  /*1fea0*/  @!P3 LOP3.LUT R2, R3, R2, RZ, 0x3c, !PT ;  /* 0x000000020302b212 */ /* 0x000fc800078e3cff */
[----:B------:R-:W-:-:S05]  /*1feb0*/  @!P3 LOP3.LUT R3, R3, R2, RZ, 0x3c, !PT ;  /* 0x000000020303b212 */ /* 0x000fca00078e3cff */
[----:B------:R-:W3:Y:S01]  /*1fec0*/  @!P3 LDG.E.U16 R19, desc[UR10][R2.64] ;  /* 0x0000000a0213b981 */ /* 0x000ee2000c1e1500 */
[----:B-1----:R-:W-:-:S03]  /*1fed0*/  LOP3.LUT R13, R13, 0x7f, RZ, 0xc0, !PT ;  /* 0x0000007f0d0d7812 */ /* 0x002fc600078ec0ff */
[----:B------:R0:W-:Y:S04]  /*1fee0*/  STS.U16 [R20+UR5+0xf100], R22 ;  /* 0x00f1001614007988 */ /* 0x0001e80008000405 */
[----:B------:R1:W-:Y:S04]  /*1fef0*/  STS.U16 [R20+UR5+0xf900], R21 ;  /* 0x00f9001514007988 */ /* 0x0003e80008000405 */
[----:B0-----:R-:W2:Y:S01]  /*1ff00*/  LDL R22, [R1+0x5ec] ;  /* 0x0005ec0001167983 */ /* 0x001ea20000100800 */
[----:B-1----:R-:W-:-:S03]  /*1ff10*/  IMAD.SHL.U32 R21, R13, 0x2, RZ ;  /* 0x000000020d157824 */ /* 0x002fc600078e00ff */
[----:B----4-:R0:W-:Y:S04]  /*1ff20*/  STL [R1+0x5c], R14 ;  /* 0x00005c0e01007387 */ /* 0x0101e80000100800 */
[----:B------:R-:W4:Y:S01]  /*1ff30*/  LDL R13, [R1+0x5ac] ;  /* 0x0005ac00010d7983 */ /* 0x000f220000100800 */
[----:B------:R-:W-:-:S03]  /*1ff40*/  LOP3.LUT R21, R21, 0x20, RZ, 0x3c, !PT ;  /* 0x0000002015157812 */ /* 0x000fc600078e3cff */
[----:B0-----:R-:W4:Y:S04]  /*1ff50*/  LDL R14, [R1+0x5a8] ;  /* 0x0005a800010e7983 */ /* 0x001f280000100800 */
[----:B------:R-:W4:Y:S04]  /*1ff60*/  LDL.LU R20, [R1+0x16c] ;  /* 0x00016c0001147983 */ /* 0x000f280000300800 */
[----:B------:R-:W-:Y:S04]  /*1ff70*/  STS.U16 [R21+UR5+0x200], R0 ;  /* 0x0002000015007988 */ /* 0x000fe80008000405 */
[----:B---3--:R0:W-:Y:S04]  /*1ff80*/  STL [R1+0x58], R19 ;  /* 0x0000581301007387 */ /* 0x0081e80000100800 */
[----:B0-----:R-:W3:Y:S04]  /*1ff90*/  LDL.LU R19, [R1+0x11b4] ;  /* 0x0011b40001137983 */ /* 0x001ee80000300800 */
[----:B------:R-:W2:Y:S04]  /*1ffa0*/  LDL R2, [R1+0x628] ;  /* 0x0006280001027983 */ /* 0x000ea80000100800 */
[----:B------:R-:W2:Y:S04]  /*1ffb0*/  LDL R3, [R1+0x62c] ;  /* 0x00062c0001037983 */ /* 0x000ea80000100800 */
[----:B------:R-:W4:Y:S01]  /*1ffc0*/  LDL.LU R0, [R1+0x11b0] ;  /* 0x0011b00001007983 */ /* 0x000f220000300800 */
[----:B--2---:R-:W-:-:S04]  /*1ffd0*/  @!P3 LOP3.LUT R3, R3, R2, RZ, 0x3c, !PT ;  /* 0x000000020303b212 */ /* 0x004fc800078e3cff */
[C---:B------:R-:W-:Y:S02]  /*1ffe0*/  @!P3 LOP3.LUT R2, R3.reuse, R2, RZ, 0x3c, !PT ;  /* 0x000000020302b212 */ /* 0x040fe400078e3cff */
[----:B----4-:R-:W-:Y:S02]  /*1fff0*/  PRMT R0, RZ, 0x7610, R0 ;  /* 0x00007610ff007816 */ /* 0x010fe40000000000 */
[----:B------:R-:W-:-:S05]  /*20000*/  @!P3 LOP3.LUT R3, R3, R2, RZ, 0x3c, !PT ;  /* 0x000000020303b212 */ /* 0x000fca00078e3cff */
[----:B------:R0:W2:Y:S04]  /*20010*/  @!P3 LDG.E.U16 R0, desc[UR10][R2.64] ;  /* 0x0000000a0200b981 */ /* 0x0000a8000c1e1500 */
[----:B------:R-:W4:Y:S04]  /*20020*/  LDL.LU R2, [R1+0x18c] ;  /* 0x00018c0001027983 */ /* 0x000f280000300800 */
[----:B------:R-:W2:Y:S01]  /*20030*/  LDL R3, [R1+0x5e8] ;  /* 0x0005e80001037983 */ /* 0x000ea20000100800 */
[----:B---3--:R-:W-:-:S03]  /*20040*/  PRMT R19, RZ, 0x7610, R19 ;  /* 0x00007610ff137816 */ /* 0x008fc60000000013 */
[----:B----4-:R0:W-:Y:S02]  /*20050*/  STS.U16 [R21+UR5+0xa00], R2 ;  /* 0x000a000215007988 */ /* 0x0101e40008000405 */
[----:B0-----:R-:W-:-:S05]  /*20060*/  @!P3 IMAD.MOV.U32 R2, RZ, RZ, R22 ;  /* 0x000000ffff02b224 */ /* 0x001fca00078e0016 */
[----:B--2---:R-:W2:Y:S04]  /*20070*/  @!P3 LDG.E.U16 R19, desc[UR10][R2.64] ;  /* 0x0000000a0213b981 */ /* 0x004ea8000c1e1500 */
[----:B------:R0:W-:Y:S04]  /*20080*/  STL [R1+0x54], R0 ;  /* 0x0000540001007387 */ /* 0x0001e80000100800 */
[----:B0-----:R-:W3:Y:S04]  /*20090*/  LDL.LU R0, [R1+0x15c] ;  /* 0x00015c0001007983 */ /* 0x001ee80000300800 */
[----:B------:R-:W4:Y:S04]  /*200a0*/  LDL.LU R22, [R1+0x154] ;  /* 0x0001540001167983 */ /* 0x000f280000300800 */
[----:B--2---:R0:W-:Y:S04]  /*200b0*/  STL [R1+0x50], R19 ;  /* 0x0000501301007387 */ /* 0x0041e80000100800 */
[----:B0-----:R-:W2:Y:S04]  /*200c0*/  LDL.LU R19, [R1+0x11ac] ;  /* 0x0011ac0001137983 */ /* 0x001ea80000300800 */
[----:B------:R-:W3:Y:S01]  /*200d0*/  LDL.LU R3, [R1+0x184] ;  /* 0x0001840001037983 */ /* 0x000ee20000300800 */
[----:B------:R-:W-:Y:S01]  /*200e0*/  @!P3 IMAD.MOV.U32 R2, RZ, RZ, R13 ;  /* 0x000000ffff02b224 */ /* 0x000fe200078e000d */
[----:B--2---:R-:W-:-:S02]  /*200f0*/  PRMT R19, RZ, 0x7610, R19 ;  /* 0x00007610ff137816 */ /* 0x004fc40000000013 */
[----:B---3--:R0:W-:Y:S02]  /*20100*/  STS.U16 [R21+UR5+0x1200], R3 ;  /* 0x0012000315007988 */ /* 0x0081e40008000405 */
[----:B0-----:R-:W-:Y:S02]  /*20110*/  @!P3 IMAD.MOV.U32 R3, RZ, RZ, R14 ;  /* 0x000000ffff03b224 */ /* 0x001fe400078e000e */
[----:B------:R-:W2:Y:S04]  /*20120*/  LDL R14, [R1+0x4ac] ;  /* 0x0004ac00010e7983 */ /* 0x000ea80000100800 */
[----:B------:R-:W3:Y:S04]  /*20130*/  @!P3 LDG.E.U16 R19, desc[UR10][R2.64] ;  /* 0x0000000a0213b981 */ /* 0x000ee8000c1e1500 */
        /* <DEDUP_REMOVED lines=33> */
[----:B------:R-:W2:Y:S04]  /*20350*/  @!P3 LDG.E.U16 R20, desc[UR10][R2.64] ;  /* 0x0000000a0214b981 */ /* 0x000ea8000c1e1500 */
[----:B--2---:R0:W-:Y:S04]  /*20360*/  STL [R1+0x40], R20 ;  /* 0x0000401401007387 */ /* 0x0041e80000100800 */
[----:B0-----:R-:W2:Y:S04]  /*20370*/  LDL.LU R20, [R1+0x1190] ;  /* 0x0011900001147983 */ /* 0x001ea80000300800 */
[----:B------:R-:W4:Y:S04]  /*20380*/  LDL.LU R2, [R1+0x164] ;  /* 0x0001640001027983 */ /* 0x000f280000300800 */
[----:B------:R-:W3:Y:S01]  /*20390*/  LDL R3, [R1+0x4a8] ;  /* 0x0004a80001037983 */ /* 0x000ee20000100800 */
[----:B------:R-:W-:-:S03]  /*203a0*/  PRMT R12, RZ, 0x7610, R12 ;  /* 0x00007610ff0c7816 */ /* 0x000fc6000000000c */
[----:B----4-:R0:W-:Y:S02]  /*203b0*/  STS.U16 [R21+UR5+0x3200], R2 ;  /* 0x0032000215007988 */ /* 0x0101e40008000405 */
[----:B0-----:R-:W-:Y:S02]  /*203c0*/  @!P3 IMAD.MOV.U32 R2, RZ, RZ, R14 ;  /* 0x000000ffff02b224 */ /* 0x001fe400078e000e */
[----:B------:R-:W4:Y:S04]  /*203d0*/  LDL R14, [R1+0x3a8] ;  /* 0x0003a800010e7983 */ /* 0x000f280000100800 */
[----:B---3--:R-:W3:Y:S04]  /*203e0*/  @!P3 LDG.E.U16 R12, desc[UR10][R2.64] ;  /* 0x0000000a020cb981 */ /* 0x008ee8000c1e1500 */
[----:B------:R-:W-:Y:S04]  /*203f0*/  STS.U16 [R21+UR5+0x3a00], R0 ;  /* 0x003a000015007988 */ /* 0x000fe80008000405 */
[----:B------:R-:W2:Y:S04]  /*20400*/  LDL R2, [R1+0x468] ;  /* 0x0004680001027983 */ /* 0x000ea80000100800 */
[----:B------:R-:W2:Y:S04]  /*20410*/  LDL R3, [R1+0x46c] ;  /* 0x00046c0001037983 */ /* 0x000ea80000100800 */
[----:B---3--:R0:W-:Y:S04]  /*20420*/  STL [R1+0x3c], R12 ;  /* 0x00003c0c01007387 */ /* 0x0081e80000100800 */
[----:B0-----:R-:W3:Y:S04]  /*20430*/  LDL R12, [R1+0x3ac] ;  /* 0x0003ac00010c7983 */ /* 0x001ee80000100800 */
[----:B------:R-:W4:Y:S01]  /*20440*/  LDL.LU R0, [R1+0x118c] ;  /* 0x00118c0001007983 */ /* 0x000f220000300800 */
[----:B--2---:R-:W-:-:S04]  /*20450*/  @!P3 LOP3.LUT R3, R3, R2, RZ, 0x3c, !PT ;  /* 0x000000020303b212 */ /* 0x004fc800078e3cff */
[----:B------:R-:W-:-:S04]  /*20460*/  @!P3 LOP3.LUT R2, R3, R2, RZ, 0x3c, !PT ;  /* 0x000000020302b212 */ /* 0x000fc800078e3cff */
[----:B------:R-:W-:Y:S02]  /*20470*/  @!P3 LOP3.LUT R3, R3, R2, RZ, 0x3c, !PT ;  /* 0x000000020303b212 */ /* 0x000fe400078e3cff */
[----:B----4-:R-:W-:-:S06]  /*20480*/  PRMT R0, RZ, 0x7610, R0 ;  /* 0x00007610ff007816 */ /* 0x010fcc0000000000 */
        /* <DEDUP_REMOVED lines=10> */
[----:B------:R0:W-:Y:S04]  /*20530*/  STS.U16 [R21+UR5+0x4200], R22 ;  /* 0x0042001615007988 */ /* 0x0001e80008000405 */
[----:B0-----:R-:W4:Y:S04]  /*20540*/  LDL R22, [R1+0x36c] ;  /* 0x00036c0001167983 */ /* 0x001f280000100800 */
[----:B--2---:R0:W-:Y:S04]  /*20550*/  STL [R1+0x2c], R0 ;  /* 0x00002c0001007387 */ /* 0x0041e80000100800 */
[----:B0-----:R-:W2:Y:S04]  /*20560*/  LDL.LU R0, [R1+0x1184] ;  /* 0x0011840001007983 */ /* 0x001ea80000300800 */
[----:B------:R-:W3:Y:S04]  /*20570*/  LDL R2, [R1+0x3e8] ;  /* 0x0003e80001027983 */ /* 0x000ee80000100800 */
[----:B------:R-:W3:Y:S01]  /*20580*/  LDL R3, [R1+0x3ec] ;  /* 0x0003ec0001037983 */ /* 0x000ee20000100800 */
[----:B------:R-:W-:-:S03]  /*20590*/  PRMT R15, RZ, 0x7610, R15 ;  /* 0x00007610ff0f7816 */ /* 0x000fc6000000000f */
[----:B------:R0:W-:Y:S04]  /*205a0*/  STS.U16 [R21+UR5+0x4a00], R13 ;  /* 0x004a000d15007988 */ /* 0x0001e80008000405 */
[----:B0-----:R-:W2:Y:S01]  /*205b0*/  LDL.LU R13, [R1+0x1180] ;  /* 0x00118000010d7983 */ /* 0x001ea20000300800 */
[----:B---3--:R-:W-:-:S04]  /*205c0*/  @!P3 LOP3.LUT R3, R3, R2, RZ, 0x3c, !PT ;  /* 0x000000020303b212 */ /* 0x008fc800078e3cff */
[----:B------:R-:W-:-:S04]  /*205d0*/  @!P3 LOP3.LUT R2, R3, R2, RZ, 0x3c, !PT ;  /* 0x000000020302b212 */ /* 0x000fc800078e3cff */
[----:B------:R-:W-:-:S05]  /*205e0*/  @!P3 LOP3.LUT R3, R3, R2, RZ, 0x3c, !PT ;  /* 0x000000020303b212 */ /* 0x000fca00078e3cff */
[----:B------:R0:W3:Y:S04]  /*205f0*/  @!P3 LDG.E.U16 R15, desc[UR10][R2.64] ;  /* 0x0000000a020fb981 */ /* 0x0000e8000c1e1500 */
[----:B------:R-:W4:Y:S01]  /*20600*/  LDL.LU R3, [R1+0x14c] ;  /* 0x00014c0001037983 */ /* 0x000f220000300800 */
[----:B------:R-:W-:Y:S01]  /*20610*/  PRMT R6, RZ, 0x7610, R6 ;  /* 0x00007610ff067816 */ /* 0x000fe20000000006 */
[----:B0-----:R-:W-:Y:S02]  /*20620*/  @!P3 IMAD.MOV.U32 R2, RZ, RZ, R12 ;  /* 0x000000ffff02b224 */ /* 0x001fe400078e000c */
[----:B---3--:R0:W-:Y:S04]  /*20630*/  STL [R1+0x24], R15 ;  /* 0x0000240f01007387 */ /* 0x0081e80000100800 */
[----:B------:R-:W3:Y:S04]  /*20640*/  LDL R12, [R1+0x2ec] ;  /* 0x0002ec00010c7983 */ /* 0x000ee80000100800 */
[----:B----4-:R1:W-:Y:S04]  /*20650*/  STS.U16 [R21+UR5+0x5200], R3 ;  /* 0x0052000315007988 */ /* 0x0103e80008000405 */
[----:B0-----:R-:W4:Y:S01]  /*20660*/  LDL R15, [R1+0x32c] ;  /* 0x00032c00010f7983 */ /* 0x001f220000100800 */
[----:B-1----:R-:W-:-:S03]  /*20670*/  @!P3 IMAD.MOV.U32 R3, RZ, RZ, R14 ;  /* 0x000000ffff03b224 */ /* 0x002fc600078e000e */
[----:B------:R-:W3:Y:S04]  /*20680*/  LDL R14, [R1+0x2e8] ;  /* 0x0002e800010e7983 */ /* 0x000ee80000100800 */
[----:B------:R-:W2:Y:S04]  /*20690*/  @!P3 LDG.E.U16 R6, desc[UR10][R2.64] ;  /* 0x0000000a0206b981 */ /* 0x000ea8000c1e1500 */
[----:B------:R-:W4:Y:S04]  /*206a0*/  LDL.LU R2, [R1+0x148] ;  /* 0x0001480001027983 */ /* 0x000f280000300800 */
[----:B------:R-:W3:Y:S01]  /*206b0*/  LDL R3, [R1+0x368] ;  /* 0x0003680001037983 */ /* 0x000ee20000100800 */
[----:B------:R-:W-:-:S03]  /*206c0*/  PRMT R5, RZ, 0x7610, R5 ;  /* 0x00007610ff057816 */ /* 0x000fc60000000005 */
[----:B--2---:R0:W-:Y:S04]  /*206d0*/  STL [R1+0x111c], R6 ;  /* 0x00111c0601007387 */ /* 0x0041e80000100800 */
[----:B----4-:R1:W-:Y:S04]  /*206e0*/  STS.U16 [R21+UR5+0x5a00], R2 ;  /* 0x005a000215007988 */ /* 0x0103e80008000405 */
[----:B0-----:R-:W2:Y:S01]  /*206f0*/  LDL R6, [R1+0xa5c] ;  /* 0x000a5c0001067983 */ /* 0x001ea20000100800 */
[----:B-1----:R-:W-:-:S03]  /*20700*/  @!P3 IMAD.MOV.U32 R2, RZ, RZ, R22 ;  /* 0x000000ffff02b224 */ /* 0x002fc600078e0016 */
[----:B------:R-:W4:Y:S04]  /*20710*/  LDL.LU R22, [R1+0x13c] ;  /* 0x00013c0001167983 */ /* 0x000f280000300800 */
[----:B---3--:R0:W3:Y:S04]  /*20720*/  @!P3 LDG.E.U16 R5, desc[UR10][R2.64] ;  /* 0x0000000a0205b981 */ /* 0x0080e8000c1e1500 */
[----:B------:R-:W2:Y:S04]  /*20730*/  LDL.LU R2, [R1+0x144] ;  /* 0x0001440001027983 */ /* 0x000ea80000300800 */
[----:B------:R-:W4:Y:S01]  /*20740*/  LDL R3, [R1+0x328] ;  /* 0x0003280001037983 */ /* 0x000f220000100800 */
[----:B------:R-:W-:-:S03]  /*20750*/  PRMT R4, RZ, 0x7610, R4 ;  /* 0x00007610ff047816 */ /* 0x000fc60000000004 */
[----:B--2---:R0:W-:Y:S02]  /*20760*/  STS.U16 [R21+UR5+0x6200], R2 ;  /* 0x0062000215007988 */ /* 0x0041e40008000405 */
[----:B0-----:R-:W-:-:S05]  /*20770*/  @!P3 IMAD.MOV.U32 R2, RZ, RZ, R15 ;  /* 0x000000ffff02b224 */ /* 0x001fca00078e000f */
[----:B----4-:R0:W2:Y:S04]  /*20780*/  @!P3 LDG.E.U16 R4, desc[UR10][R2.64] ;  /* 0x0000000a0204b981 */ /* 0x0100a8000c1e1500 */
[----:B------:R1:W-:Y:S01]  /*20790*/  STS.U16 [R21+UR5+0x6a00], R13 ;  /* 0x006a000d15007988 */ /* 0x0003e20008000405 */
[----:B0-----:R-:W-:-:S03]  /*207a0*/  PRMT R3, RZ, 0x7610, R3 ;  /* 0x00007610ff037816 */ /* 0x001fc60000000003 */
[----:B---3--:R-:W-:Y:S01]  /*207b0*/  STL [R1+0x1120], R5 ;  /* 0x0011200501007387 */ /* 0x008fe20000100800 */
[----:B-1----:R-:W-:-:S03]  /*207c0*/  @!P3 IMAD.MOV.U32 R13, RZ, RZ, R14 ;  /* 0x000000ffff0db224 */ /* 0x002fc600078e000e */
[----:B------:R-:W3:Y:S04]  /*207d0*/  LDL.LU R15, [R1+0x128] ;  /* 0x00012800010f7983 */ /* 0x000ee80000300800 */
[----:B------:R-:W4:Y:S04]  /*207e0*/  @!P3 LDG.E.U16 R3, desc[UR10][R12.64] ;  /* 0x0000000a0c03b981 */ /* 0x000f28000c1e1500 */
[----:B--2---:R-:W-:Y:S04]  /*207f0*/  STL [R1+0x1124], R4 ;  /* 0x0011240401007387 */ /* 0x004fe80000100800 */
[----:B------:R-:W2:Y:S04]  /*20800*/  LDL.LU R14, [R1+0x124] ;  /* 0x00012400010e7983 */ /* 0x000ea80000300800 */
[----:B------:R-:W3:Y:S04]  /*20810*/  LDL.LU R12, [R1+0x140] ;  /* 0x00014000010c7983 */ /* 0x000ee80000300800 */
[----:B------:R-:W2:Y:S01]  /*20820*/  LDL R13, [R1+0x2c0] ;  /* 0x0002c000010d7983 */ /* 0x000ea20000100800 */
[----:B------:R-:W-:-:S03]  /*20830*/  PRMT R2, RZ, 0x7610, R2 ;  /* 0x00007610ff027816 */ /* 0x000fc60000000002 */
[----:B----4-:R-:W-:Y:S04]  /*20840*/  STL [R1+0x1128], R3 ;  /* 0x0011280301007387 */ /* 0x010fe80000100800 */
[----:B---3--:R0:W-:Y:S02]  /*20850*/  STS.U16 [R21+UR5+0x7200], R12 ;  /* 0x0072000c15007988 */ /* 0x0081e40008000405 */
[----:B0-----:R-:W-:Y:S02]  /*20860*/  @!P3 IMAD.MOV.U32 R12, RZ, RZ, R6 ;  /* 0x000000ffff0cb224 */ /* 0x001fe400078e0006 */
[----:B------:R-:W3:Y:S04]  /*20870*/  LDL R6, [R1+0x9e4] ;  /* 0x0009e40001067983 */ /* 0x000ee80000100800 */
[----:B------:R-:W4:Y:S04]  /*20880*/  LDL.LU R3, [R1+0x120] ;  /* 0x0001200001037983 */ /* 0x000f280000300800 */
[----:B--2---:R0:W2:Y:S04]  /*20890*/  @!P3 LDG.E.U16 R2, desc[UR10][R12.64] ;  /* 0x0000000a0c02b981 */ /* 0x0040a8000c1e1500 */
[----:B------:R-:W0:Y:S04]  /*208a0*/  LDL R12, [R1+0xa60] ;  /* 0x000a6000010c7983 */ /* 0x000e280000100800 */
[----:B------:R-:W0:Y:S04]  /*208b0*/  LDL R13, [R1+0xa8c] ;  /* 0x000a8c00010d7983 */ /* 0x000e280000100800 */
[----:B------:R1:W-:Y:S02]  /*208c0*/  STS.U16 [R21+UR5+0x7a00], R0 ;  /* 0x007a000015007988 */ /* 0x0003e40008000405 */
[----:B-1----:R-:W-:-:S02]  /*208d0*/  PRMT R0, RZ, 0x7610, R0 ;  /* 0x00007610ff007816 */ /* 0x002fc40000000000 */
[----:B0-----:R-:W-:-:S04]  /*208e0*/  @!P3 LOP3.LUT R13, R13, R12, RZ, 0x3c, !PT ;  /* 0x0000000c0d0db212 */ /* 0x001fc800078e3cff */
[----:B------:R-:W-:-:S04]  /*208f0*/  @!P3 LOP3.LUT R12, R13, R12, RZ, 0x3c, !PT ;  /* 0x0000000c0d0cb212 */ /* 0x000fc800078e3cff */
[----:B------:R-:W-:-:S05]  /*20900*/  @!P3 LOP3.LUT R13, R13, R12, RZ, 0x3c, !PT ;  /* 0x0000000c0d0db212 */ /* 0x000fca00078e3cff */
[----:B------:R-:W3:Y:S04]  /*20910*/  @!P3 LDG.E.U16 R0, desc[UR10][R12.64] ;  /* 0x0000000a0c00b981 */ /* 0x000ee8000c1e1500 */
[----:B--2---:R-:W-:Y:S04]  /*20920*/  STL [R1+0x112c], R2 ;  /* 0x00112c0201007387 */ /* 0x004fe80000100800 */
[----:B------:R-:W2:Y:S04]  /*20930*/  LDL.LU R21, [R1+0x117c] ;  /* 0x00117c0001157983 */ /* 0x000ea80000300800 */
[----:B------:R-:W4:Y:S04]  /*20940*/  LDL R12, [R1+0x2a8] ;  /* 0x0002a800010c7983 */ /* 0x000f280000100800 */
[----:B------:R-:W4:Y:S04]  /*20950*/  LDL R13, [R1+0xa18] ;  /* 0x000a1800010d7983 */ /* 0x000f280000100800 */
[----:B---3--:R0:W-:Y:S02]  /*20960*/  STL [R1+0x1130], R0 ;  /* 0x0011300001007387 */ /* 0x0081e40000100800 */
[----:B0-----:R-:W0:Y:S02]  /*20970*/  S2R R0, SR_TID.X ;  /* 0x0000000000007919 */ /* 0x001e240000002100 */
[----:B0-----:R-:W-:-:S05]  /*20980*/  LOP3.LUT R0, R0, 0x7f, RZ, 0xc0, !PT ;  /* 0x0000007f00007812 */ /* 0x001fca00078ec0ff */
[----:B------:R-:W-:-:S05]  /*20990*/  IMAD.SHL.U32 R0, R0, 0x2, RZ ;  /* 0x0000000200007824 */ /* 0x000fca00078e00ff */
[----:B------:R-:W-:-:S05]  /*209a0*/  LOP3.LUT R0, R0, 0x20, RZ, 0x3c, !PT ;  /* 0x0000002000007812 */ /* 0x000fca00078e3cff */
[----:B------:R0:W-:Y:S04]  /*209b0*/  STS.U16 [R0+UR5+0x8200], R22 ;  /* 0x0082001600007988 */ /* 0x0001e80008000405 */
[----:B0-----:R-:W3:Y:S01]  /*209c0*/  LDL.LU R22, [R1+0x1178] ;  /* 0x0011780001167983 */ /* 0x001ee20000300800 */
[----:B----4-:R-:W-:-:S04]  /*209d0*/  @!P3 LOP3.LUT R13, R13, R12, RZ, 0x3c, !PT ;  /* 0x0000000c0d0db212 */ /* 0x010fc800078e3cff */
[----:B------:R-:W-:-:S04]  /*209e0*/  @!P3 LOP3.LUT R12, R13, R12, RZ, 0x3c, !PT ;  /* 0x0000000c0d0cb212 */ /* 0x000fc800078e3cff */
[----:B------:R-:W-:Y:S02]  /*209f0*/  @!P3 LOP3.LUT R13, R13, R12, RZ, 0x3c, !PT ;  /* 0x0000000c0d0db212 */ /* 0x000fe400078e3cff */
[----:B---3--:R-:W-:-:S06]  /*20a00*/  PRMT R22, RZ, 0x7610, R22 ;  /* 0x00007610ff167816 */ /* 0x008fcc0000000016 */
[----:B------:R-:W3:Y:S04]  /*20a10*/  @!P3 LDG.E.U16 R22, desc[UR10][R12.64] ;  /* 0x0000000a0c16b981 */ /* 0x000ee8000c1e1500 */
[----:B---3--:R0:W-:Y:S04]  /*20a20*/  STL [R1+0x1c], R22 ;  /* 0x00001c1601007387 */ /* 0x0081e80000100800 */
[----:B0-----:R-:W3:Y:S04]  /*20a30*/  LDL.LU R22, [R1+0x1174] ;  /* 0x0011740001167983 */ /* 0x001ee80000300800 */
[----:B------:R-:W4:Y:S04]  /*20a40*/  LDL.LU R12, [R1+0x12c] ;  /* 0x00012c00010c7983 */ /* 0x000f280000300800 */
[----:B------:R-:W2:Y:S01]  /*20a50*/  LDL R13, [R1+0x9e0] ;  /* 0x0009e000010d7983 */ /* 0x000ea20000100800 */
[----:B------:R-:W-:-:S03]  /*20a60*/  PRMT R4, RZ, 0x7610, R4 ;  /* 0x00007610ff047816 */ /* 0x000fc60000000004 */
[----:B----4-:R0:W-:Y:S02]  /*20a70*/  STS.U16 [R0+UR5+0x8a00], R12 ;  /* 0x008a000c00007988 */ /* 0x0101e40008000405 */
[----:B0-----:R-:W-:Y:S01]  /*20a80*/  @!P3 IMAD.MOV.U32 R12, RZ, RZ, R6 ;  /* 0x000000ffff0cb224 */ /* 0x001fe200078e0006 */
[----:B---3--:R-:W-:Y:S01]  /*20a90*/  PRMT R22, RZ, 0x7610, R22 ;  /* 0x00007610ff167816 */ /* 0x008fe20000000016 */
[----:B------:R-:W3:Y:S04]  /*20aa0*/  LDL R6, [R1+0x8e0] ;  /* 0x0008e00001067983 */ /* 0x000ee80000100800 */
[----:B--2---:R0:W2:Y:S04]  /*20ab0*/  @!P3 LDG.E.U16 R4, desc[UR10][R12.64] ;  /* 0x0000000a0c04b981 */ /* 0x0040a8000c1e1500 */
[----:B------:R-:W0:Y:S04]  /*20ac0*/  LDL R12, [R1+0x9a0] ;  /* 0x0009a000010c7983 */ /* 0x000e280000100800 */
[----:B------:R-:W0:Y:S02]  /*20ad0*/  LDL R13, [R1+0x9a4] ;  /* 0x0009a400010d7983 */ /* 0x000e240000100800 */
[----:B0-----:R-:W-:-:S04]  /*20ae0*/  @!P3 LOP3.LUT R13, R13, R12, RZ, 0x3c, !PT ;  /* 0x0000000c0d0db212 */ /* 0x001fc800078e3cff */
[----:B------:R-:W-:-:S04]  /*20af0*/  @!P3 LOP3.LUT R12, R13, R12, RZ, 0x3c, !PT ;  /* 0x0000000c0d0cb212 */ /* 0x000fc800078e3cff */
[----:B------:R-:W-:-:S05]  /*20b00*/  @!P3 LOP3.LUT R13, R13, R12, RZ, 0x3c, !PT ;  /* 0x0000000c0d0db212 */ /* 0x000fca00078e3cff */
[----:B------:R-:W4:Y:S04]  /*20b10*/  @!P3 LDG.E.U16 R22, desc[UR10][R12.64] ;  /* 0x0000000a0c16b981 */ /* 0x000f28000c1e1500 */
[----:B--2---:R0:W-:Y:S04]  /*20b20*/  STL [R1+0x18], R4 ;  /* 0x0000180401007387 */ /* 0x0041e80000100800 */
[----:B------:R1:W-:Y:S04]  /*20b30*/  STS.U16 [R0+UR5+0x9200], R15 ;  /* 0x0092000f00007988 */ /* 0x0003e80008000405 */
[----:B0-----:R-:W2:Y:S04]  /*20b40*/  LDL R4, [R1+0x8e4] ;  /* 0x0008e40001047983 */ /* 0x001ea80000100800 */
[----:B-1----:R-:W3:Y:S04]  /*20b50*/  LDL.LU R15, [R1+0x114] ;  /* 0x00011400010f7983 */ /* 0x002ee80000300800 */
        /* <DEDUP_REMOVED lines=11> */
[----:B----4-:R-:W-:Y:S02]  /*20c10*/  PRMT R22, RZ, 0x7610, R22 ;  /* 0x00007610ff167816 */ /* 0x010fe40000000016 */
[----:B0-----:R-:W-:-:S04]  /*20c20*/  @!P3 LOP3.LUT R13, R13, R12, RZ, 0x3c, !PT ;  /* 0x0000000c0d0db212 */ /* 0x001fc800078e3cff */
[----:B------:R-:W-:-:S04]  /*20c30*/  @!P3 LOP3.LUT R12, R13, R12, RZ, 0x3c, !PT ;  /* 0x0000000c0d0cb212 */ /* 0x000fc800078e3cff */
[----:B------:R-:W-:-:S05]  /*20c40*/  @!P3 LOP3.LUT R13, R13, R12, RZ, 0x3c, !PT ;  /* 0x0000000c0d0db212 */ /* 0x000fca00078e3cff */
[----:B------:R-:W4:Y:S04]  /*20c50*/  @!P3 LDG.E.U16 R22, desc[UR10][R12.64] ;  /* 0x0000000a0c16b981 */ /* 0x000f28000c1e1500 */
[----:B------:R0:W-:Y:S04]  /*20c60*/  STS.U16 [R0+UR5+0x9a00], R14 ;  /* 0x009a000e00007988 */ /* 0x0001e80008000405 */
[----:B------:R1:W-:Y:S04]  /*20c70*/  STS.U16 [R0+UR5+0xa200], R3 ;  /* 0x00a2000300007988 */ /* 0x0003e80008000405 */
[----:B0-----:R-:W3:Y:S04]  /*20c80*/  LDL R14, [R1+0x8a4] ;  /* 0x0008a400010e7983 */ /* 0x001ee80000100800 */
[----:B-1----:R-:W3:Y:S04]  /*20c90*/  LDL R3, [R1+0x860] ;  /* 0x0008600001037983 */ /* 0x002ee80000100800 */
[----:B--2---:R0:W-:Y:S04]  /*20ca0*/  STL [R1+0x10], R2 ;  /* 0x0000100201007387 */ /* 0x0041e80000100800 */
[----:B0-----:R-:W2:Y:S04]  /*20cb0*/  LDL R2, [R1+0x864] ;  /* 0x0008640001027983 */ /* 0x001ea80000100800 */
[----:B----4-:R0:W-:Y:S04]  /*20cc0*/  STL [R1+0xc], R22 ;  /* 0x00000c1601007387 */ /* 0x0101e80000100800 */
[----:B0-----:R-:W4:Y:S04]  /*20cd0*/  LDL.LU R22, [R1+0x116c] ;  /* 0x00116c0001167983 */ /* 0x001f280000300800 */
[----:B------:R-:W3:Y:S01]  /*20ce0*/  LDL.LU R13, [R1+0x8] ;  /* 0x00000800010d7983 */ /* 0x000ee20000300800 */
[----:B------:R-:W-:-:S03]  /*20cf0*/  @!P3 IMAD.MOV.U32 R12, RZ, RZ, R4 ;  /* 0x000000ffff0cb224 */ /* 0x000fc600078e0004 */
[----:B------:R-:W2:Y:S01]  /*20d00*/  LDL R4, [R1+0x824] ;  /* 0x0008240001047983 */ /* 0x000ea20000100800 */
[----:B----4-:R-:W-:-:S03]  /*20d10*/  PRMT R22, RZ, 0x7610, R22 ;  /* 0x00007610ff167816 */ /* 0x010fc60000000016 */
[----:B---3--:R0:W-:Y:S02]  /*20d20*/  STS.U16 [R0+UR5+0xaa00], R13 ;  /* 0x00aa000d00007988 */ /* 0x0081e40008000405 */
[----:B0-----:R-:W-:Y:S02]  /*20d30*/  @!P3 IMAD.MOV.U32 R13, RZ, RZ, R6 ;  /* 0x000000ffff0db224 */ /* 0x001fe400078e0006 */
[----:B------:R-:W3:Y:S04]  /*20d40*/  LDL R6, [R1+0x820] ;  /* 0x0008200001067983 */ /* 0x000ee80000100800 */
[----:B------:R-:W4:Y:S04]  /*20d50*/  @!P3 LDG.E.U16 R22, desc[UR10][R12.64] ;  /* 0x0000000a0c16b981 */ /* 0x000f28000c1e1500 */
[----:B----4-:R0:W-:Y:S04]  /*20d60*/  STL [R1+0x8], R22 ;  /* 0x0000081601007387 */ /* 0x0101e80000100800 */
[----:B0-----:R-:W4:Y:S04]  /*20d70*/  LDL.LU R22, [R1+0x1168] ;  /* 0x0011680001167983 */ /* 0x001f280000300800 */
[----:B------:R-:W2:Y:S04]  /*20d80*/  LDL.LU R12, [R1+0x11c] ;  /* 0x00011c00010c7983 */ /* 0x000ea80000300800 */
[----:B------:R-:W3:Y:S01]  /*20d90*/  LDL R13, [R1+0x8a0] ;  /* 0x0008a000010d7983 */ /* 0x000ee20000100800 */
[----:B------:R-:W-:-:S03]  /*20da0*/  PRMT R5, RZ, 0x7610, R5 ;  /* 0x00007610ff057816 */ /* 0x000fc60000000005 */
[----:B--2---:R0:W-:Y:S02]  /*20db0*/  STS.U16 [R0+UR5+0xb200], R12 ;  /* 0x00b2000c00007988 */ /* 0x0041e40008000405 */
[----:B0-----:R-:W-:-:S05]  /*20dc0*/  @!P3 IMAD.MOV.U32 R12, RZ, RZ, R14 ;  /* 0x000000ffff0cb224 */ /* 0x001fca00078e000e */
[----:B---3--:R0:W2:Y:S04]  /*20dd0*/  @!P3 LDG.E.U16 R5, desc[UR10][R12.64] ;  /* 0x0000000a0c05b981 */ /* 0x0080a8000c1e1500 */
[----:B------:R-:W3:Y:S04]  /*20de0*/  LDL.LU R13, [R1+0x118] ;  /* 0x00011800010d7983 */ /* 0x000ee80000300800 */
[----:B------:R-:W4:Y:S01]  /*20df0*/  LDL R14, [R1+0x7e0] ;  /* 0x0007e000010e7983 */ /* 0x000f220000100800 */
[----:B------:R-:W-:Y:S01]  /*20e00*/  PRMT R28, RZ, 0x7610, R28 ;  /* 0x00007610ff1c7816 */ /* 0x000fe2000000001c */
[----:B0-----:R-:W-:Y:S01]  /*20e10*/  @!P3 IMAD.MOV.U32 R12, RZ, RZ, R2 ;  /* 0x000000ffff0cb224 */ /* 0x001fe200078e0002 */
[----:B------:R-:W-:Y:S01]  /*20e20*/  PRMT R27, RZ, 0x7610, R27 ;  /* 0x00007610ff1b7816 */ /* 0x000fe2000000001b */
[----:B--2---:R0:W-:Y:S04]  /*20e30*/  STL [R1+0x4], R5 ;  /* 0x0000040501007387 */ /* 0x0041e80000100800 */
[----:B------:R-:W2:Y:S04]  /*20e40*/  LDL R2, [R1+0x7a4] ;  /* 0x0007a40001027983 */ /* 0x000ea80000100800 */
[----:B0-----:R-:W2:Y:S04]  /*20e50*/  LDL R5, [R1+0x7e4] ;  /* 0x0007e40001057983 */ /* 0x001ea80000100800 */
[----:B---3--:R0:W-:Y:S02]  /*20e60*/  STS.U16 [R0+UR5+0xba00], R13 ;  /* 0x00ba000d00007988 */ /* 0x0081e40008000405 */
[----:B0-----:R-:W-:-:S02]  /*20e70*/  @!P3 IMAD.MOV.U32 R13, RZ, RZ, R3 ;  /* 0x000000ffff0db224 */ /* 0x001fc400078e0003 */
[----:B------:R-:W3:Y:S04]  /*20e80*/  LDL R3, [R1+0x7a0] ;  /* 0x0007a00001037983 */ /* 0x000ee80000100800 */
[----:B------:R0:W3:Y:S02]  /*20e90*/  @!P3 LDG.E.U16 R28, desc[UR10][R12.64] ;  /* 0x0000000a0c1cb981 */ /* 0x0000e4000c1e1500 */
[----:B0-----:R-:W-:Y:S02]  /*20ea0*/  @!P3 IMAD.MOV.U32 R12, RZ, RZ, R4 ;  /* 0x000000ffff0cb224 */ /* 0x001fe400078e0004 */
[----:B------:R-:W-:-:S05]  /*20eb0*/  @!P3 IMAD.MOV.U32 R13, RZ, RZ, R6 ;  /* 0x000000ffff0db224 */ /* 0x000fca00078e0006 */
[----:B------:R4:W3:Y:S01]  /*20ec0*/  @!P3 LDG.E.U16 R27, desc[UR10][R12.64] ;  /* 0x0000000a0c1bb981 */ /* 0x0008e2000c1e1500 */
[----:B------:R-:W-:Y:S02]  /*20ed0*/  PRMT R25, RZ, 0x7610, R25 ;  /* 0x00007610ff197816 */ /* 0x000fe40000000019 */
[----:B------:R-:W-:Y:S01]  /*20ee0*/  PRMT R23, RZ, 0x7610, R23 ;  /* 0x00007610ff177816 */ /* 0x000fe20000000017 */
[----:B----4-:R-:W-:Y:S01]  /*20ef0*/  @!P3 IMAD.MOV.U32 R13, RZ, RZ, R14 ;  /* 0x000000ffff0db224 */ /* 0x010fe200078e000e */
[----:B------:R0:W-:Y:S01]  /*20f00*/  STS.U16 [R0+UR5+0xc200], R15 ;  /* 0x00c2000f00007988 */ /* 0x0001e20008000405 */
[----:B--2---:R-:W-:-:S05]  /*20f10*/  @!P3 IMAD.MOV.U32 R12, RZ, RZ, R5 ;  /* 0x000000ffff0cb224 */ /* 0x004fca00078e0005 */
[----:B------:R1:W2:Y:S02]  /*20f20*/  @!P3 LDG.E.U16 R25, desc[UR10][R12.64] ;  /* 0x0000000a0c19b981 */ /* 0x0002a4000c1e1500 */
[----:B-1----:R-:W-:Y:S02]  /*20f30*/  @!P3 IMAD.MOV.U32 R12, RZ, RZ, R2 ;  /* 0x000000ffff0cb224 */ /* 0x002fe400078e0002 */
[----:B---3--:R-:W-:Y:S01]  /*20f40*/  @!P3 IMAD.MOV.U32 R13, RZ, RZ, R3 ;  /* 0x000000ffff0db224 */ /* 0x008fe200078e0003 */
[----:B------:R-:W-:Y:S04]  /*20f50*/  STL [R1+0x1108], R28 ;  /* 0x0011081c01007387 */ /* 0x000fe80000100800 */
[----:B------:R-:W3:Y:S04]  /*20f60*/  @!P3 LDG.E.U16 R23, desc[UR10][R12.64] ;  /* 0x0000000a0c17b981 */ /* 0x000ee8000c1e1500 */
[----:B------:R-:W4:Y:S04]  /*20f70*/  LDL R4, [R1+0x764] ;  /* 0x0007640001047983 */ /* 0x000f280000100800 */
[----:B------:R-:W4:Y:S04]  /*20f80*/  LDL R6, [R1+0x760] ;  /* 0x0007600001067983 */ /* 0x000f280000100800 */
[----:B------:R-:W-:Y:S04]  /*20f90*/  STL [R1+0x110c], R27 ;  /* 0x00110c1b01007387 */ /* 0x000fe80000100800 */
[----:B0-----:R-:W4:Y:S04]  /*20fa0*/  LDL R15, [R1+0x720] ;  /* 0x00072000010f7983 */ /* 0x001f280000100800 */
[----:B------:R-:W4:Y:S04]  /*20fb0*/  LDL R5, [R1+0x724] ;  /* 0x0007240001057983 */ /* 0x000f280000100800 */
[----:B------:R-:W-:Y:S04]  /*20fc0*/  STS.U16 [R0+UR5+0xca00], R22 ;  /* 0x00ca001600007988 */ /* 0x000fe80008000405 */
[----:B------:R-:W-:Y:S04]  /*20fd0*/  STS.U16 [R0+UR5+0xd200], R21 ;  /* 0x00d2001500007988 */ /* 0x000fe80008000405 */
[----:B------:R0:W-:Y:S04]  /*20fe0*/  STS.U16 [R0+UR5+0xda00], R20 ;  /* 0x00da001400007988 */ /* 0x0001e80008000405 */
[----:B------:R1:W-:Y:S01]  /*20ff0*/  STS.U16 [R0+UR5+0xe200], R18 ;  /* 0x00e2001200007988 */ /* 0x0003e20008000405 */
[----:B0-----:R-:W-:-:S02]  /*21000*/  PRMT R20, RZ, 0x7610, R20 ;  /* 0x00007610ff147816 */ /* 0x001fc40000000014 */
[----:B-1----:R-:W-:Y:S01]  /*21010*/  PRMT R18, RZ, 0x7610, R18 ;  /* 0x00007610ff127816 */ /* 0x002fe20000000012 */
[----:B--2---:R-:W-:Y:S04]  /*21020*/  STL [R1+0x1110], R25 ;  /* 0x0011101901007387 */ /* 0x004fe80000100800 */
[----:B------:R-:W2:Y:S04]  /*21030*/  LDL R3, [R1+0x6e0] ;  /* 0x0006e00001037983 */ /* 0x000ea80000100800 */
[----:B------:R-:W2:Y:S04]  /*21040*/  LDL R2, [R1+0x6e4] ;  /* 0x0006e40001027983 */ /* 0x000ea80000100800 */
[----:B---3--:R-:W-:Y:S01]  /*21050*/  STL [R1+0x1114], R23 ;  /* 0x0011141701007387 */ /* 0x008fe20000100800 */
[----:B----4-:R-:W-:-:S03]  /*21060*/  @!P3 IMAD.MOV.U32 R12, RZ, RZ, R4 ;  /* 0x000000ffff0cb224 */ /* 0x010fc600078e0004 */
[----:B------:R-:W3:Y:S04]  /*21070*/  LDL R14, [R1+0x6a0] ;  /* 0x0006a000010e7983 */ /* 0x000ee80000100800 */
[----:B------:R-:W4:Y:S01]  /*21080*/  LDL R4, [R1+0x6a4] ;  /* 0x0006a40001047983 */ /* 0x000f220000100800 */
[----:B------:R-:W-:-:S03]  /*21090*/  @!P3 IMAD.MOV.U32 R13, RZ, RZ, R6 ;  /* 0x000000ffff0db224 */ /* 0x000fc600078e0006 */
[----:B------:R0:W-:Y:S04]  /*210a0*/  STS.U16 [R0+UR5+0xea00], R16 ;  /* 0x00ea001000007988 */ /* 0x0001e80008000405 */
[----:B------:R1:W4:Y:S04]  /*210b0*/  @!P3 LDG.E.U16 R20, desc[UR10][R12.64] ;  /* 0x0000000a0c14b981 */ /* 0x000328000c1e1500 */
[----:B------:R-:W4:Y:S01]  /*210c0*/  LDL.LU R6, [R1+0x190] ;  /* 0x0001900001067983 */ /* 0x000f220000300800 */
[----:B-1----:R-:W-:Y:S02]  /*210d0*/  @!P3 IMAD.MOV.U32 R12, RZ, RZ, R5 ;  /* 0x000000ffff0cb224 */ /* 0x002fe400078e0005 */
[----:B------:R-:W-:-:S05]  /*210e0*/  @!P3 IMAD.MOV.U32 R13, RZ, RZ, R15 ;  /* 0x000000ffff0db224 */ /* 0x000fca00078e000f */
[----:B------:R2:W4:Y:S01]  /*210f0*/  @!P3 LDG.E.U16 R18, desc[UR10][R12.64] ;  /* 0x0000000a0c12b981 */ /* 0x000522000c1e1500 */
[----:B0-----:R-:W-:Y:S01]  /*21100*/  PRMT R16, RZ, 0x7610, R16 ;  /* 0x00007610ff107816 */ /* 0x001fe20000000010 */
[----:B--2---:R-:W-:Y:S02]  /*21110*/  @!P3 IMAD.MOV.U32 R13, RZ, RZ, R3 ;  /* 0x000000ffff0db224 */ /* 0x004fe400078e0003 */
[----:B------:R-:W-:-:S05]  /*21120*/  @!P3 IMAD.MOV.U32 R12, RZ, RZ, R2 ;  /* 0x000000ffff0cb224 */ /* 0x000fca00078e0002 */
[----:B------:R0:W2:Y:S02]  /*21130*/  @!P3 LDG.E.U16 R16, desc[UR10][R12.64] ;  /* 0x0000000a0c10b981 */ /* 0x0000a4000c1e1500 */
[----:B0-----:R-:W-:Y:S01]  /*21140*/  PRMT R12, RZ, 0x7610, R12 ;  /* 0x00007610ff0c7816 */ /* 0x001fe2000000000c */
[----:B---3--:R-:W-:Y:S02]  /*21150*/  @!P3 IMAD.MOV.U32 R15, RZ, RZ, R14 ;  /* 0x000000ffff0fb224 */ /* 0x008fe400078e000e */
[----:B----4-:R-:W-:-:S05]  /*21160*/  @!P3 IMAD.MOV.U32 R14, RZ, RZ, R4 ;  /* 0x000000ffff0eb224 */ /* 0x010fca00078e0004 */
[----:B------:R-:W3:Y:S04]  /*21170*/  @!P3 LDG.E.U16 R12, desc[UR10][R14.64] ;  /* 0x0000000a0e0cb981 */ /* 0x000ee8000c1e1500 */
[----:B------:R0:W-:Y:S04]  /*21180*/  STL [R1+0x1118], R20 ;  /* 0x0011181401007387 */ /* 0x0001e80000100800 */
[----:B------:R-:W4:Y:S04]  /*21190*/  LDL.LU R23, [R1+0x188] ;  /* 0x0001880001177983 */ /* 0x000f280000300800 */
[----:B------:R1:W-:Y:S04]  /*211a0*/  STL [R1+0x1134], R18 ;  /* 0x0011341201007387 */ /* 0x0003e80000100800 */
[----:B------:R-:W4:Y:S04]  /*211b0*/  LDL R3, [R1+0x660] ;  /* 0x0006600001037983 */ /* 0x000f280000100800 */
[----:B------:R-:W4:Y:S01]  /*211c0*/  LDL R2, [R1+0x664] ;  /* 0x0006640001027983 */ /* 0x000f220000100800 */
[----:B------:R-:W-:-:S03]  /*211d0*/  PRMT R13, RZ, 0x7610, R13 ;  /* 0x00007610ff0d7816 */ /* 0x000fc6000000000d */
[----:B--2---:R2:W-:Y:S04]  /*211e0*/  STL [R1+0x1138], R16 ;  /* 0x0011381001007387 */ /* 0x0045e80000100800 */
[----:B------:R-:W4:Y:S04]  /*211f0*/  LDL.LU R4, [R1+0x180] ;  /* 0x0001800001047983 */ /* 0x000f280000300800 */
[----:B---3--:R3:W-:Y:S04]  /*21200*/  STL [R1+0x113c], R12 ;  /* 0x00113c0c01007387 */ /* 0x0087e80000100800 */
[----:B0-----:R-:W4:Y:S04]  /*21210*/  LDL R20, [R1+0x620] ;  /* 0x0006200001147983 */ /* 0x001f280000100800 */
[----:B-1----:R-:W4:Y:S04]  /*21220*/  LDL R18, [R1+0x624] ;  /* 0x0006240001127983 */ /* 0x002f280000100800 */
[----:B------:R-:W4:Y:S04]  /*21230*/  LDL.LU R25, [R1+0x178] ;  /* 0x0001780001197983 */ /* 0x000f280000300800 */
[----:B--2---:R-:W2:Y:S04]  /*21240*/  LDL R16, [R1+0x5e0] ;  /* 0x0005e00001107983 */ /* 0x004ea80000100800 */
[----:B---3--:R-:W3:Y:S01]  /*21250*/  LDL R12, [R1+0x5e4] ;  /* 0x0005e400010c7983 */ /* 0x008ee20000100800 */
[----:B----4-:R-:W-:-:S03]  /*21260*/  @!P3 IMAD.MOV.U32 R15, RZ, RZ, R3 ;  /* 0x000000ffff0fb224 */ /* 0x010fc600078e0003 */
[----:B------:R0:W-:Y:S01]  /*21270*/  STS.U16 [R0+UR5+0xf200], R19 ;  /* 0x00f2001300007988 */ /* 0x0001e20008000405 */
[----:B------:R-:W-:-:S03]  /*21280*/  @!P3 IMAD.MOV.U32 R14, RZ, RZ, R2 ;  /* 0x000000ffff0eb224 */ /* 0x000fc600078e0002 */
[----:B------:R-:W4:Y:S04]  /*21290*/  LDL.LU R27, [R1+0x170] ;  /* 0x00017000011b7983 */ /* 0x000f280000300800 */
[----:B------:R1:W4:Y:S04]  /*212a0*/  @!P3 LDG.E.U16 R13, desc[UR10][R14.64] ;  /* 0x0000000a0e0db981 */ /* 0x000328000c1e1500 */
[----:B------:R1:W-:Y:S01]  /*212b0*/  STS.U16 [R0+UR5+0xfa00], R17 ;  /* 0x00fa001100007988 */ /* 0x0003e20008000405 */
[----:B0-----:R-:W-:-:S03]  /*212c0*/  PRMT R19, RZ, 0x7610, R19 ;  /* 0x00007610ff137816 */ /* 0x001fc60000000013 */
[----:B------:R-:W4:Y:S01]  /*212d0*/  LDL.LU R28, [R1+0x168] ;  /* 0x00016800011c7983 */ /* 0x000f220000300800 */
[----:B-1----:R-:W-:Y:S01]  /*212e0*/  PRMT R17, RZ, 0x7610, R17 ;  /* 0x00007610ff117816 */ /* 0x002fe20000000011 */
[----:B------:R-:W0:Y:S01]  /*212f0*/  S2R R5, SR_TID.X ;  /* 0x0000000000057919 */ /* 0x000e220000002100 */
[----:B------:R-:W-:Y:S02]  /*21300*/  @!P3 IMAD.MOV.U32 R15, RZ, RZ, R20 ;  /* 0x000000ffff0fb224 */ /* 0x000fe400078e0014 */
[----:B------:R-:W-:-:S05]  /*21310*/  @!P3 IMAD.MOV.U32 R14, RZ, RZ, R18 ;  /* 0x000000ffff0eb224 */ /* 0x000fca00078e0012 */
[----:B------:R3:W4:Y:S02]  /*21320*/  @!P3 LDG.E.U16 R17, desc[UR10][R14.64] ;  /* 0x0000000a0e11b981 */ /* 0x000724000c1e1500 */
[----:B---3--:R-:W-:Y:S02]  /*21330*/  @!P3 IMAD.MOV.U32 R14, RZ, RZ, R12 ;  /* 0x000000ffff0eb224 */ /* 0x008fe400078e000c */
[----:B--2---:R-:W-:-:S05]  /*21340*/  @!P3 IMAD.MOV.U32 R15, RZ, RZ, R16 ;  /* 0x000000ffff0fb224 */ /* 0x004fca00078e0010 */
[----:B------:R-:W2:Y:S04]  /*21350*/  @!P3 LDG.E.U16 R19, desc[UR10][R14.64] ;  /* 0x0000000a0e13b981 */ /* 0x000ea8000c1e1500 */
[----:B----4-:R-:W-:Y:S04]  /*21360*/  STL [R1+0x1140], R13 ;  /* 0x0011400d01007387 */ /* 0x010fe80000100800 */
[----:B------:R-:W3:Y:S04]  /*21370*/  LDL R3, [R1+0x5a0] ;  /* 0x0005a00001037983 */ /* 0x000ee80000100800 */
[----:B------:R-:W4:Y:S01]  /*21380*/  LDL R2, [R1+0x5a4] ;  /* 0x0005a40001027983 */ /* 0x000f220000100800 */
[----:B0-----:R-:W-:-:S05]  /*21390*/  LOP3.LUT R5, R5, 0x7f, RZ, 0xc0, !PT ;  /* 0x0000007f05057812 */ /* 0x001fca00078ec0ff */
[----:B------:R-:W-:-:S05]  /*213a0*/  IMAD.SHL.U32 R0, R5, 0x2, RZ ;  /* 0x0000000205007824 */ /* 0x000fca00078e00ff */
[----:B------:R-:W-:-:S05]  /*213b0*/  LOP3.LUT R0, R0, 0x30, RZ, 0x3c, !PT ;  /* 0x0000003000007812 */ /* 0x000fca00078e3cff */
[----:B------:R0:W-:Y:S04]  /*213c0*/  STS.U16 [R0+UR5+0x300], R6 ;  /* 0x0003000600007988 */ /* 0x0001e80008000405 */
[----:B0-----:R-:W3:Y:S04]  /*213d0*/  LDL.LU R6, [R1+0x160] ;  /* 0x0001600001067983 */ /* 0x001ee80000300800 */
[----:B------:R-:W-:Y:S04]  /*213e0*/  STS.U16 [R0+UR5+0xb00], R23 ;  /* 0x000b001700007988 */ /* 0x000fe80008000405 */
[----:B------:R-:W-:Y:S04]  /*213f0*/  STS.U16 [R0+UR5+0x1300], R4 ;  /* 0x0013000400007988 */ /* 0x000fe80008000405 */
[----:B------:R0:W-:Y:S04]  /*21400*/  STL [R1+0x1144], R17 ;  /* 0x0011441101007387 */ /* 0x0001e80000100800 */
[----:B------:R-:W3:Y:S04]  /*21410*/  LDL R18, [R1+0x560] ;  /* 0x0005600001127983 */ /* 0x000ee80000100800 */
[----:B------:R-:W3:Y:S04]  /*21420*/  LDL R16, [R1+0x520] ;  /* 0x0005200001107983 */ /* 0x000ee80000100800 */
[----:B0-----:R-:W3:Y:S04]  /*21430*/  LDL R17, [R1+0x564] ;  /* 0x0005640001117983 */ /* 0x001ee80000100800 */
[----:B------:R-:W3:Y:S04]  /*21440*/  LDL R13, [R1+0x524] ;  /* 0x00052400010d7983 */ /* 0x000ee80000100800 */
[----:B--2---:R-:W-:Y:S04]  /*21450*/  STL [R1+0x1148], R19 ;  /* 0x0011481301007387 */ /* 0x004fe80000100800 */
[----:B------:R-:W2:Y:S04]  /*21460*/  LDL R12, [R1+0x4e0] ;  /* 0x0004e000010c7983 */ /* 0x000ea80000100800 */
[----:B------:R-:W2:Y:S01]  /*21470*/  LDL R4, [R1+0x4e4] ;  /* 0x0004e40001047983 */ /* 0x000ea20000100800 */
[----:B----4-:R-:W-:-:S02]  /*21480*/  @!P3 IMAD.MOV.U32 R14, RZ, RZ, R2 ;  /* 0x000000ffff0eb224 */ /* 0x010fc400078e0002 */
[----:B---3--:R-:W-:Y:S01]  /*21490*/  @!P3 IMAD.MOV.U32 R15, RZ, RZ, R3 ;  /* 0x000000ffff0fb224 */ /* 0x008fe200078e0003 */
[----:B------:R-:W3:Y:S04]  /*214a0*/  LDL R2, [R1+0x4a4] ;  /* 0x0004a40001027983 */ /* 0x000ee80000100800 */
[----:B------:R-:W4:Y:S01]  /*214b0*/  LDL R3, [R1+0x4a0] ;  /* 0x0004a00001037983 */ /* 0x000f220000100800 */
[----:B------:R-:W-:Y:S02]  /*214c0*/  PRMT R21, RZ, 0x7610, R21 ;  /* 0x00007610ff157816 */ /* 0x000fe40000000015 */
[----:B------:R-:W-:-:S04]  /*214d0*/  PRMT R22, RZ, 0x7610, R22 ;  /* 0x00007610ff167816 */ /* 0x000fc80000000016 */
[----:B------:R0:W4:Y:S01]  /*214e0*/  @!P3 LDG.E.U16 R21, desc[UR10][R14.64] ;  /* 0x0000000a0e15b981 */ /* 0x000122000c1e1500 */
[----:B------:R-:W-:Y:S02]  /*214f0*/  PRMT R24, RZ, 0x7610, R24 ;  /* 0x00007610ff187816 */ /* 0x000fe40000000018 */
[----:B------:R-:W-:Y:S02]  /*21500*/  PRMT R26, RZ, 0x7610, R26 ;  /* 0x00007610ff1a7816 */ /* 0x000fe4000000001a */
[----:B------:R-:W-:Y:S01]  /*21510*/  PRMT R29, RZ, 0x7610, R29 ;  /* 0x00007610ff1d7816 */ /* 0x000fe2000000001d */
[----:B0-----:R-:W-:Y:S02]  /*21520*/  @!P3 IMAD.MOV.U32 R15, RZ, RZ, R18 ;  /* 0x000000ffff0fb224 */ /* 0x001fe400078e0012 */
[----:B------:R-:W-:-:S05]  /*21530*/  @!P3 IMAD.MOV.U32 R14, RZ, RZ, R17 ;  /* 0x000000ffff0eb224 */ /* 0x000fca00078e0011 */
[----:B------:R0:W4:Y:S02]  /*21540*/  @!P3 LDG.E.U16 R22, desc[UR10][R14.64] ;  /* 0x0000000a0e16b981 */ /* 0x000124000c1e1500 */
[----:B0-----:R-:W-:Y:S02]  /*21550*/  @!P3 IMAD.MOV.U32 R14, RZ, RZ, R13 ;  /* 0x000000ffff0eb224 */ /* 0x001fe400078e000d */
[----:B------:R-:W-:-:S05]  /*21560*/  @!P3 IMAD.MOV.U32 R15, RZ, RZ, R16 ;  /* 0x000000ffff0fb224 */ /* 0x000fca00078e0010 */
[----:B------:R2:W4:Y:S02]  /*21570*/  @!P3 LDG.E.U16 R24, desc[UR10][R14.64] ;  /* 0x0000000a0e18b981 */ /* 0x000524000c1e1500 */
[----:B--2---:R-:W-:Y:S02]  /*21580*/  @!P3 IMAD.MOV.U32 R14, RZ, RZ, R4 ;  /* 0x000000ffff0eb224 */ /* 0x004fe400078e0004 */
[----:B------:R-:W-:-:S05]  /*21590*/  @!P3 IMAD.MOV.U32 R15, RZ, RZ, R12 ;  /* 0x000000ffff0fb224 */ /* 0x000fca00078e000c */
[----:B------:R3:W2:Y:S02]  /*215a0*/  @!P3 LDG.E.U16 R26, desc[UR10][R14.64] ;  /* 0x0000000a0e1ab981 */ /* 0x0006a4000c1e1500 */
[----:B---3--:R-:W-:Y:S02]  /*215b0*/  @!P3 IMAD.MOV.U32 R14, RZ, RZ, R2 ;  /* 0x000000ffff0eb224 */ /* 0x008fe400078e0002 */
[----:B----4-:R-:W-:-:S05]  /*215c0*/  @!P3 IMAD.MOV.U32 R15, RZ, RZ, R3 ;  /* 0x000000ffff0fb224 */ /* 0x010fca00078e0003 */
[----:B------:R-:W3:Y:S04]  /*215d0*/  @!P3 LDG.E.U16 R29, desc[UR10][R14.64] ;  /* 0x0000000a0e1db981 */ /* 0x000ee8000c1e1500 */
[----:B------:R-:W-:Y:S04]  /*215e0*/  STL [R1+0x114c], R21 ;  /* 0x00114c1501007387 */ /* 0x000fe80000100800 */
[----:B------:R-:W-:Y:S04]  /*215f0*/  STS.U16 [R0+UR5+0x1b00], R25 ;  /* 0x001b001900007988 */ /* 0x000fe80008000405 */
[----:B------:R-:W-:Y:S04]  /*21600*/  STS.U16 [R0+UR5+0x2300], R27 ;  /* 0x0023001b00007988 */ /* 0x000fe80008000405 */
[----:B------:R-:W-:Y:S04]  /*21610*/  STS.U16 [R0+UR5+0x2b00], R28 ;  /* 0x002b001c00007988 */ /* 0x000fe80008000405 */
[----:B------:R-:W-:Y:S04]  /*21620*/  STS.U16 [R0+UR5+0x3300], R6 ;  /* 0x0033000600007988 */ /* 0x000fe80008000405 */
[----:B------:R-:W-:Y:S04]  /*21630*/  STL [R1+0x1150], R22 ;  /* 0x0011501601007387 */ /* 0x000fe80000100800 */
[----:B------:R-:W-:Y:S04]  /*21640*/  STL [R1+0x1154], R24 ;  /* 0x0011541801007387 */ /* 0x000fe80000100800 */
[----:B--2---:R0:W-:Y:S04]  /*21650*/  STL [R1+0x1158], R26 ;  /* 0x0011581a01007387 */ /* 0x0041e80000100800 */
[----:B0-----:R-:W2:Y:S04]  /*21660*/  LDL.LU R26, [R1+0x104] ;  /* 0x00010400011a7983 */ /* 0x001ea80000300800 */
        /* <DEDUP_REMOVED lines=18> */
[----:B---3--:R0:W-:Y:S04]  /*21790*/  STL [R1+0x115c], R29 ;  /* 0x00115c1d01007387 */ /* 0x0081e80000100800 */
[----:B0-----:R-:W3:Y:S04]  /*217a0*/  LDL.LU R29, [R1+0x158] ;  /* 0x00015800011d7983 */ /* 0x001ee80000300800 */
        /* <DEDUP_REMOVED lines=40> */
[----:B---3--:R-:W-:Y:S04]  /*21a30*/  STS.U16 [R0+UR5+0x3b00], R29 ;  /* 0x003b001d00007988 */ /* 0x008fe80008000405 */
[----:B--2---:R-:W-:Y:S04]  /*21a40*/  STS.U16 [R0+UR5+0x4300], R26 ;  /* 0x0043001a00007988 */ /* 0x004fe80008000405 */
[----:B----4-:R-:W-:Y:S04]  /*21a50*/  STS.U16 [R0+UR5+0x4b00], R24 ;  /* 0x004b001800007988 */ /* 0x010fe80008000405 */
        /* <DEDUP_REMOVED lines=16> */
[----:B------:R0:W-:Y:S04]  /*21b60*/  STS.U16 [R0+UR5+0xd300], R6 ;  /* 0x00d3000600007988 */ /* 0x0001e80008000405 */
[----:B0-----:R-:W2:Y:S04]  /*21b70*/  LDL.LU R6, [R1+0x94] ;  /* 0x0000940001067983 */ /* 0x001ea80000300800 */
[----:B------:R-:W3:Y:S04]  /*21b80*/  LDL.LU R15, [R1+0x90] ;  /* 0x00009000010f7983 */ /* 0x000ee80000300800 */
[----:B------:R-:W4:Y:S04]  /*21b90*/  LDL.LU R14, [R1+0x8c] ;  /* 0x00008c00010e7983 */ /* 0x000f280000300800 */
[----:B------:R-:W4:Y:S04]  /*21ba0*/  LDL.LU R29, [R1+0x88] ;  /* 0x00008800011d7983 */ /* 0x000f280000300800 */
[----:B------:R-:W4:Y:S04]  /*21bb0*/  LDL.LU R26, [R1+0x84] ;  /* 0x00008400011a7983 */ /* 0x000f280000300800 */
[----:B------:R-:W4:Y:S04]  /*21bc0*/  LDL.LU R23, [R1+0x7c] ;  /* 0x00007c0001177983 */ /* 0x000f280000300800 */
[----:B------:R-:W-:Y:S04]  /*21bd0*/  STS.U16 [R0+UR5+0xdb00], R11 ;  /* 0x00db000b00007988 */ /* 0x000fe80008000405 */
[----:B------:R-:W4:Y:S04]  /*21be0*/  LDL.LU R25, [R1+0x78] ;  /* 0x0000780001197983 */ /* 0x000f280000300800 */
[----:B------:R-:W-:Y:S04]  /*21bf0*/  STS.U16 [R0+UR5+0xe300], R10 ;  /* 0x00e3000a00007988 */ /* 0x000fe80008000405 */
[----:B------:R-:W4:Y:S04]  /*21c00*/  LDL.LU R27, [R1+0x74] ;  /* 0x00007400011b7983 */ /* 0x000f280000300800 */
[----:B------:R-:W-:Y:S04]  /*21c10*/  STS.U16 [R0+UR5+0xeb00], R9 ;  /* 0x00eb000900007988 */ /* 0x000fe80008000405 */
[----:B------:R-:W4:Y:S04]  /*21c20*/  LDL.LU R28, [R1+0x70] ;  /* 0x00007000011c7983 */ /* 0x000f280000300800 */
[----:B------:R-:W-:Y:S04]  /*21c30*/  STS.U16 [R0+UR5+0xf300], R8 ;  /* 0x00f3000800007988 */ /* 0x000fe80008000405 */
[----:B------:R-:W-:Y:S04]  /*21c40*/  STL [R1+0x1104], R11 ;  /* 0x0011040b01007387 */ /* 0x000fe80000100800 */
[----:B------:R0:W-:Y:S01]  /*21c50*/  STS.U16 [R0+UR5+0xfb00], R7 ;  /* 0x00fb000700007988 */ /* 0x0001e20008000405 */
[----:B------:R-:W-:-:S03]  /*21c60*/  IMAD.SHL.U32 R20, R5, 0x2, RZ ;  /* 0x0000000205147824 */ /* 0x000fc600078e00ff */
[----:B0-----:R-:W4:Y:S04]  /*21c70*/  LDL.LU R7, [R1+0x80] ;  /* 0x0000800001077983 */ /* 0x001f280000300800 */
[----:B------:R-:W4:Y:S04]  /*21c80*/  LDL.LU R24, [R1+0x6c] ;  /* 0x00006c0001187983 */ /* 0x000f280000300800 */
[----:B------:R-:W4:Y:S04]  /*21c90*/  LDL.LU R22, [R1+0x68] ;  /* 0x0000680001167983 */ /* 0x000f280000300800 */
[----:B------:R-:W4:Y:S04]  /*21ca0*/  LDL.LU R21, [R1+0x64] ;  /* 0x0000640001157983 */ /* 0x000f280000300800 */
[----:B------:R-:W4:Y:S04]  /*21cb0*/  LDL.LU R19, [R1+0x60] ;  /* 0x0000600001137983 */ /* 0x000f280000300800 */
[----:B------:R-:W4:Y:S04]  /*21cc0*/  LDL.LU R17, [R1+0x5c] ;  /* 0x00005c0001117983 */ /* 0x000f280000300800 */
[----:B------:R-:W4:Y:S01]  /*21cd0*/  LDL.LU R13, [R1+0x58] ;  /* 0x00005800010d7983 */ /* 0x000f220000300800 */
[----:B------:R-:W-:-:S03]  /*21ce0*/  LOP3.LUT R20, R20, 0x40, RZ, 0x3c, !PT ;  /* 0x0000004014147812 */ /* 0x000fc600078e3cff */
        /* <DEDUP_REMOVED lines=9> */
[----:B--2---:R0:W-:Y:S04]  /*21d80*/  STS.U16 [R20+UR5+0x400], R6 ;  /* 0x0004000614007988 */ /* 0x0041e80008000405 */
[----:B0-----:R-:W2:Y:S04]  /*21d90*/  LDL.LU R6, [R1+0x24] ;  /* 0x0000240001067983 */ /* 0x001ea80000300800 */
[----:B---3--:R0:W-:Y:S04]  /*21da0*/  STS.U16 [R20+UR5+0xc00], R15 ;  /* 0x000c000f14007988 */ /* 0x0081e80008000405 */
[----:B----4-:R1:W-:Y:S04]  /*21db0*/  STS.U16 [R20+UR5+0x1400], R14 ;  /* 0x0014000e14007988 */ /* 0x0103e80008000405 */
[----:B------:R3:W-:Y:S04]  /*21dc0*/  STS.U16 [R20+UR5+0x1c00], R29 ;  /* 0x001c001d14007988 */ /* 0x0007e80008000405 */
[----:B0-----:R-:W4:Y:S04]  /*21dd0*/  LDL.LU R15, [R1+0x1164] ;  /* 0x00116400010f7983 */ /* 0x001f280000300800 */
[----:B-1----:R-:W4:Y:S04]  /*21de0*/  LDL.LU R14, [R1+0x1160] ;  /* 0x00116000010e7983 */ /* 0x002f280000300800 */
[----:B------:R0:W-:Y:S04]  /*21df0*/  STS.U16 [R20+UR5+0x2400], R26 ;  /* 0x0024001a14007988 */ /* 0x0001e80008000405 */
[----:B---3--:R-:W3:Y:S04]  /*21e00*/  LDL.LU R29, [R1+0x115c] ;  /* 0x00115c00011d7983 */ /* 0x008ee80000300800 */
[----:B0-----:R-:W3:Y:S04]  /*21e10*/  LDL.LU R26, [R1+0x1158] ;  /* 0x00115800011a7983 */ /* 0x001ee80000300800 */
[----:B------:R-:W-:Y:S04]  /*21e20*/  STS.U16 [R20+UR5+0x2c00], R7 ;  /* 0x002c000714007988 */ /* 0x000fe80008000405 */
[----:B------:R0:W-:Y:S04]  /*21e30*/  STS.U16 [R20+UR5+0x3400], R23 ;  /* 0x0034001714007988 */ /* 0x0001e80008000405 */
[----:B------:R1:W-:Y:S04]  /*21e40*/  STS.U16 [R20+UR5+0x3c00], R25 ;  /* 0x003c001914007988 */ /* 0x0003e80008000405 */
[----:B------:R1:W-:Y:S04]  /*21e50*/  STS.U16 [R20+UR5+0x4400], R27 ;  /* 0x0044001b14007988 */ /* 0x0003e80008000405 */
[----:B0-----:R-:W4:Y:S04]  /*21e60*/  LDL.LU R23, [R1+0x1c] ;  /* 0x00001c0001177983 */ /* 0x001f280000300800 */
[----:B-1----:R-:W3:Y:S04]  /*21e70*/  LDL.LU R25, [R1+0x18] ;  /* 0x0000180001197983 */ /* 0x002ee80000300800 */
[----:B------:R0:W-:Y:S04]  /*21e80*/  STS.U16 [R20+UR5+0x4c00], R28 ;  /* 0x004c001c14007988 */ /* 0x0001e80008000405 */
[----:B------:R-:W3:Y:S04]  /*21e90*/  LDL.LU R27, [R1+0x14] ;  /* 0x00001400011b7983 */ /* 0x000ee80000300800 */
[----:B------:R1:W-:Y:S04]  /*21ea0*/  STS.U16 [R20+UR5+0x5400], R24 ;  /* 0x0054001814007988 */ /* 0x0003e80008000405 */
[----:B0-----:R-:W3:Y:S04]  /*21eb0*/  LDL.LU R28, [R1+0x10] ;  /* 0x00001000011c7983 */ /* 0x001ee80000300800 */
[----:B------:R-:W3:Y:S04]  /*21ec0*/  LDL.LU R7, [R1+0x4] ;  /* 0x0000040001077983 */ /* 0x000ee80000300800 */
[----:B------:R0:W-:Y:S04]  /*21ed0*/  STS.U16 [R20+UR5+0x5c00], R22 ;  /* 0x005c001614007988 */ /* 0x0001e80008000405 */
[----:B-1----:R-:W3:Y:S04]  /*21ee0*/  LDL.LU R24, [R1+0x1154] ;  /* 0x0011540001187983 */ /* 0x002ee80000300800 */
[----:B------:R1:W-:Y:S04]  /*21ef0*/  STS.U16 [R20+UR5+0x6400], R21 ;  /* 0x0064001514007988 */ /* 0x0003e80008000405 */
[----:B0-----:R-:W3:Y:S04]  /*21f00*/  LDL.LU R22, [R1+0x1150] ;  /* 0x0011500001167983 */ /* 0x001ee80000300800 */
        /* <DEDUP_REMOVED lines=15> */
[----:B0-----:R-:W4:Y:S04]  /*22000*/  LDL.LU R0, [R1+0x1130] ;  /* 0x0011300001007983 */ /* 0x001f280000300800 */
[----:B------:R0:W-:Y:S04]  /*22010*/  STS.U16 [R20+UR5+0xac00], R3 ;  /* 0x00ac000314007988 */ /* 0x0001e80008000405 */
[----:B-1----:R-:W3:Y:S04]  /*22020*/  LDL.LU R2, [R1+0x112c] ;  /* 0x00112c0001027983 */ /* 0x002ee80000300800 */
[----:B------:R-:W-:Y:S04]  /*22030*/  STS.U16 [R20+UR5+0xb400], R9 ;  /* 0x00b4000914007988 */ /* 0x000fe80008000405 */
[----:B0-----:R-:W4:Y:S04]  /*22040*/  LDL.LU R3, [R1+0x1128] ;  /* 0x0011280001037983 */ /* 0x001f280000300800 */
[----:B------:R0:W-:Y:S04]  /*22050*/  STS.U16 [R20+UR5+0xbc00], R4 ;  /* 0x00bc000414007988 */ /* 0x0001e80008000405 */
[----:B------:R1:W-:Y:S04]  /*22060*/  STS.U16 [R20+UR5+0xc400], R5 ;  /* 0x00c4000514007988 */ /* 0x0003e80008000405 */
[----:B0-----:R-:W3:Y:S04]  /*22070*/  LDL.LU R4, [R1+0x1124] ;  /* 0x0011240001047983 */ /* 0x001ee80000300800 */
[----:B-1----:R-:W4:Y:S04]  /*22080*/  LDL.LU R5, [R1+0x1120] ;  /* 0x0011200001057983 */ /* 0x002f280000300800 */
[----:B--2---:R0:W-:Y:S04]  /*22090*/  STS.U16 [R20+UR5+0xcc00], R6 ;  /* 0x00cc000614007988 */ /* 0x0041e80008000405 */
[----:B0-----:R-:W2:Y:S01]  /*220a0*/  LDL.LU R6, [R1+0x111c] ;  /* 0x00111c0001067983 */ /* 0x001ea20000300800 */
[----:B------:R-:W0:Y:S02]  /*220b0*/  S2R R9, SR_TID.X ;  /* 0x0000000000097919 */ /* 0x000e240000002100 */
[----:B0-----:R-:W-:-:S05]  /*220c0*/  LOP3.LUT R9, R9, 0x7f, RZ, 0xc0, !PT ;  /* 0x0000007f09097812 */ /* 0x001fca00078ec0ff */
[----:B------:R-:W-:-:S05]  /*220d0*/  IMAD.SHL.U32 R9, R9, 0x2, RZ ;  /* 0x0000000209097824 */ /* 0x000fca00078e00ff */
[----:B------:R-:W-:Y:S01]  /*220e0*/  LOP3.LUT R9, R9, 0x50, RZ, 0x3c, !PT ;  /* 0x0000005009097812 */ /* 0x000fe200078e3cff */
[----:B--2---:R-:W-:Y:S04]  /*220f0*/  STS.U16 [R20+UR5+0xd400], R6 ;  /* 0x00d4000614007988 */ /* 0x004fe80008000405 */
[----:B----4-:R-:W-:Y:S04]  /*22100*/  STS.U16 [R20+UR5+0xdc00], R5 ;  /* 0x00dc000514007988 */ /* 0x010fe80008000405 */
[----:B---3--:R-:W-:Y:S04]  /*22110*/  STS.U16 [R20+UR5+0xe400], R4 ;  /* 0x00e4000414007988 */ /* 0x008fe80008000405 */
[----:B------:R0:W-:Y:S04]  /*22120*/  STS.U16 [R20+UR5+0xec00], R3 ;  /* 0x00ec000314007988 */ /* 0x0001e80008000405 */
[----:B------:R1:W-:Y:S04]  /*22130*/  STS.U16 [R20+UR5+0xf400], R2 ;  /* 0x00f4000214007988 */ /* 0x0003e80008000405 */
[----:B------:R2:W-:Y:S04]  /*22140*/  STS.U16 [R20+UR5+0xfc00], R0 ;  /* 0x00fc000014007988 */ /* 0x0005e80008000405 */
[----:B0-----:R-:W3:Y:S04]  /*22150*/  LDL.LU R3, [R1+0x8] ;  /* 0x0000080001037983 */ /* 0x001ee80000300800 */
[----:B-1----:R-:W4:Y:S04]  /*22160*/  LDL.LU R2, [R1+0xc] ;  /* 0x00000c0001027983 */ /* 0x002f280000300800 */
[----:B--2---:R-:W2:Y:S04]  /*22170*/  LDL.LU R20, [R1+0x1118] ;  /* 0x0011180001147983 */ /* 0x004ea80000300800 */
[----:B------:R0:W-:Y:S04]  /*22180*/  STS.U16 [R9+UR5+0x500], R23 ;  /* 0x0005001709007988 */ /* 0x0001e80008000405 */
[----:B------:R1:W-:Y:S04]  /*22190*/  STS.U16 [R9+UR5+0xd00], R25 ;  /* 0x000d001909007988 */ /* 0x0003e80008000405 */
[----:B------:R1:W-:Y:S04]  /*221a0*/  STS.U16 [R9+UR5+0x1500], R27 ;  /* 0x0015001b09007988 */ /* 0x0003e80008000405 */
[----:B0-----:R-:W2:Y:S04]  /*221b0*/  LDL.LU R23, [R1+0x1114] ;  /* 0x0011140001177983 */ /* 0x001ea80000300800 */
[----:B-1----:R-:W2:Y:S04]  /*221c0*/  LDL.LU R25, [R1+0x1110] ;  /* 0x0011100001197983 */ /* 0x002ea80000300800 */
[----:B------:R-:W2:Y:S04]  /*221d0*/  LDL.LU R27, [R1+0x110c] ;  /* 0x00110c00011b7983 */ /* 0x000ea80000300800 */
[----:B------:R0:W-:Y:S04]  /*221e0*/  STS.U16 [R9+UR5+0x1d00], R28 ;  /* 0x001d001c09007988 */ /* 0x0001e80008000405 */
[----:B0-----:R-:W2:Y:S04]  /*221f0*/  LDL.LU R28, [R1+0x1108] ;  /* 0x00110800011c7983 */ /* 0x001ea80000300800 */
[----:B----4-:R0:W-:Y:S04]  /*22200*/  STS.U16 [R9+UR5+0x2500], R2 ;  /* 0x0025000209007988 */ /* 0x0101e80008000405 */
[----:B---3--:R1:W-:Y:S04]  /*22210*/  STS.U16 [R9+UR5+0x2d00], R3 ;  /* 0x002d000309007988 */ /* 0x0083e80008000405 */
[----:B------:R3:W-:Y:S04]  /*22220*/  STS.U16 [R9+UR5+0x3500], R7 ;  /* 0x0035000709007988 */ /* 0x0007e80008000405 */
[----:B0-----:R-:W4:Y:S04]  /*22230*/  LDL R2, [R1+0xa14] ;  /* 0x000a140001027983 */ /* 0x001f280000100800 */
[----:B-1----:R-:W4:Y:S04]  /*22240*/  LDL R3, [R1+0x2a4] ;  /* 0x0002a40001037983 */ /* 0x002f280000100800 */
[----:B---3--:R-:W3:Y:S04]  /*22250*/  LDL R7, [R1+0xa10] ;  /* 0x000a100001077983 */ /* 0x008ee80000100800 */
[----:B--2---:R0:W-:Y:S04]  /*22260*/  STS.U16 [R9+UR5+0x3d00], R28 ;  /* 0x003d001c09007988 */ /* 0x0041e80008000405 */
[----:B------:R-:W-:Y:S04]  /*22270*/  STS.U16 [R9+UR5+0x4500], R27 ;  /* 0x0045001b09007988 */ /* 0x000fe80008000405 */
[----:B------:R-:W-:Y:S04]  /*22280*/  STS.U16 [R9+UR5+0x4d00], R25 ;  /* 0x004d001909007988 */ /* 0x000fe80008000405 */
[----:B------:R-:W-:Y:S04]  /*22290*/  STS.U16 [R9+UR5+0x5500], R23 ;  /* 0x0055001709007988 */ /* 0x000fe80008000405 */
[----:B------:R-:W-:Y:S04]  /*222a0*/  STS.U16 [R9+UR5+0x5d00], R20 ;  /* 0x005d001409007988 */ /* 0x000fe80008000405 */
[----:B------:R-:W-:Y:S04]  /*222b0*/  STS.U16 [R9+UR5+0x6500], R18 ;  /* 0x0065001209007988 */ /* 0x000fe80008000405 */
[----:B------:R-:W-:Y:S04]  /*222c0*/  STS.U16 [R9+UR5+0x6d00], R16 ;  /* 0x006d001009007988 */ /* 0x000fe80008000405 */
[----:B0-----:R-:W2:Y:S04]  /*222d0*/  LDL.LU R28, [R1+0xa78] ;  /* 0x000a7800011c7983 */ /* 0x001ea80000300800 */
[----:B------:R0:W-:Y:S04]  /*222e0*/  STS.U16 [R9+UR5+0x7500], R12 ;  /* 0x0075000c09007988 */ /* 0x0001e80008000405 */
[----:B0-----:R-:W2:Y:S01]  /*222f0*/  LDL R12, [R1+0x2a0] ;  /* 0x0002a000010c7983 */ /* 0x001ea20000100800 */
[----:B------:R-:W-:-:S02]  /*22300*/  PRMT R11, RZ, 0x7610, R11 ;  /* 0x00007610ff0b7816 */ /* 0x000fc4000000000b */
[----:B------:R-:W-:-:S04]  /*22310*/  PRMT R14, RZ, 0x7610, R14 ;  /* 0x00007610ff0e7816 */ /* 0x000fc8000000000e */
[----:B----4-:R3:W4:Y:S02]  /*22320*/  @!P3 LDG.E.U16 R11, desc[UR10][R2.64] ;  /* 0x0000000a020bb981 */ /* 0x010724000c1e1500 */
[----:B---3--:R-:W-:Y:S02]  /*22330*/  @!P3 IMAD.MOV.U32 R2, RZ, RZ, R7 ;  /* 0x000000ffff02b224 */ /* 0x008fe400078e0007 */
[----:B--2---:R-:W-:-:S05]  /*22340*/  @!P3 IMAD.MOV.U32 R3, RZ, RZ, R12 ;  /* 0x000000ffff03b224 */ /* 0x004fca00078e000c */
[----:B------:R-:W2:Y:S04]  /*22350*/  @!P3 LDG.E.U16 R14, desc[UR10][R2.64] ;  /* 0x0000000a020eb981 */ /* 0x000ea8000c1e1500 */
[----:B------:R0:W-:Y:S04]  /*22360*/  STS.U16 [R9+UR5+0x7d00], R13 ;  /* 0x007d000d09007988 */ /* 0x0001e80008000405 */
[----:B------:R-:W-:Y:S04]  /*22370*/  STS.U16 [R9+UR5+0x8500], R17 ;  /* 0x0085001109007988 */ /* 0x000fe80008000405 */
[----:B------:R-:W-:Y:S04]  /*22380*/  STS.U16 [R9+UR5+0x8d00], R19 ;  /* 0x008d001309007988 */ /* 0x000fe80008000405 */
[----:B------:R-:W-:Y:S04]  /*22390*/  STS.U16 [R9+UR5+0x9500], R21 ;  /* 0x0095001509007988 */ /* 0x000fe80008000405 */
[----:B------:R-:W-:Y:S04]  /*223a0*/  STS.U16 [R9+UR5+0x9d00], R22 ;  /* 0x009d001609007988 */ /* 0x000fe80008000405 */
[----:B------:R-:W-:Y:S04]  /*223b0*/  STS.U16 [R9+UR5+0xa500], R24 ;  /* 0x00a5001809007988 */ /* 0x000fe80008000405 */
[----:B------:R-:W-:Y:S04]  /*223c0*/  STS.U16 [R9+UR5+0xad00], R26 ;  /* 0x00ad001a09007988 */ /* 0x000fe80008000405 */
[----:B------:R1:W-:Y:S04]  /*223d0*/  STS.U16 [R9+UR5+0xb500], R29 ;  /* 0x00b5001d09007988 */ /* 0x0003e80008000405 */
[----:B0-----:R-:W3:Y:S04]  /*223e0*/  LDL R13, [R1+0x990] ;  /* 0x00099000010d7983 */ /* 0x001ee80000100800 */
[----:B-1----:R-:W3:Y:S04]  /*223f0*/  LDL R9, [R1+0x994] ;  /* 0x0009940001097983 */ /* 0x002ee80000100800 */
[----:B----4-:R0:W-:Y:S04]  /*22400*/  STL [R1+0xb8], R11 ;  /* 0x0000b80b01007387 */ /* 0x0101e80000100800 */
[----:B0-----:R-:W4:Y:S04]  /*22410*/  LDL.LU R11, [R1+0x1104] ;  /* 0x00110400010b7983 */ /* 0x001f280000300800 */
[----:B------:R-:W4:Y:S04]  /*22420*/  LDL R12, [R1+0x958] ;  /* 0x00095800010c7983 */ /* 0x000f280000100800 */
[----:B------:R-:W4:Y:S04]  /*22430*/  LDL R7, [R1+0x95c] ;  /* 0x00095c0001077983 */ /* 0x000f280000100800 */
[----:B--2---:R0:W-:Y:S04]  /*22440*/  STL [R1+0xb4], R14 ;  /* 0x0000b40e01007387 */ /* 0x0041e80000100800 */
[----:B0-----:R-:W2:Y:S04]  /*22450*/  LDL.LU R14, [R1+0x1100] ;  /* 0x00110000010e7983 */ /* 0x001ea80000300800 */
[----:B------:R-:W3:Y:S04]  /*22460*/  LDL R2, [R1+0x9d8] ;  /* 0x0009d80001027983 */ /* 0x000ee80000100800 */
[----:B------:R-:W3:Y:S01]  /*22470*/  LDL R3, [R1+0x9dc] ;  /* 0x0009dc0001037983 */ /* 0x000ee20000100800 */
[----:B------:R-:W-:-:S02]  /*22480*/  PRMT R15, RZ, 0x7610, R15 ;  /* 0x00007610ff0f7816 */ /* 0x000fc4000000000f */
        /* <DEDUP_REMOVED lines=21> */
[----:B------:R-:W3:Y:S01]  /*225e0*/  @!P3 LDG.E.U16 R15, desc[UR10][R2.64] ;  /* 0x0000000a020fb981 */ /* 0x000ee2000c1e1500 */
[----:B--2---:R-:W-:-:S03]  /*225f0*/  PRMT R14, RZ, 0x7610, R14 ;  /* 0x00007610ff0e7816 */ /* 0x004fc6000000000e */
[----:B---3--:R0:W-:Y:S04]  /*22600*/  STL [R1+0xa8], R15 ;  /* 0x0000a80f01007387 */ /* 0x0081e80000100800 */
[----:B0-----:R-:W2:Y:S01]  /*22610*/  LDL.LU R15, [R1+0x10f4] ;  /* 0x0010f400010f7983 */ /* 0x001ea20000300800 */
[----:B------:R-:W-:Y:S02]  /*22620*/  @!P3 IMAD.MOV.U32 R2, RZ, RZ, R9 ;  /* 0x000000ffff02b224 */ /* 0x000fe400078e0009 */
[----:B------:R-:W-:Y:S01]  /*22630*/  @!P3 IMAD.MOV.U32 R3, RZ, RZ, R13 ;  /* 0x000000ffff03b224 */ /* 0x000fe200078e000d */
[----:B------:R-:W3:Y:S04]  /*22640*/  LDL R9, [R1+0x8dc] ;  /* 0x0008dc0001097983 */ /* 0x000ee80000100800 */
[----:B------:R0:W4:Y:S04]  /*22650*/  @!P3 LDG.E.U16 R14, desc[UR10][R2.64] ;  /* 0x0000000a020eb981 */ /* 0x000128000c1e1500 */
[----:B------:R-:W3:Y:S01]  /*22660*/  LDL R13, [R1+0x8d8] ;  /* 0x0008d800010d7983 */ /* 0x000ee20000100800 */
[----:B0-----:R-:W-:-:S02]  /*22670*/  @!P3 IMAD.MOV.U32 R2, RZ, RZ, R7 ;  /* 0x000000ffff02b224 */ /* 0x001fc400078e0007 */
[----:B------:R-:W-:Y:S01]  /*22680*/  @!P3 IMAD.MOV.U32 R3, RZ, RZ, R12 ;  /* 0x000000ffff03b224 */ /* 0x000fe200078e000c */
[----:B--2---:R-:W-:-:S06]  /*22690*/  PRMT R15, RZ, 0x7610, R15 ;  /* 0x00007610ff0f7816 */ /* 0x004fcc000000000f */
[----:B------:R-:W2:Y:S04]  /*226a0*/  @!P3 LDG.E.U16 R15, desc[UR10][R2.64] ;  /* 0x0000000a020fb981 */ /* 0x000ea8000c1e1500 */
[----:B----4-:R0:W-:Y:S04]  /*226b0*/  STL [R1+0xa4], R14 ;  /* 0x0000a40e01007387 */ /* 0x0101e80000100800 */
[----:B0-----:R-:W4:Y:S04]  /*226c0*/  LDL.LU R14, [R1+0x10f0] ;  /* 0x0010f000010e7983 */ /* 0x001f280000300800 */
[----:B------:R-:W3:Y:S04]  /*226d0*/  LDL R12, [R1+0x8d0] ;  /* 0x0008d000010c7983 */ /* 0x000ee80000100800 */
[----:B------:R-:W3:Y:S04]  /*226e0*/  LDL R7, [R1+0x8d4] ;  /* 0x0008d40001077983 */ /* 0x000ee80000100800 */
[----:B--2---:R0:W-:Y:S04]  /*226f0*/  STL [R1+0xa0], R15 ;  /* 0x0000a00f01007387 */ /* 0x0041e80000100800 */
[----:B0-----:R-:W2:Y:S04]  /*22700*/  LDL.LU R15, [R1+0x10ec] ;  /* 0x0010ec00010f7983 */ /* 0x001ea80000300800 */
        /* <DEDUP_REMOVED lines=160> */
[----:B------:R-:W4:Y:S04]  /*23110*/  LDL R13, [R1+0x658] ;  /* 0x00065800010d7983 */ /* 0x000f280000100800 */
[----:B------:R0:W3:Y:S02]  /*23120*/  @!P3 LDG.E.U16 R14, desc[UR10][R2.64] ;  /* 0x0000000a020eb981 */ /* 0x0000e4000c1e1500 */
[----:B0-----:R-:W-:-:S02]  /*23130*/  @!P3 IMAD.MOV.U32 R2, RZ, RZ, R7 ;  /* 0x000000ffff02b224 */ /* 0x001fc400078e0007 */
[----:B------:R-:W-:Y:S01]  /*23140*/  @!P3 IMAD.MOV.U32 R3, RZ, RZ, R12 ;  /* 0x000000ffff03b224 */ /* 0x000fe200078e000c */
[----:B--2---:R-:W-:-:S06]  /*23150*/  PRMT R15, RZ, 0x7610, R15 ;  /* 0x00007610ff0f7816 */ /* 0x004fcc000000000f */
[----:B------:R-:W2:Y:S04]  /*23160*/  @!P3 LDG.E.U16 R15, desc[UR10][R2.64] ;  /* 0x0000000a020fb981 */ /* 0x000ea8000c1e1500 */
[----:B---3--:R0:W-:Y:S04]  /*23170*/  STL [R1+0x54], R14 ;  /* 0x0000540e01007387 */ /* 0x0081e80000100800 */
[----:B0-----:R-:W3:Y:S04]  /*23180*/  LDL.LU R14, [R1+0x10a0] ;  /* 0x0010a000010e7983 */ /* 0x001ee80000300800 */
[----:B------:R-:W4:Y:S04]  /*23190*/  LDL R12, [R1+0x650] ;  /* 0x00065000010c7983 */ /* 0x000f280000100800 */
[----:B------:R-:W4:Y:S04]  /*231a0*/  LDL R7, [R1+0x654] ;  /* 0x0006540001077983 */ /* 0x000f280000100800 */
        /* <DEDUP_REMOVED lines=107> */
[----:B------:R-:W-:-:S02]  /*23860*/  PRMT R8, RZ, 0x7610, R8 ;  /* 0x00007610ff087816 */ /* 0x000fc40000000008 */
[----:B0-----:R-:W-:-:S04]  /*23870*/  @!P3 LOP3.LUT R3, R3, R2, RZ, 0x3c, !PT ;  /* 0x000000020303b212 */ /* 0x001fc800078e3cff */
[----:B------:R-:W-:-:S04]  /*23880*/  @!P3 LOP3.LUT R2, R3, R2, RZ, 0x3c, !PT ;  /* 0x000000020302b212 */ /* 0x000fc800078e3cff */
[----:B------:R-:W-:-:S05]  /*23890*/  @!P3 LOP3.LUT R3, R3, R2, RZ, 0x3c, !PT ;  /* 0x000000020303b212 */ /* 0x000fca00078e3cff */
[----:B------:R0:W2:Y:S02]  /*238a0*/  @!P3 LDG.E.U16 R15, desc[UR10][R2.64] ;  /* 0x0000000a020fb981 */ /* 0x0000a4000c1e1500 */
[----:B0-----:R-:W-:Y:S02]  /*238b0*/  @!P3 IMAD.MOV.U32 R2, RZ, RZ, R9 ;  /* 0x000000ffff02b224 */ /* 0x001fe400078e0009 */
[----:B------:R-:W-:-:S05]  /*238c0*/  @!P3 IMAD.MOV.U32 R3, RZ, RZ, R13 ;  /* 0x000000ffff03b224 */ /* 0x000fca00078e000d */
[----:B------:R0:W3:Y:S01]  /*238d0*/  @!P3 LDG.E.U16 R8, desc[UR10][R2.64] ;  /* 0x0000000a0208b981 */ /* 0x0000e2000c1e1500 */
[----:B------:R-:W-:-:S03]  /*238e0*/  PRMT R6, RZ, 0x7610, R6 ;  /* 0x00007610ff067816 */ /* 0x000fc60000000006 */
[----:B----4-:R1:W-:Y:S01]  /*238f0*/  STL [R1+0x20], R5 ;  /* 0x0000200501007387 */ /* 0x0103e20000100800 */
[----:B0-----:R-:W-:Y:S02]  /*23900*/  @!P3 IMAD.MOV.U32 R2, RZ, RZ, R7 ;  /* 0x000000ffff02b224 */ /* 0x001fe400078e0007 */
[----:B------:R-:W-:Y:S01]  /*23910*/  @!P3 IMAD.MOV.U32 R3, RZ, RZ, R12 ;  /* 0x000000ffff03b224 */ /* 0x000fe200078e000c */
[----:B-1----:R-:W4:Y:S04]  /*23920*/  LDL R5, [R1+0x4dc] ;  /* 0x0004dc0001057983 */ /* 0x002f280000100800 */
[----:B------:R4:W4:Y:S04]  /*23930*/  @!P3 LDG.E.U16 R6, desc[UR10][R2.64] ;  /* 0x0000000a0206b981 */ /* 0x000928000c1e1500 */
[----:B--2---:R0:W-:Y:S04]  /*23940*/  STL [R1+0x1c], R15 ;  /* 0x00001c0f01007387 */ /* 0x0041e80000100800 */
[----:B0-----:R-:W2:Y:S04]  /*23950*/  LDL.LU R15, [R1+0x106c] ;  /* 0x00106c00010f7983 */ /* 0x001ea80000300800 */
[----:B------:R-:W2:Y:S04]  /*23960*/  LDL R9, [R1+0x498] ;  /* 0x0004980001097983 */ /* 0x000ea80000100800 */
[----:B---3--:R0:W-:Y:S04]  /*23970*/  STL [R1+0x18], R8 ;  /* 0x0000180801007387 */ /* 0x0081e80000100800 */
[----:B------:R-:W3:Y:S01]  /*23980*/  LDL R3, [R1+0x4d8] ;  /* 0x0004d80001037983 */ /* 0x000ee20000100800 */
[----:B------:R-:W-:-:S03]  /*23990*/  PRMT R4, RZ, 0x7610, R4 ;  /* 0x00007610ff047816 */ /* 0x000fc60000000004 */
[----:B------:R-:W2:Y:S04]  /*239a0*/  LDL R13, [R1+0x490] ;  /* 0x00049000010d7983 */ /* 0x000ea80000100800 */
[----:B------:R-:W2:Y:S04]  /*239b0*/  LDL R12, [R1+0x494] ;  /* 0x00049400010c7983 */ /* 0x000ea80000100800 */
[----:B------:R-:W2:Y:S04]  /*239c0*/  LDL R7, [R1+0x460] ;  /* 0x0004600001077983 */ /* 0x000ea80000100800 */
[----:B0-----:R-:W2:Y:S01]  /*239d0*/  LDL R8, [R1+0x49c] ;  /* 0x00049c0001087983 */ /* 0x001ea20000100800 */
[----:B----4-:R-:W-:-:S03]  /*239e0*/  @!P3 IMAD.MOV.U32 R2, RZ, RZ, R5 ;  /* 0x000000ffff02b224 */ /* 0x010fc600078e0005 */
[----:B------:R0:W-:Y:S04]  /*239f0*/  STL [R1+0x14], R6 ;  /* 0x0000140601007387 */ /* 0x0001e80000100800 */
[----:B------:R-:W4:Y:S04]  /*23a00*/  LDL R5, [R1+0x458] ;  /* 0x0004580001057983 */ /* 0x000f280000100800 */
[----:B0-----:R-:W4:Y:S04]  /*23a10*/  LDL R6, [R1+0x464] ;  /* 0x0004640001067983 */ /* 0x001f280000100800 */
[----:B---3--:R-:W3:Y:S04]  /*23a20*/  @!P3 LDG.E.U16 R4, desc[UR10][R2.64] ;  /* 0x0000000a0204b981 */ /* 0x008ee8000c1e1500 */
[----:B------:R-:W4:Y:S04]  /*23a30*/  LDL R2, [R1+0x4d0] ;  /* 0x0004d00001027983 */ /* 0x000f280000100800 */
[----:B------:R-:W4:Y:S01]  /*23a40*/  LDL R3, [R1+0x4d4] ;  /* 0x0004d40001037983 */ /* 0x000f220000100800 */
[----:B--2---:R-:W-:-:S02]  /*23a50*/  PRMT R15, RZ, 0x7610, R15 ;  /* 0x00007610ff0f7816 */ /* 0x004fc4000000000f */
[----:B------:R-:W-:Y:S01]  /*23a60*/  PRMT R14, RZ, 0x7610, R14 ;  /* 0x00007610ff0e7816 */ /* 0x000fe2000000000e */
[----:B---3--:R0:W-:Y:S04]  /*23a70*/  STL [R1+0x10], R4 ;  /* 0x0000100401007387 */ /* 0x0081e80000100800 */
[----:B0-----:R-:W2:Y:S01]  /*23a80*/  LDL R4, [R1+0x45c] ;  /* 0x00045c0001047983 */ /* 0x001ea20000100800 */
[----:B----4-:R-:W-:-:S04]  /*23a90*/  @!P3 LOP3.LUT R3, R3, R2, RZ, 0x3c, !PT ;  /* 0x000000020303b212 */ /* 0x010fc800078e3cff */
[----:B------:R-:W-:-:S04]  /*23aa0*/  @!P3 LOP3.LUT R2, R3, R2, RZ, 0x3c, !PT ;  /* 0x000000020302b212 */ /* 0x000fc800078e3cff */
[----:B------:R-:W-:-:S05]  /*23ab0*/  @!P3 LOP3.LUT R3, R3, R2, RZ, 0x3c, !PT ;  /* 0x000000020303b212 */ /* 0x000fca00078e3cff */
[----:B------:R0:W3:Y:S01]  /*23ac0*/  @!P3 LDG.E.U16 R15, desc[UR10][R2.64] ;  /* 0x0000000a020fb981 */ /* 0x0000e2000c1e1500 */
[----:B------:R-:W-:Y:S01]  /*23ad0*/  PRMT R11, RZ, 0x7610, R11 ;  /* 0x00007610ff0b7816 */ /* 0x000fe2000000000b */
[----:B0-----:R-:W-:Y:S02]  /*23ae0*/  @!P3 IMAD.MOV.U32 R2, RZ, RZ, R8 ;  /* 0x000000ffff02b224 */ /* 0x001fe400078e0008 */
[----:B------:R-:W-:Y:S01]  /*23af0*/  @!P3 IMAD.MOV.U32 R3, RZ, RZ, R9 ;  /* 0x000000ffff03b224 */ /* 0x000fe200078e0009 */
[----:B------:R-:W-:Y:S02]  /*23b00*/  PRMT R10, RZ, 0x7610, R10 ;  /* 0x00007610ff0a7816 */ /* 0x000fe4000000000a */
[----:B------:R-:W-:Y:S01]  /*23b10*/  PRMT R27, RZ, 0x7610, R27 ;  /* 0x00007610ff1b7816 */ /* 0x000fe2000000001b */
[----:B------:R-:W4:Y:S04]  /*23b20*/  LDL R9, [R1+0x450] ;  /* 0x0004500001097983 */ /* 0x000f280000100800 */
[----:B------:R0:W3:Y:S04]  /*23b30*/  @!P3 LDG.E.U16 R14, desc[UR10][R2.64] ;  /* 0x0000000a020eb981 */ /* 0x0000e8000c1e1500 */
[----:B------:R-:W3:Y:S01]  /*23b40*/  LDL R8, [R1+0x454] ;  /* 0x0004540001087983 */ /* 0x000ee20000100800 */
[----:B0-----:R-:W-:-:S02]  /*23b50*/  @!P3 IMAD.MOV.U32 R2, RZ, RZ, R12 ;  /* 0x000000ffff02b224 */ /* 0x001fc400078e000c */
[----:B------:R-:W-:-:S05]  /*23b60*/  @!P3 IMAD.MOV.U32 R3, RZ, RZ, R13 ;  /* 0x000000ffff03b224 */ /* 0x000fca00078e000d */
[----:B------:R0:W3:Y:S02]  /*23b70*/  @!P3 LDG.E.U16 R11, desc[UR10][R2.64] ;  /* 0x0000000a020bb981 */ /* 0x0000e4000c1e1500 */
[----:B0-----:R-:W-:Y:S02]  /*23b80*/  @!P3 IMAD.MOV.U32 R2, RZ, RZ, R6 ;  /* 0x000000ffff02b224 */ /* 0x001fe400078e0006 */
[----:B------:R-:W-:Y:S01]  /*23b90*/  @!P3 IMAD.MOV.U32 R3, RZ, RZ, R7 ;  /* 0x000000ffff03b224 */ /* 0x000fe200078e0007 */
[----:B------:R-:W3:Y:S04]  /*23ba0*/  LDL R6, [R1+0x424] ;  /* 0x0004240001067983 */ /* 0x000ee80000100800 */
[----:B------:R-:W3:Y:S04]  /*23bb0*/  LDL R7, [R1+0x420] ;  /* 0x0004200001077983 */ /* 0x000ee80000100800 */
[----:B------:R0:W3:Y:S02]  /*23bc0*/  @!P3 LDG.E.U16 R10, desc[UR10][R2.64] ;  /* 0x0000000a020ab981 */ /* 0x0000e4000c1e1500 */
[----:B0-----:R-:W-:-:S02]  /*23bd0*/  @!P3 IMAD.MOV.U32 R3, RZ, RZ, R5 ;  /* 0x000000ffff03b224 */ /* 0x001fc400078e0005 */
[----:B------:R-:W3:Y:S01]  /*23be0*/  LDL R5, [R1+0x418] ;  /* 0x0004180001057983 */ /* 0x000ee20000100800 */
[----:B--2---:R-:W-:-:S03]  /*23bf0*/  @!P3 IMAD.MOV.U32 R2, RZ, RZ, R4 ;  /* 0x000000ffff02b224 */ /* 0x004fc600078e0004 */
[----:B------:R-:W2:Y:S04]  /*23c00*/  LDL R4, [R1+0x41c] ;  /* 0x00041c0001047983 */ /* 0x000ea80000100800 */
[----:B------:R4:W2:Y:S01]  /*23c10*/  @!P3 LDG.E.U16 R27, desc[UR10][R2.64] ;  /* 0x0000000a021bb981 */ /* 0x0008a2000c1e1500 */
[----:B------:R-:W-:Y:S01]  /*23c20*/  PRMT R25, RZ, 0x7610, R25 ;  /* 0x00007610ff197816 */ /* 0x000fe20000000019 */
[----:B----4-:R-:W-:Y:S02]  /*23c30*/  @!P3 IMAD.MOV.U32 R3, RZ, RZ, R9 ;  /* 0x000000ffff03b224 */ /* 0x010fe400078e0009 */
[----:B---3--:R-:W-:-:S05]  /*23c40*/  @!P3 IMAD.MOV.U32 R2, RZ, RZ, R8 ;  /* 0x000000ffff02b224 */ /* 0x008fca00078e0008 */
[----:B------:R0:W3:Y:S04]  /*23c50*/  @!P3 LDG.E.U16 R25, desc[UR10][R2.64] ;  /* 0x0000000a0219b981 */ /* 0x0000e8000c1e1500 */
[----:B--2---:R-:W-:Y:S04]  /*23c60*/  STL [R1+0x1044], R27 ;  /* 0x0010441b01007387 */ /* 0x004fe80000100800 */
[----:B------:R1:W-:Y:S04]  /*23c70*/  STL [R1+0x4], R11 ;  /* 0x0000040b01007387 */ /* 0x0003e80000100800 */
[----:B-1----:R-:W2:Y:S04]  /*23c80*/  LDL R11, [R1+0x410] ;  /* 0x00041000010b7983 */ /* 0x002ea80000100800 */
[----:B------:R1:W-:Y:S01]  /*23c90*/  STL [R1], R10 ;  /* 0x0000000a01007387 */ /* 0x0003e20000100800 */
[----:B------:R-:W-:Y:S01]  /*23ca0*/  PRMT R23, RZ, 0x7610, R23 ;  /* 0x00007610ff177816 */ /* 0x000fe20000000017 */
[----:B0-----:R-:W-:-:S02]  /*23cb0*/  @!P3 IMAD.MOV.U32 R2, RZ, RZ, R6 ;  /* 0x000000ffff02b224 */ /* 0x001fc400078e0006 */
[----:B------:R-:W-:Y:S01]  /*23cc0*/  @!P3 IMAD.MOV.U32 R3, RZ, RZ, R7 ;  /* 0x000000ffff03b224 */ /* 0x000fe200078e0007 */
[----:B------:R-:W-:Y:S02]  /*23cd0*/  PRMT R20, RZ, 0x7610, R20 ;  /* 0x00007610ff147816 */ /* 0x000fe40000000014 */
[----:B------:R-:W-:Y:S01]  /*23ce0*/  PRMT R18, RZ, 0x7610, R18 ;  /* 0x00007610ff127816 */ /* 0x000fe20000000012 */
[----:B------:R-:W4:Y:S04]  /*23cf0*/  LDL R9, [R1+0x3e0] ;  /* 0x0003e00001097983 */ /* 0x000f280000100800 */
[----:B------:R0:W4:Y:S04]  /*23d00*/  @!P3 LDG.E.U16 R23, desc[UR10][R2.64] ;  /* 0x0000000a0217b981 */ /* 0x000128000c1e1500 */
[----:B-1----:R-:W4:Y:S04]  /*23d10*/  LDL R10, [R1+0x414] ;  /* 0x00041400010a7983 */ /* 0x002f280000100800 */
[----:B------:R-:W4:Y:S01]  /*23d20*/  LDL R8, [R1+0x3e4] ;  /* 0x0003e40001087983 */ /* 0x000f220000100800 */
[----:B0-----:R-:W-:-:S02]  /*23d30*/  @!P3 IMAD.MOV.U32 R2, RZ, RZ, R4 ;  /* 0x000000ffff02b224 */ /* 0x001fc400078e0004 */
[----:B------:R-:W-:-:S05]  /*23d40*/  @!P3 IMAD.MOV.U32 R3, RZ, RZ, R5 ;  /* 0x000000ffff03b224 */ /* 0x000fca00078e0005 */
[----:B------:R2:W4:Y:S04]  /*23d50*/  @!P3 LDG.E.U16 R20, desc[UR10][R2.64] ;  /* 0x0000000a0214b981 */ /* 0x000528000c1e1500 */
[----:B---3--:R-:W-:Y:S04]  /*23d60*/  STL [R1+0x1030], R25 ;  /* 0x0010301901007387 */ /* 0x008fe80000100800 */
[----:B------:R-:W-:Y:S04]  /*23d70*/  STL [R1+0xc], R15 ;  /* 0x00000c0f01007387 */ /* 0x000fe80000100800 */
[----:B------:R-:W3:Y:S04]  /*23d80*/  LDL R7, [R1+0x3d8] ;  /* 0x0003d80001077983 */ /* 0x000ee80000100800 */
[----:B------:R-:W3:Y:S01]  /*23d90*/  LDL R6, [R1+0x3dc] ;  /* 0x0003dc0001067983 */ /* 0x000ee20000100800 */
[----:B--2---:R-:W-:-:S02]  /*23da0*/  @!P3 IMAD.MOV.U32 R3, RZ, RZ, R11 ;  /* 0x000000ffff03b224 */ /* 0x004fc400078e000b */
[----:B----4-:R-:W-:-:S05]  /*23db0*/  @!P3 IMAD.MOV.U32 R2, RZ, RZ, R10 ;  /* 0x000000ffff02b224 */ /* 0x010fca00078e000a */
[----:B------:R0:W2:Y:S04]  /*23dc0*/  @!P3 LDG.E.U16 R18, desc[UR10][R2.64] ;  /* 0x0000000a0212b981 */ /* 0x0000a8000c1e1500 */
[----:B------:R-:W-:Y:S04]  /*23dd0*/  STL [R1+0x8], R14 ;  /* 0x0000080e01007387 */ /* 0x000fe80000100800 */
[----:B------:R-:W4:Y:S04]  /*23de0*/  LDL R5, [R1+0x3d0] ;  /* 0x0003d00001057983 */ /* 0x000f280000100800 */
[----:B------:R-:W4:Y:S01]  /*23df0*/  LDL R4, [R1+0x3d4] ;  /* 0x0003d40001047983 */ /* 0x000f220000100800 */
[----:B------:R-:W-:-:S03]  /*23e00*/  PRMT R16, RZ, 0x7610, R16 ;  /* 0x00007610ff107816 */ /* 0x000fc60000000010 */
[----:B------:R-:W-:Y:S01]  /*23e10*/  STL [R1+0x1048], R20 ;  /* 0x0010481401007387 */ /* 0x000fe20000100800 */
[----:B0-----:R-:W-:Y:S02]  /*23e20*/  @!P3 IMAD.MOV.U32 R2, RZ, RZ, R8 ;  /* 0x000000ffff02b224 */ /* 0x001fe400078e0008 */
[----:B------:R-:W-:-:S05]  /*23e30*/  @!P3 IMAD.MOV.U32 R3, RZ, RZ, R9 ;  /* 0x000000ffff03b224 */ /* 0x000fca00078e0009 */
[----:B------:R3:W4:Y:S01]  /*23e40*/  @!P3 LDG.E.U16 R16, desc[UR10][R2.64] ;  /* 0x0000000a0210b981 */ /* 0x000722000c1e1500 */
[----:B------:R-:W-:Y:S01]  /*23e50*/  PRMT R0, RZ, 0x7610, R0 ;  /* 0x00007610ff007816 */ /* 0x000fe20000000000 */
[----:B---3--:R-:W-:Y:S02]  /*23e60*/  @!P3 IMAD.MOV.U32 R2, RZ, RZ, R6 ;  /* 0x000000ffff02b224 */ /* 0x008fe400078e0006 */
[----:B------:R-:W-:-:S05]  /*23e70*/  @!P3 IMAD.MOV.U32 R3, RZ, RZ, R7 ;  /* 0x000000ffff03b224 */ /* 0x000fca00078e0007 */
[----:B------:R0:W3:Y:S04]  /*23e80*/  @!P3 LDG.E.U16 R0, desc[UR10][R2.64] ;  /* 0x0000000a0200b981 */ /* 0x0000e8000c1e1500 */
[----:B--2---:R-:W-:Y:S04]  /*23e90*/  STL [R1+0x1034], R18 ;  /* 0x0010341201007387 */ /* 0x004fe80000100800 */
[----:B------:R-:W2:Y:S04]  /*23ea0*/  LDL R11, [R1+0x3a0] ;  /* 0x0003a000010b7983 */ /* 0x000ea80000100800 */
[----:B------:R-:W2:Y:S04]  /*23eb0*/  LDL R10, [R1+0x3a4] ;  /* 0x0003a400010a7983 */ /* 0x000ea80000100800 */
[----:B------:R-:W2:Y:S04]  /*23ec0*/  LDL R7, [R1+0x398] ;  /* 0x0003980001077983 */ /* 0x000ea80000100800 */
[----:B------:R-:W2:Y:S01]  /*23ed0*/  LDL R6, [R1+0x39c] ;  /* 0x00039c0001067983 */ /* 0x000ea20000100800 */
[----:B0-----:R-:W-:-:S02]  /*23ee0*/  PRMT R2, RZ, 0x7610, R2 ;  /* 0x00007610ff027816 */ /* 0x001fc40000000002 */
[----:B------:R-:W-:-:S04]  /*23ef0*/  PRMT R3, RZ, 0x7610, R3 ;  /* 0x00007610ff037816 */ /* 0x000fc80000000003 */
[----:B----4-:R2:W4:Y:S04]  /*23f00*/  @!P3 LDG.E.U16 R2, desc[UR10][R4.64] ;  /* 0x0000000a0402b981 */ /* 0x010528000c1e1500 */
[----:B---3--:R0:W-:Y:S04]  /*23f10*/  STL [R1+0x104c], R0 ;  /* 0x00104c0001007387 */ /* 0x0081e80000100800 */
[----:B------:R-:W3:Y:S04]  /*23f20*/  LDL R13, [R1+0x360] ;  /* 0x00036000010d7983 */ /* 0x000ee80000100800 */
[----:B------:R-:W3:Y:S04]  /*23f30*/  LDL R12, [R1+0x364] ;  /* 0x00036400010c7983 */ /* 0x000ee80000100800 */
[----:B------:R-:W3:Y:S04]  /*23f40*/  LDL R9, [R1+0x320] ;  /* 0x0003200001097983 */ /* 0x000ee80000100800 */
[----:B------:R-:W3:Y:S01]  /*23f50*/  LDL R8, [R1+0x324] ;  /* 0x0003240001087983 */ /* 0x000ee20000100800 */
[----:B--2---:R-:W-:-:S02]  /*23f60*/  @!P3 IMAD.MOV.U32 R5, RZ, RZ, R11 ;  /* 0x000000ffff05b224 */ /* 0x004fc400078e000b */
[----:B------:R-:W-:-:S05]  /*23f70*/  @!P3 IMAD.MOV.U32 R4, RZ, RZ, R10 ;  /* 0x000000ffff04b224 */ /* 0x000fca00078e000a */
[----:B------:R1:W2:Y:S02]  /*23f80*/  @!P3 LDG.E.U16 R3, desc[UR10][R4.64] ;  /* 0x0000000a0403b981 */ /* 0x0002a4000c1e1500 */
[----:B-1----:R-:W-:-:S06]  /*23f90*/  PRMT R4, RZ, 0x7610, R4 ;  /* 0x00007610ff047816 */ /* 0x002fcc0000000004 */
[----:B------:R3:W2:Y:S04]  /*23fa0*/  @!P3 LDG.E.U16 R4, desc[UR10][R6.64] ;  /* 0x0000000a0604b981 */ /* 0x0006a8000c1e1500 */
[----:B----4-:R1:W-:Y:S04]  /*23fb0*/  STL [R1+0x1038], R2 ;  /* 0x0010380201007387 */ /* 0x0103e80000100800 */
[----:B------:R-:W4:Y:S04]  /*23fc0*/  LDL R11, [R1+0x2e0] ;  /* 0x0002e000010b7983 */ /* 0x000f280000100800 */
[----:B------:R-:W4:Y:S04]  /*23fd0*/  LDL R10, [R1+0x2e4] ;  /* 0x0002e400010a7983 */ /* 0x000f280000100800 */
[----:B0-----:R-:W4:Y:S04]  /*23fe0*/  LDL R0, [R1+0xa64] ;  /* 0x000a640001007983 */ /* 0x001f280000100800 */
[----:B-1----:R-:W4:Y:S01]  /*23ff0*/  LDL R2, [R1+0x2bc] ;  /* 0x0002bc0001027983 */ /* 0x002f220000100800 */
[----:B---3--:R-:W-:-:S02]  /*24000*/  @!P3 IMAD.MOV.U32 R6, RZ, RZ, R12 ;  /* 0x000000ffff06b224 */ /* 0x008fc400078e000c */
[----:B------:R-:W-:Y:S01]  /*24010*/  @!P3 IMAD.MOV.U32 R7, RZ, RZ, R13 ;  /* 0x000000ffff07b224 */ /* 0x000fe200078e000d */
[----:B------:R-:W-:-:S06]  /*24020*/  PRMT R5, RZ, 0x7610, R5 ;  /* 0x00007610ff057816 */ /* 0x000fcc0000000005 */
[----:B------:R0:W3:Y:S04]  /*24030*/  @!P3 LDG.E.U16 R5, desc[UR10][R6.64] ;  /* 0x0000000a0605b981 */ /* 0x0000e8000c1e1500 */
[----:B--2---:R1:W-:Y:S04]  /*24040*/  STL [R1+0x1050], R4 ;  /* 0x0010500401007387 */ /* 0x0043e80000100800 */
[----:B------:R-:W2:Y:S04]  /*24050*/  LDL R18, [R1+0xa68] ;  /* 0x000a680001127983 */ /* 0x000ea80000100800 */
[----:B------:R-:W3:Y:S04]  /*24060*/  LDL R15, [R1+0xa88] ;  /* 0x000a8800010f7983 */ /* 0x000ee80000100800 */
[----:B------:R-:W3:Y:S04]  /*24070*/  LDL R13, [R1+0x358] ;  /* 0x00035800010d7983 */ /* 0x000ee80000100800 */
[----:B------:R-:W3:Y:S01]  /*24080*/  LDL R12, [R1+0x35c] ;  /* 0x00035c00010c7983 */ /* 0x000ee20000100800 */
[----:B0-----:R-:W-:-:S02]  /*24090*/  PRMT R6, RZ, 0x7610, R6 ;  /* 0x00007610ff067816 */ /* 0x001fc40000000006 */
[----:B------:R-:W-:Y:S01]  /*240a0*/  PRMT R7, RZ, 0x7610, R7 ;  /* 0x00007610ff077816 */ /* 0x000fe20000000007 */
[----:B------:R-:W3:Y:S04]  /*240b0*/  LDL R14, [R1+0x318] ;  /* 0x00031800010e7983 */ /* 0x000ee80000100800 */
[----:B-1----:R-:W3:Y:S04]  /*240c0*/  LDL R4, [R1+0x31c] ;  /* 0x00031c0001047983 */ /* 0x002ee80000100800 */
[----:B------:R4:W3:Y:S04]  /*240d0*/  @!P3 LDG.E.U16 R6, desc[UR10][R8.64] ;  /* 0x0000000a0806b981 */ /* 0x0008e8000c1e1500 */
[----:B------:R-:W3:Y:S01]  /*240e0*/  LDL R20, [R1+0xa30] ;  /* 0x000a300001147983 */ /* 0x000ee20000100800 */
[----:B----4-:R-:W-:-:S02]  /*240f0*/  @!P3 IMAD.MOV.U32 R8, RZ, RZ, R10 ;  /* 0x000000ffff08b224 */ /* 0x010fc400078e000a */
[----:B------:R-:W-:Y:S02]  /*24100*/  @!P3 IMAD.MOV.U32 R9, RZ, RZ, R11 ;  /* 0x000000ffff09b224 */ /* 0x000fe400078e000b */
[----:B------:R-:W-:Y:S02]  /*24110*/  @!P3 IMAD.MOV.U32 R10, RZ, RZ, R0 ;  /* 0x000000ffff0ab224 */ /* 0x000fe400078e0000 */
[----:B------:R-:W-:Y:S01]  /*24120*/  @!P3 IMAD.MOV.U32 R11, RZ, RZ, R2 ;  /* 0x000000ffff0bb224 */ /* 0x000fe200078e0002 */
[----:B------:R-:W4:Y:S04]  /*24130*/  LDL R0, [R1+0x2dc] ;  /* 0x0002dc0001007983 */ /* 0x000f280000100800 */
[----:B------:R0:W4:Y:S04]  /*24140*/  @!P3 LDG.E.U16 R7, desc[UR10][R8.64] ;  /* 0x0000000a0807b981 */ /* 0x000128000c1e1500 */
[----:B------:R-:W4:Y:S01]  /*24150*/  LDL R2, [R1+0x2d8] ;  /* 0x0002d80001027983 */ /* 0x000f220000100800 */
[----:B0-----:R-:W-:-:S02]  /*24160*/  PRMT R8, RZ, 0x7610, R8 ;  /* 0x00007610ff087816 */ /* 0x001fc40000000008 */
[----:B------:R-:W-:-:S04]  /*24170*/  PRMT R9, RZ, 0x7610, R9 ;  /* 0x00007610ff097816 */ /* 0x000fc80000000009 */
[----:B------:R2:W4:Y:S02]  /*24180*/  @!P3 LDG.E.U16 R8, desc[UR10][R10.64] ;  /* 0x0000000a0a08b981 */ /* 0x000524000c1e1500 */
[----:B--2---:R-:W-:Y:S02]  /*24190*/  @!P3 IMAD.MOV.U32 R11, RZ, RZ, R18 ;  /* 0x000000ffff0bb224 */ /* 0x004fe400078e0012 */
[----:B---3--:R-:W-:Y:S01]  /*241a0*/  @!P3 IMAD.MOV.U32 R10, RZ, RZ, R15 ;  /* 0x000000ffff0ab224 */ /* 0x008fe200078e000f */
[----:B------:R-:W2:Y:S04]  /*241b0*/  LDL R18, [R1+0xa6c] ;  /* 0x000a6c0001127983 */ /* 0x000ea80000100800 */
[----:B------:R0:W3:Y:S02]  /*241c0*/  @!P3 LDG.E.U16 R9, desc[UR10][R10.64] ;  /* 0x0000000a0a09b981 */ /* 0x0000e4000c1e1500 */
[----:B0-----:R-:W-:-:S06]  /*241d0*/  PRMT R10, RZ, 0x7610, R10 ;  /* 0x00007610ff0a7816 */ /* 0x001fcc000000000a */
[----:B------:R0:W3:Y:S01]  /*241e0*/  @!P3 LDG.E.U16 R10, desc[UR10][R12.64] ;  /* 0x0000000a0c0ab981 */ /* 0x0000e2000c1e1500 */
[----:B------:R-:W-:Y:S01]  /*241f0*/  PRMT R11, RZ, 0x7610, R11 ;  /* 0x00007610ff0b7816 */ /* 0x000fe2000000000b */
[----:B----4-:R-:W-:Y:S02]  /*24200*/  @!P3 IMAD.MOV.U32 R15, RZ, RZ, R2 ;  /* 0x000000ffff0fb224 */ /* 0x010fe400078e0002 */
[----:B0-----:R-:W-:Y:S02]  /*24210*/  @!P3 IMAD.MOV.U32 R12, RZ, RZ, R4 ;  /* 0x000000ffff0cb224 */ /* 0x001fe400078e0004 */
[----:B------:R-:W-:Y:S02]  /*24220*/  @!P3 IMAD.MOV.U32 R13, RZ, RZ, R14 ;  /* 0x000000ffff0db224 */ /* 0x000fe400078e000e */
[----:B------:R-:W-:-:S03]  /*24230*/  @!P3 IMAD.MOV.U32 R14, RZ, RZ, R0 ;  /* 0x000000ffff0eb224 */ /* 0x000fc600078e0000 */
[----:B------:R0:W4:Y:S02]  /*24240*/  @!P3 LDG.E.U16 R11, desc[UR10][R12.64] ;  /* 0x0000000a0c0bb981 */ /* 0x000124000c1e1500 */
[----:B0-----:R-:W-:Y:S02]  /*24250*/  PRMT R12, RZ, 0x7610, R12 ;  /* 0x00007610ff0c7816 */ /* 0x001fe4000000000c */
[----:B------:R-:W-:-:S04]  /*24260*/  PRMT R13, RZ, 0x7610, R13 ;  /* 0x00007610ff0d7816 */ /* 0x000fc8000000000d */
[----:B------:R0:W4:Y:S02]  /*24270*/  @!P3 LDG.E.U16 R12, desc[UR10][R14.64] ;  /* 0x0000000a0e0cb981 */ /* 0x000124000c1e1500 */
[----:B0-----:R-:W-:Y:S02]  /*24280*/  @!P3 IMAD.MOV.U32 R15, RZ, RZ, R20 ;  /* 0x000000ffff0fb224 */ /* 0x001fe400078e0014 */
[----:B--2---:R-:W-:-:S05]  /*24290*/  @!P3 IMAD.MOV.U32 R14, RZ, RZ, R18 ;  /* 0x000000ffff0eb224 */ /* 0x004fca00078e0012 */
[----:B------:R-:W2:Y:S04]  /*242a0*/  @!P3 LDG.E.U16 R13, desc[UR10][R14.64] ;  /* 0x0000000a0e0db981 */ /* 0x000ea8000c1e1500 */
[----:B---3--:R0:W-:Y:S04]  /*242b0*/  STL [R1+0x1054], R10 ;  /* 0x0010540a01007387 */ /* 0x0081e80000100800 */
[----:B------:R-:W3:Y:S04]  /*242c0*/  LDL R4, [R1+0xa84] ;  /* 0x000a840001047983 */ /* 0x000ee80000100800 */
[----:B0-----:R-:W3:Y:S04]  /*242d0*/  LDL R10, [R1+0xa70] ;  /* 0x000a7000010a7983 */ /* 0x001ee80000100800 */
[----:B----4-:R-:W-:Y:S04]  /*242e0*/  STL [R1+0x1058], R11 ;  /* 0x0010580b01007387 */ /* 0x010fe80000100800 */
[----:B------:R-:W4:Y:S04]  /*242f0*/  LDL R2, [R1+0x390] ;  /* 0x0003900001027983 */ /* 0x000f280000100800 */
[----:B------:R-:W4:Y:S01]  /*24300*/  LDL R0, [R1+0x394] ;  /* 0x0003940001007983 */ /* 0x000f220000100800 */
[----:B------:R-:W-:-:S03]  /*24310*/  PRMT R17, RZ, 0x7610, R17 ;  /* 0x00007610ff117816 */ /* 0x000fc60000000011 */
[----:B------:R0:W-:Y:S04]  /*24320*/  STL [R1+0x105c], R12 ;  /* 0x00105c0c01007387 */ /* 0x0001e80000100800 */
[----:B------:R-:W4:Y:S04]  /*24330*/  LDL R20, [R1+0x350] ;  /* 0x0003500001147983 */ /* 0x000f280000100800 */
[----:B------:R-:W4:Y:S04]  /*24340*/  LDL R18, [R1+0x354] ;  /* 0x0003540001127983 */ /* 0x000f280000100800 */
[----:B------:R-:W4:Y:S04]  /*24350*/  LDL.LU R27, [R1] ;  /* 0x00000000011b7983 */ /* 0x000f280000300800 */
[----:B--2---:R1:W-:Y:S04]  /*24360*/  STL [R1+0x1060], R13 ;  /* 0x0010600d01007387 */ /* 0x0043e80000100800 */
[----:B0-----:R-:W2:Y:S01]  /*24370*/  LDL R12, [R1+0x314] ;  /* 0x00031400010c7983 */ /* 0x001ea20000100800 */
[----:B------:R-:W-:-:S02]  /*24380*/  PRMT R19, RZ, 0x7610, R19 ;  /* 0x00007610ff137816 */ /* 0x000fc40000000013 */
[----:B------:R-:W-:Y:S02]  /*24390*/  PRMT R21, RZ, 0x7610, R21 ;  /* 0x00007610ff157816 */ /* 0x000fe40000000015 */
[----:B------:R-:W-:Y:S01]  /*243a0*/  PRMT R22, RZ, 0x7610, R22 ;  /* 0x00007610ff167816 */ /* 0x000fe20000000016 */
[----:B------:R-:W2:Y:S04]  /*243b0*/  LDL R11, [R1+0x2d4] ;  /* 0x0002d400010b7983 */ /* 0x000ea80000100800 */
[----:B-1----:R-:W2:Y:S01]  /*243c0*/  LDL R13, [R1+0x310] ;  /* 0x00031000010d7983 */ /* 0x002ea20000100800 */
[----:B---3--:R-:W-:Y:S02]  /*243d0*/  @!P3 IMAD.MOV.U32 R14, RZ, RZ, R4 ;  /* 0x000000ffff0eb224 */ /* 0x008fe400078e0004 */
[----:B------:R-:W-:-:S02]  /*243e0*/  @!P3 IMAD.MOV.U32 R15, RZ, RZ, R10 ;  /* 0x000000ffff0fb224 */ /* 0x000fc400078e000a */
[----:B------:R-:W3:Y:S04]  /*243f0*/  LDL R10, [R1+0xa34] ;  /* 0x000a3400010a7983 */ /* 0x000ee80000100800 */
[----:B------:R4:W3:Y:S02]  /*24400*/  @!P3 LDG.E.U16 R17, desc[UR10][R14.64] ;  /* 0x0000000a0e11b981 */ /* 0x0008e4000c1e1500 */
[----:B----4-:R-:W-:Y:S02]  /*24410*/  @!P3 IMAD.MOV.U32 R14, RZ, RZ, R0 ;  /* 0x000000ffff0eb224 */ /* 0x010fe400078e0000 */
[----:B------:R-:W-:-:S05]  /*24420*/  @!P3 IMAD.MOV.U32 R15, RZ, RZ, R2 ;  /* 0x000000ffff0fb224 */ /* 0x000fca00078e0002 */
[----:B------:R0:W4:Y:S02]  /*24430*/  @!P3 LDG.E.U16 R19, desc[UR10][R14.64] ;  /* 0x0000000a0e13b981 */ /* 0x000124000c1e1500 */
[----:B0-----:R-:W-:Y:S02]  /*24440*/  @!P3 IMAD.MOV.U32 R14, RZ, RZ, R18 ;  /* 0x000000ffff0eb224 */ /* 0x001fe400078e0012 */
[----:B------:R-:W-:-:S05]  /*24450*/  @!P3 IMAD.MOV.U32 R15, RZ, RZ, R20 ;  /* 0x000000ffff0fb224 */ /* 0x000fca00078e0014 */
[----:B------:R2:W4:Y:S02]  /*24460*/  @!P3 LDG.E.U16 R21, desc[UR10][R14.64] ;  /* 0x0000000a0e15b981 */ /* 0x000524000c1e1500 */
[----:B--2---:R-:W-:Y:S02]  /*24470*/  @!P3 IMAD.MOV.U32 R14, RZ, RZ, R12 ;  /* 0x000000ffff0eb224 */ /* 0x004fe400078e000c */
[----:B------:R-:W-:-:S05]  /*24480*/  @!P3 IMAD.MOV.U32 R15, RZ, RZ, R13 ;  /* 0x000000ffff0fb224 */ /* 0x000fca00078e000d */
[----:B------:R0:W2:Y:S04]  /*24490*/  @!P3 LDG.E.U16 R22, desc[UR10][R14.64] ;  /* 0x0000000a0e16b981 */ /* 0x0000a8000c1e1500 */
[----:B---3--:R1:W-:Y:S04]  /*244a0*/  STL [R1+0x1064], R17 ;  /* 0x0010641101007387 */ /* 0x0083e80000100800 */
[----:B------:R-:W3:Y:S04]  /*244b0*/  LDL R4, [R1+0xa38] ;  /* 0x000a380001047983 */ /* 0x000ee80000100800 */
[----:B------:R-:W3:Y:S04]  /*244c0*/  LDL R2, [R1+0xa74] ;  /* 0x000a740001027983 */ /* 0x000ee80000100800 */
[----:B------:R-:W3:Y:S01]  /*244d0*/  LDL R0, [R1+0xa80] ;  /* 0x000a800001007983 */ /* 0x000ee20000100800 */
[----:B------:R-:W1:Y:S01]  /*244e0*/  S2R R25, SR_TID.X ;  /* 0x0000000000197919 */ /* 0x000e620000002100 */
[----:B------:R-:W-:Y:S01]  /*244f0*/  PRMT R24, RZ, 0x7610, R24 ;  /* 0x00007610ff187816 */ /* 0x000fe20000000018 */
[----:B0-----:R-:W-:-:S02]  /*24500*/  @!P3 IMAD.MOV.U32 R14, RZ, RZ, R10 ;  /* 0x000000ffff0eb224 */ /* 0x001fc400078e000a */
[----:B------:R-:W-:Y:S01]  /*24510*/  @!P3 IMAD.MOV.U32 R15, RZ, RZ, R11 ;  /* 0x000000ffff0fb224 */ /* 0x000fe200078e000b */
[----:B------:R-:W-:-:S04]  /*24520*/  PRMT R26, RZ, 0x7610, R26 ;  /* 0x00007610ff1a7816 */ /* 0x000fc8000000001a */
[----:B------:R3:W3:Y:S04]  /*24530*/  @!P3 LDG.E.U16 R24, desc[UR10][R14.64] ;  /* 0x0000000a0e18b981 */ /* 0x0006e8000c1e1500 */
[----:B----4-:R-:W-:Y:S01]  /*24540*/  STL [R1+0x103c], R19 ;  /* 0x00103c1301007387 */ /* 0x010fe20000100800 */
[----:B------:R-:W-:-:S03]  /*24550*/  PRMT R29, RZ, 0x7610, R29 ;  /* 0x00007610ff1d7816 */ /* 0x000fc6000000001d */
[----:B------:R-:W-:Y:S01]  /*24560*/  STL [R1+0x1040], R21 ;  /* 0x0010401501007387 */ /* 0x000fe20000100800 */
[----:B-1----:R-:W-:-:S03]  /*24570*/  LOP3.LUT R25, R25, 0x7f, RZ, 0xc0, !PT ;  /* 0x0000007f19197812 */ /* 0x002fc600078ec0ff */
[----:B--2---:R0:W-:Y:S04]  /*24580*/  STL [R1+0x1068], R22 ;  /* 0x0010681601007387 */ /* 0x0041e80000100800 */
[----:B------:R-:W-:Y:S04]  /*24590*/  STL [R1+0xb0c], R28 ;  /* 0x000b0c1c01007387 */ /* 0x000fe80000100800 */
[----:B------:R-:W2:Y:S04]  /*245a0*/  LDL.LU R17, [R1+0xb8] ;  /* 0x0000b80001117983 */ /* 0x000ea80000300800 */
[----:B------:R-:W4:Y:S04]  /*245b0*/  LDL.LU R13, [R1+0xb0] ;  /* 0x0000b000010d7983 */ /* 0x000f280000300800 */
[----:B------:R-:W4:Y:S04]  /*245c0*/  LDL.LU R12, [R1+0xa8] ;  /* 0x0000a800010c7983 */ /* 0x000f280000300800 */
[----:B------:R-:W4:Y:S04]  /*245d0*/  LDL.LU R11, [R1+0xa0] ;  /* 0x0000a000010b7983 */ /* 0x000f280000300800 */
[----:B------:R-:W4:Y:S01]  /*245e0*/  LDL.LU R10, [R1+0x98] ;  /* 0x00009800010a7983 */ /* 0x000f220000300800 */
[----:B0-----:R-:W-:-:S02]  /*245f0*/  IMAD.SHL.U32 R22, R25, 0x2, RZ ;  /* 0x0000000219167824 */ /* 0x001fc400078e00ff */
[----:B---3--:R-:W-:Y:S02]  /*24600*/  @!P3 IMAD.MOV.U32 R15, RZ, RZ, R4 ;  /* 0x000000ffff0fb224 */ /* 0x008fe400078e0004 */
[----:B------:R-:W-:Y:S01]  /*24610*/  @!P3 IMAD.MOV.U32 R14, RZ, RZ, R2 ;  /* 0x000000ffff0eb224 */ /* 0x000fe200078e0002 */
[----:B------:R-:W-:Y:S01]  /*24620*/  LOP3.LUT R22, R22, 0x50, RZ, 0x3c, !PT ;  /* 0x0000005016167812 */ /* 0x000fe200078e3cff */
[----:B------:R-:W3:Y:S04]  /*24630*/  LDL.LU R4, [R1+0x90] ;  /* 0x0000900001047983 */ /* 0x000ee80000300800 */
[----:B------:R0:W3:Y:S04]  /*24640*/  @!P3 LDG.E.U16 R26, desc[UR10][R14.64] ;  /* 0x0000000a0e1ab981 */ /* 0x0000e8000c1e1500 */
[----:B------:R1:W-:Y:S01]  /*24650*/  STS.U16 [R22+UR5+0xbd00], R27 ;  /* 0x00bd001b16007988 */ /* 0x0003e20008000405 */
[----:B0-----:R-:W-:-:S02]  /*24660*/  @!P3 IMAD.MOV.U32 R14, RZ, RZ, R0 ;  /* 0x000000ffff0eb224 */ /* 0x001fc400078e0000 */
[----:B------:R-:W-:Y:S01]  /*24670*/  @!P3 IMAD.MOV.U32 R15, RZ, RZ, R28 ;  /* 0x000000ffff0fb224 */ /* 0x000fe200078e001c */
[----:B------:R-:W3:Y:S04]  /*24680*/  LDL.LU R0, [R1+0x88] ;  /* 0x0000880001007983 */ /* 0x000ee80000300800 */
[----:B------:R-:W3:Y:S04]  /*24690*/  LDL.LU R20, [R1+0x80] ;  /* 0x0000800001147983 */ /* 0x000ee80000300800 */
[----:B-1----:R-:W3:Y:S04]  /*246a0*/  LDL.LU R27, [R1+0x78] ;  /* 0x00007800011b7983 */ /* 0x002ee80000300800 */
[----:B------:R-:W3:Y:S04]  /*246b0*/  @!P3 LDG.E.U16 R29, desc[UR10][R14.64] ;  /* 0x0000000a0e1db981 */ /* 0x000ee8000c1e1500 */
[----:B------:R0:W-:Y:S04]  /*246c0*/  STS.U16 [R22+UR5+0xc500], R23 ;  /* 0x00c5001716007988 */ /* 0x0001e80008000405 */
[----:B------:R1:W-:Y:S04]  /*246d0*/  STS.U16 [R22+UR5+0xcd00], R16 ;  /* 0x00cd001016007988 */ /* 0x0003e80008000405 */
[----:B------:R1:W-:Y:S04]  /*246e0*/  STS.U16 [R22+UR5+0xd500], R3 ;  /* 0x00d5000316007988 */ /* 0x0003e80008000405 */
[----:B------:R-:W3:Y:S04]  /*246f0*/  LDL.LU R14, [R1+0x38] ;  /* 0x00003800010e7983 */ /* 0x000ee80000300800 */
[----:B------:R-:W3:Y:S04]  /*24700*/  LDL.LU R15, [R1+0x30] ;  /* 0x00003000010f7983 */ /* 0x000ee80000300800 */
[----:B------:R-:W3:Y:S04]  /*24710*/  LDL.LU R28, [R1+0x28] ;  /* 0x00002800011c7983 */ /* 0x000ee80000300800 */
[----:B------:R-:W3:Y:S04]  /*24720*/  LDL.LU R19, [R1+0x20] ;  /* 0x0000200001137983 */ /* 0x000ee80000300800 */
[----:B------:R-:W3:Y:S04]  /*24730*/  LDL.LU R2, [R1+0x18] ;  /* 0x0000180001027983 */ /* 0x000ee80000300800 */
[----:B------:R-:W3:Y:S04]  /*24740*/  LDL.LU R18, [R1+0x10] ;  /* 0x0000100001127983 */ /* 0x000ee80000300800 */
[----:B------:R-:W3:Y:S04]  /*24750*/  LDL.LU R25, [R1+0x8] ;  /* 0x0000080001197983 */ /* 0x000ee80000300800 */
[----:B0-----:R-:W3:Y:S04]  /*24760*/  LDL.LU R23, [R1+0x40] ;  /* 0x0000400001177983 */ /* 0x001ee80000300800 */
[----:B-1----:R-:W3:Y:S04]  /*24770*/  LDL.LU R16, [R1+0x48] ;  /* 0x0000480001107983 */ /* 0x002ee80000300800 */
[----:B------:R-:W-:Y:S04]  /*24780*/  STS.U16 [R22+UR5+0xdd00], R5 ;  /* 0x00dd000516007988 */ /* 0x000fe80008000405 */
[----:B------:R-:W3:Y:S04]  /*24790*/  LDL.LU R3, [R1+0x50] ;  /* 0x0000500001037983 */ /* 0x000ee80000300800 */
[----:B------:R0:W-:Y:S04]  /*247a0*/  STS.U16 [R22+UR5+0xe500], R6 ;  /* 0x00e5000616007988 */ /* 0x0001e80008000405 */
[----:B------:R1:W-:Y:S04]  /*247b0*/  STS.U16 [R22+UR5+0xed00], R7 ;  /* 0x00ed000716007988 */ /* 0x0003e80008000405 */
[----:B------:R1:W-:Y:S04]  /*247c0*/  STS.U16 [R22+UR5+0xf500], R8 ;  /* 0x00f5000816007988 */ /* 0x0003e80008000405 */
[----:B------:R1:W-:Y:S04]  /*247d0*/  STS.U16 [R22+UR5+0xfd00], R9 ;  /* 0x00fd000916007988 */ /* 0x0003e80008000405 */
[----:B0-----:R-:W3:Y:S04]  /*247e0*/  LDL.LU R6, [R1+0x58] ;  /* 0x0000580001067983 */ /* 0x001ee80000300800 */
[----:B-1----:R-:W3:Y:S04]  /*247f0*/  LDL.LU R7, [R1+0x60] ;  /* 0x0000600001077983 */ /* 0x002ee80000300800 */
[----:B------:R-:W3:Y:S04]  /*24800*/  LDL.LU R8, [R1+0x68] ;  /* 0x0000680001087983 */ /* 0x000ee80000300800 */
[----:B------:R-:W3:Y:S04]  /*24810*/  LDL.LU R22, [R1+0x1068] ;  /* 0x0010680001167983 */ /* 0x000ee80000300800 */
[----:B------:R-:W3:Y:S01]  /*24820*/  LDL.LU R9, [R1+0x70] ;  /* 0x0000700001097983 */ /* 0x000ee20000300800 */
[----:B------:R-:W0:Y:S02]  /*24830*/  S2R R21, SR_TID.X ;  /* 0x0000000000157919 */ /* 0x000e240000002100 */
[----:B0-----:R-:W-:-:S05]  /*24840*/  LOP3.LUT R5, R21, 0x7f, RZ, 0xc0, !PT ;  /* 0x0000007f15057812 */ /* 0x001fca00078ec0ff */
[----:B------:R-:W-:-:S05]  /*24850*/  IMAD.SHL.U32 R21, R5, 0x2, RZ ;  /* 0x0000000205157824 */ /* 0x000fca00078e00ff */
[----:B------:R-:W-:-:S05]  /*24860*/  LOP3.LUT R21, R21, 0x60, RZ, 0x3c, !PT ;  /* 0x0000006015157812 */ /* 0x000fca00078e3cff */
[----:B--2---:R0:W-:Y:S04]  /*24870*/  STS.U16 [R21+UR5+0x600], R17 ;  /* 0x0006001115007988 */ /* 0x0041e80008000405 */
[----:B----4-:R1:W-:Y:S04]  /*24880*/  STS.U16 [R21+UR5+0xe00], R13 ;  /* 0x000e000d15007988 */ /* 0x0103e80008000405 */
[----:B------:R2:W-:Y:S04]  /*24890*/  STS.U16 [R21+UR5+0x1600], R12 ;  /* 0x0016000c15007988 */ /* 0x0005e80008000405 */
[----:B------:R4:W-:Y:S04]  /*248a0*/  STS.U16 [R21+UR5+0x1e00], R11 ;  /* 0x001e000b15007988 */ /* 0x0009e80008000405 */
[----:B------:R4:W-:Y:S04]  /*248b0*/  STS.U16 [R21+UR5+0x2600], R10 ;  /* 0x0026000a15007988 */ /* 0x0009e80008000405 */
[----:B0-----:R-:W3:Y:S04]  /*248c0*/  LDL.LU R17, [R1+0x1064] ;  /* 0x0010640001117983 */ /* 0x001ee80000300800 */
[----:B-1----:R-:W3:Y:S04]  /*248d0*/  LDL.LU R13, [R1+0x1060] ;  /* 0x00106000010d7983 */ /* 0x002ee80000300800 */
[----:B--2---:R-:W2:Y:S04]  /*248e0*/  LDL.LU R12, [R1+0x105c] ;  /* 0x00105c00010c7983 */ /* 0x004ea80000300800 */
[----:B----4-:R-:W4:Y:S04]  /*248f0*/  LDL.LU R11, [R1+0x1058] ;  /* 0x00105800010b7983 */ /* 0x010f280000300800 */
[----:B------:R-:W2:Y:S04]  /*24900*/  LDL.LU R10, [R1+0x1054] ;  /* 0x00105400010a7983 */ /* 0x000ea80000300800 */
[----:B---3--:R0:W-:Y:S04]  /*24910*/  STS.U16 [R21+UR5+0x2e00], R4 ;  /* 0x002e000415007988 */ /* 0x0081e80008000405 */
[----:B0-----:R-:W3:Y:S04]  /*24920*/  LDL.LU R4, [R1+0x1050] ;  /* 0x0010500001047983 */ /* 0x001ee80000300800 */
[----:B------:R0:W-:Y:S04]  /*24930*/  STS.U16 [R21+UR5+0x3600], R0 ;  /* 0x0036000015007988 */ /* 0x0001e80008000405 */
[----:B------:R1:W-:Y:S04]  /*24940*/  STS.U16 [R21+UR5+0x3e00], R20 ;  /* 0x003e001415007988 */ /* 0x0003e80008000405 */
[----:B------:R1:W-:Y:S04]  /*24950*/  STS.U16 [R21+UR5+0x4600], R27 ;  /* 0x0046001b15007988 */ /* 0x0003e80008000405 */
[----:B0-----:R-:W4:Y:S04]  /*24960*/  LDL.LU R0, [R1+0x104c] ;  /* 0x00104c0001007983 */ /* 0x001f280000300800 */
[----:B-1----:R-:W2:Y:S04]  /*24970*/  LDL.LU R20, [R1+0x1048] ;  /* 0x0010480001147983 */ /* 0x002ea80000300800 */
[----:B------:R-:W3:Y:S04]  /*24980*/  LDL.LU R27, [R1+0x1044] ;  /* 0x00104400011b7983 */ /* 0x000ee80000300800 */
        /* <DEDUP_REMOVED lines=11> */
[----:B------:R1:W-:Y:S04]  /*24a40*/  STS.U16 [R21+UR5+0xa600], R2 ;  /* 0x00a6000215007988 */ /* 0x0003e80008000405 */
[----:B------:R1:W-:Y:S04]  /*24a50*/  STS.U16 [R21+UR5+0xae00], R18 ;  /* 0x00ae001215007988 */ /* 0x0003e80008000405 */
[----:B------:R1:W-:Y:S04]  /*24a60*/  STS.U16 [R21+UR5+0xb600], R25 ;  /* 0x00b6001915007988 */ /* 0x0003e80008000405 */
[----:B0-----:R-:W4:Y:S04]  /*24a70*/  LDL.LU R19, [R1+0xb4] ;  /* 0x0000b40001137983 */ /* 0x001f280000300800 */
[----:B-1----:R-:W4:Y:S04]  /*24a80*/  LDL.LU R2, [R1+0xac] ;  /* 0x0000ac0001027983 */ /* 0x002f280000300800 */
        /* <DEDUP_REMOVED lines=12> */
[----:B------:R-:W-:-:S05]  /*24b50*/  IMAD.SHL.U32 R5, R5, 0x2, RZ ;  /* 0x0000000205057824 */ /* 0x000fca00078e00ff */
[----:B------:R-:W-:Y:S01]  /*24b60*/  LOP3.LUT R5, R5, 0x70, RZ, 0x3c, !PT ;  /* 0x0000007005057812 */ /* 0x000fe200078e3cff */
[----:B---3--:R0:W-:Y:S04]  /*24b70*/  STS.U16 [R21+UR5+0xbe00], R27 ;  /* 0x00be001b15007988 */ /* 0x0081e80008000405 */
[----:B--2---:R1:W-:Y:S04]  /*24b80*/  STS.U16 [R21+UR5+0xc600], R20 ;  /* 0x00c6001415007988 */ /* 0x0043e80008000405 */
[----:B----4-:R2:W-:Y:S04]  /*24b90*/  STS.U16 [R21+UR5+0xce00], R0 ;  /* 0x00ce000015007988 */ /* 0x0105e80008000405 */
[----:B------:R3:W-:Y:S04]  /*24ba0*/  STS.U16 [R21+UR5+0xd600], R4 ;  /* 0x00d6000415007988 */ /* 0x0007e80008000405 */
[----:B------:R4:W-:Y:S04]  /*24bb0*/  STS.U16 [R21+UR5+0xde00], R10 ;  /* 0x00de000a15007988 */ /* 0x0009e80008000405 */
[----:B------:R4:W-:Y:S04]  /*24bc0*/  STS.U16 [R21+UR5+0xe600], R11 ;  /* 0x00e6000b15007988 */ /* 0x0009e80008000405 */
[----:B0-----:R-:W4:Y:S04]  /*24bd0*/  LDL.LU R27, [R1+0x54] ;  /* 0x00005400011b7983 */ /* 0x001f280000300800 */
[----:B-1----:R-:W4:Y:S04]  /*24be0*/  LDL.LU R20, [R1+0x5c] ;  /* 0x00005c0001147983 */ /* 0x002f280000300800 */
[----:B--2---:R-:W2:Y:S04]  /*24bf0*/  LDL.LU R0, [R1+0x64] ;  /* 0x0000640001007983 */ /* 0x004ea80000300800 */
[----:B---3--:R-:W3:Y:S04]  /*24c00*/  LDL.LU R4, [R1+0x6c] ;  /* 0x00006c0001047983 */ /* 0x008ee80000300800 */
[----:B----4-:R-:W4:Y:S04]  /*24c10*/  LDL.LU R10, [R1+0x74] ;  /* 0x00007400010a7983 */ /* 0x010f280000300800 */
[----:B------:R-:W2:Y:S04]  /*24c20*/  LDL.LU R11, [R1+0x7c] ;  /* 0x00007c00010b7983 */ /* 0x000ea80000300800 */
[----:B------:R0:W-:Y:S04]  /*24c30*/  STS.U16 [R21+UR5+0xee00], R12 ;  /* 0x00ee000c15007988 */ /* 0x0001e80008000405 */
[----:B------:R1:W-:Y:S04]  /*24c40*/  STS.U16 [R21+UR5+0xf600], R13 ;  /* 0x00f6000d15007988 */ /* 0x0003e80008000405 */
[----:B------:R1:W-:Y:S04]  /*24c50*/  STS.U16 [R21+UR5+0xfe00], R17 ;  /* 0x00fe001115007988 */ /* 0x0003e80008000405 */
[----:B0-----:R-:W3:Y:S04]  /*24c60*/  LDL.LU R12, [R1+0x84] ;  /* 0x00008400010c7983 */ /* 0x001ee80000300800 */
[----:B-1----:R-:W4:Y:S04]  /*24c70*/  LDL.LU R13, [R1+0x8c] ;  /* 0x00008c00010d7983 */ /* 0x002f280000300800 */
[----:B------:R-:W2:Y:S04]  /*24c80*/  LDL.LU R21, [R1+0x1040] ;  /* 0x0010400001157983 */ /* 0x000ea80000300800 */
[----:B------:R-:W3:Y:S04]  /*24c90*/  LDL.LU R17, [R1+0x94] ;  /* 0x0000940001117983 */ /* 0x000ee80000300800 */
[----:B------:R0:W-:Y:S04]  /*24ca0*/  STS.U16 [R5+UR5+0x700], R19 ;  /* 0x0007001305007988 */ /* 0x0001e80008000405 */
[----:B------:R1:W-:Y:S04]  /*24cb0*/  STS.U16 [R5+UR5+0xf00], R2 ;  /* 0x000f000205007988 */ /* 0x0003e80008000405 */
[----:B------:R1:W-:Y:S04]  /*24cc0*/  STS.U16 [R5+UR5+0x1700], R18 ;  /* 0x0017001205007988 */ /* 0x0003e80008000405 */
[----:B------:R1:W-:Y:S04]  /*24cd0*/  STS.U16 [R5+UR5+0x1f00], R25 ;  /* 0x001f001905007988 */ /* 0x0003e80008000405 */
[----:B0-----:R-:W2:Y:S04]  /*24ce0*/  LDL.LU R19, [R1+0x103c] ;  /* 0x00103c0001137983 */ /* 0x001ea80000300800 */
[----:B-1----:R-:W2:Y:S04]  /*24cf0*/  LDL.LU R2, [R1+0x1038] ;  /* 0x0010380001027983 */ /* 0x002ea80000300800 */
[----:B------:R-:W2:Y:S04]  /*24d00*/  LDL.LU R18, [R1+0x1034] ;  /* 0x0010340001127983 */ /* 0x000ea80000300800 */
[----:B------:R-:W2:Y:S04]  /*24d10*/  LDL.LU R25, [R1+0x1030] ;  /* 0x0010300001197983 */ /* 0x000ea80000300800 */
[----:B---3--:R-:W-:Y:S04]  /*24d20*/  STS.U16 [R5+UR5+0x2700], R17 ;  /* 0x0027001105007988 */ /* 0x008fe80008000405 */
[----:B----4-:R-:W-:Y:S04]  /*24d30*/  STS.U16 [R5+UR5+0x2f00], R13 ;  /* 0x002f000d05007988 */ /* 0x010fe80008000405 */
[----:B------:R-:W-:Y:S04]  /*24d40*/  STS.U16 [R5+UR5+0x3700], R12 ;  /* 0x0037000c05007988 */ /* 0x000fe80008000405 */
[----:B--2---:R-:W-:Y:S04]  /*24d50*/  STS.U16 [R5+UR5+0x3f00], R11 ;  /* 0x003f000b05007988 */ /* 0x004fe80008000405 */
        /* <DEDUP_REMOVED lines=10> */
[----:B------:R-:W-:Y:S04]  /*24e00*/  STS.U16 [R5+UR5+0x9700], R16 ;  /* 0x0097001005007988 */ /* 0x000fe80008000405 */
[----:B------:R-:W-:Y:S04]  /*24e10*/  STS.U16 [R5+UR5+0x9f00], R23 ;  /* 0x009f001705007988 */ /* 0x000fe80008000405 */
[----:B------:R-:W-:Y:S04]  /*24e20*/  STS.U16 [R5+UR5+0xa700], R14 ;  /* 0x00a7000e05007988 */ /* 0x000fe80008000405 */
[----:B------:R-:W-:Y:S04]  /*24e30*/  STS.U16 [R5+UR5+0xaf00], R15 ;  /* 0x00af000f05007988 */ /* 0x000fe80008000405 */
[----:B------:R-:W-:Y:S04]  /*24e40*/  STS.U16 [R5+UR5+0xb700], R28 ;  /* 0x00b7001c05007988 */ /* 0x000fe80008000405 */
[----:B0-----:R-:W2:Y:S04]  /*24e50*/  LDL R3, [R1+0x130] ;  /* 0x0001300001037983 */ /* 0x001ea80000100800 */
[----:B------:R-:W-:Y:S04]  /*24e60*/  STS.U16 [R5+UR5+0xbf00], R25 ;  /* 0x00bf001905007988 */ /* 0x000fe80008000405 */
[----:B------:R-:W-:Y:S04]  /*24e70*/  STS.U16 [R5+UR5+0xc700], R18 ;  /* 0x00c7001205007988 */ /* 0x000fe80008000405 */
[----:B------:R-:W-:Y:S04]  /*24e80*/  STS.U16 [R5+UR5+0xcf00], R2 ;  /* 0x00cf000205007988 */ /* 0x000fe80008000405 */
[----:B------:R-:W-:Y:S04]  /*24e90*/  STS.U16 [R5+UR5+0xd700], R19 ;  /* 0x00d7001305007988 */ /* 0x000fe80008000405 */
[----:B------:R-:W-:Y:S04]  /*24ea0*/  STS.U16 [R5+UR5+0xdf00], R21 ;  /* 0x00df001505007988 */ /* 0x000fe80008000405 */
[----:B------:R-:W-:Y:S04]  /*24eb0*/  STS.U16 [R5+UR5+0xe700], R22 ;  /* 0x00e7001605007988 */ /* 0x000fe80008000405 */
[----:B------:R0:W-:Y:S04]  /*24ec0*/  STS.U16 [R5+UR5+0xef00], R24 ;  /* 0x00ef001805007988 */ /* 0x0001e80008000405 */
[----:B0-----:R-:W3:Y:S04]  /*24ed0*/  LDL.LU.64 R24, [R1+0x210] ;  /* 0x0002100001187983 */ /* 0x001ee80000300a00 */
[----:B------:R0:W-:Y:S04]  /*24ee0*/  STS.U16 [R5+UR5+0xf700], R26 ;  /* 0x00f7001a05007988 */ /* 0x0001e80008000405 */
[----:B------:R1:W-:Y:S01]  /*24ef0*/  STS.U16 [R5+UR5+0xff00], R29 ;  /* 0x00ff001d05007988 */ /* 0x0003e20008000405 */
[----:B------:R-:W-:Y:S06]  /*24f00*/  BAR.SYNC.DEFER_BLOCKING 0x0 ;  /* 0x0000000000007b1d */ /* 0x000fec0000010000 */
[----:B--2---:R-:W2:Y:S04]  /*24f10*/  LDSM.16.M88.4 R12, [R3+UR5+0x4000] ;  /* 0x00400005030c783b */ /* 0x004ea80008000200 */
[----:B------:R-:W4:Y:S04]  /*24f20*/  LDSM.16.M88.4 R8, [R3+UR5+0x6000] ;  /* 0x006000050308783b */ /* 0x000f280008000200 */
[----:B------:R-:W-:Y:S04]  /*24f30*/  LDSM.16.M88.4 R16, [R3+UR5] ;  /* 0x000000050310783b */ /* 0x000fe80008000200 */
[----:B------:R-:W-:Y:S04]  /*24f40*/  LDSM.16.M88.4 R20, [R3+UR5+0x2000] ;  /* 0x002000050314783b */ /* 0x000fe80008000200 */
[----:B---3--:R-:W-:Y:S04]  /*24f50*/  STL [R1+0x102c], R24 ;  /* 0x00102c1801007387 */ /* 0x008fe80000100800 */
[----:B------:R-:W-:Y:S04]  /*24f60*/  STL [R1+0x1028], R25 ;  /* 0x0010281901007387 */ /* 0x000fe80000100800 */
[----:B0-----:R-:W3:Y:S04]  /*24f70*/  LDL.LU.64 R26, [R1+0x218] ;  /* 0x00021800011a7983 */ /* 0x001ee80000300a00 */
[----:B-1----:R-:W3:Y:S04]  /*24f80*/  LDL R29, [R1+0x198] ;  /* 0x00019800011d7983 */ /* 0x002ee80000100800 */
[----:B------:R-:W3:Y:S04]  /*24f90*/  LDL R28, [R1+0xae8] ;  /* 0x000ae800011c7983 */ /* 0x000ee80000100800 */
[----:B--2---:R-:W-:Y:S04]  /*24fa0*/  STL.64 [R1+0x1020], R14 ;  /* 0x0010200e01007387 */ /* 0x004fe80000100a00 */
[----:B------:R0:W-:Y:S04]  /*24fb0*/  STL.64 [R1+0x1018], R12 ;  /* 0x0010180c01007387 */ /* 0x0001e80000100a00 */
[----:B----4-:R-:W-:Y:S01]  /*24fc0*/  STL.64 [R1+0x38], R10 ;  /* 0x0000380a01007387 */ /* 0x010fe20000100a00 */
[----:B0-----:R-:W-:-:S02]  /*24fd0*/  IMAD.MOV.U32 R13, RZ, RZ, R8 ;  /* 0x000000ffff0d7224 */ /* 0x001fc400078e0008 */
[----:B------:R-:W-:Y:S02]  /*24fe0*/  IMAD.MOV.U32 R12, RZ, RZ, R9 ;  /* 0x000000ffff0c7224 */ /* 0x000fe400078e0009 */
[----:B------:R-:W0:Y:S02]  /*24ff0*/  LDSM.16.M88.4 R8, [R3+UR5+0x8000] ;  /* 0x008000050308783b */ /* 0x000e240008000200 */
[----:B0-----:R-:W-:Y:S02]  /*25000*/  IMAD.MOV.U32 R15, RZ, RZ, R8 ;  /* 0x000000ffff0f7224 */ /* 0x001fe400078e0008 */
[----:B------:R-:W-:Y:S01]  /*25010*/  STL.64 [R1+0x58], R10 ;  /* 0x0000580a01007387 */ /* 0x000fe20000100a00 */
[----:B------:R-:W-:-:S03]  /*25020*/  IMAD.MOV.U32 R14, RZ, RZ, R9 ;  /* 0x000000ffff0e7224 */ /* 0x000fc600078e0009 */
[----:B------:R-:W0:Y:S01]  /*25030*/  LDSM.16.M88.4 R8, [R3+UR5+0xa000] ;  /* 0x00a000050308783b */ /* 0x000e220008000200 */
[----:B------:R-:W-:Y:S02]  /*25040*/  IMAD.MOV.U32 R2, RZ, RZ, R18 ;  /* 0x000000ffff027224 */ /* 0x000fe400078e0012 */
[----:B------:R-:W-:Y:S01]  /*25050*/  IMAD.MOV.U32 R0, RZ, RZ, R19 ;  /* 0x000000ffff007224 */ /* 0x000fe200078e0013 */
[----:B------:R-:W-:Y:S01]  /*25060*/  STL.64 [R1+0x8], R22 ;  /* 0x0000081601007387 */ /* 0x000fe20000100a00 */
[----:B0-----:R-:W-:-:S03]  /*25070*/  IMAD.MOV.U32 R19, RZ, RZ, R8 ;  /* 0x000000ffff137224 */ /* 0x001fc600078e0008 */
[----:B------:R-:W-:Y:S01]  /*25080*/  STL.64 [R1+0x88], R10 ;  /* 0x0000880a01007387 */ /* 0x000fe20000100a00 */
[----:B------:R-:W-:-:S03]  /*25090*/  IMAD.MOV.U32 R18, RZ, RZ, R9 ;  /* 0x000000ffff127224 */ /* 0x000fc600078e0009 */
[----:B------:R-:W0:Y:S02]  /*250a0*/  LDSM.16.M88.4 R8, [R3+UR5+0xc000] ;  /* 0x00c000050308783b */ /* 0x000e240008000200 */
[----:B0-----:R-:W-:Y:S02]  /*250b0*/  IMAD.MOV.U32 R23, RZ, RZ, R8 ;  /* 0x000000ffff177224 */ /* 0x001fe400078e0008 */
[----:B------:R-:W-:Y:S01]  /*250c0*/  STL.64 [R1+0xb8], R10 ;  /* 0x0000b80a01007387 */ /* 0x000fe20000100a00 */
[----:B------:R-:W-:-:S03]  /*250d0*/  IMAD.MOV.U32 R22, RZ, RZ, R9 ;  /* 0x000000ffff167224 */ /* 0x000fc600078e0009 */
[----:B------:R-:W0:Y:S02]  /*250e0*/  LDSM.16.M88.4 R8, [R3+UR5+0xe000] ;  /* 0x00e000050308783b */ /* 0x000e240008000200 */
[----:B0-----:R-:W-:Y:S02]  /*250f0*/  IMAD.MOV.U32 R24, RZ, RZ, R8 ;  /* 0x000000ffff187224 */ /* 0x001fe400078e0008 */
[----:B------:R-:W-:Y:S01]  /*25100*/  STL.64 [R1+0xd8], R10 ;  /* 0x0000d80a01007387 */ /* 0x000fe20000100a00 */
[----:B------:R-:W-:-:S03]  /*25110*/  IMAD.MOV.U32 R25, RZ, RZ, R9 ;  /* 0x000000ffff197224 */ /* 0x000fc600078e0009 */
[----:B------:R-:W-:Y:S04]  /*25120*/  STL [R1+0xe98], R3 ;  /* 0x000e980301007387 */ /* 0x000fe80000100800 */
[----:B---3--:R-:W0:Y:S04]  /*25130*/  LDSM.16.MT88.4 R8, [R29+0x10200] ;  /* 0x010200001d08783b */ /* 0x008e280000004200 */
[----:B------:R-:W1:Y:S04]  /*25140*/  LDSM.16.MT88.4 R4, [R29+0x10000] ;  /* 0x010000001d04783b */ /* 0x000e680000004200 */
[----:B0-----:R-:W-:Y:S04]  /*25150*/  STL.64 [R1+0xfa0], R10 ;  /* 0x000fa00a01007387 */ /* 0x001fe80000100a00 */
[----:B------:R0:W-:Y:S02]  /*25160*/  STL.64 [R1+0xf98], R8 ;  /* 0x000f980801007387 */ /* 0x0001e40000100a00 */
[----:B0-----:R-:W-:-:S02]  /*25170*/  IMAD.MOV.U32 R8, RZ, RZ, R24 ;  /* 0x000000ffff087224 */ /* 0x001fc400078e0018 */
[----:B------:R-:W-:Y:S01]  /*25180*/  IMAD.MOV.U32 R9, RZ, RZ, R25 ;  /* 0x000000ffff097224 */ /* 0x000fe200078e0019 */
[----:B------:R-:W1:Y:S04]  /*25190*/  LDL.LU R24, [R1+0x102c] ;  /* 0x00102c0001187983 */ /* 0x000e680000300800 */
[----:B------:R-:W1:Y:S04]  /*251a0*/  LDL.LU R25, [R1+0x1028] ;  /* 0x0010280001197983 */ /* 0x000e680000300800 */
[----:B------:R0:W-:Y:S02]  /*251b0*/  STL.64 [R1+0xfb8], R8 ;  /* 0x000fb80801007387 */ /* 0x0001e40000100a00 */
[----:B0-----:R-:W-:-:S02]  /*251c0*/  IMAD.MOV.U32 R8, RZ, RZ, R23 ;  /* 0x000000ffff087224 */ /* 0x001fc400078e0017 */
[----:B------:R-:W-:-:S05]  /*251d0*/  IMAD.MOV.U32 R9, RZ, RZ, R22 ;  /* 0x000000ffff097224 */ /* 0x000fca00078e0016 */
[----:B------:R0:W-:Y:S02]  /*251e0*/  STL.64 [R1+0xfd0], R8 ;  /* 0x000fd00801007387 */ /* 0x0001e40000100a00 */
[----:B0-----:R-:W-:Y:S02]  /*251f0*/  IMAD.MOV.U32 R8, RZ, RZ, R19 ;  /* 0x000000ffff087224 */ /* 0x001fe400078e0013 */
[----:B------:R-:W-:-:S05]  /*25200*/  IMAD.MOV.U32 R9, RZ, RZ, R18 ;  /* 0x000000ffff097224 */ /* 0x000fca00078e0012 */
[----:B------:R0:W-:Y:S02]  /*25210*/  STL.64 [R1+0xfe8], R8 ;  /* 0x000fe80801007387 */ /* 0x0001e40000100a00 */
[----:B0-----:R-:W-:Y:S02]  /*25220*/  IMAD.MOV.U32 R8, RZ, RZ, R15 ;  /* 0x000000ffff087224 */ /* 0x001fe400078e000f */
[----:B------:R-:W-:-:S05]  /*25230*/  IMAD.MOV.U32 R9, RZ, RZ, R14 ;  /* 0x000000ffff097224 */ /* 0x000fca00078e000e */
[----:B------:R0:W-:Y:S02]  /*25240*/  STL.64 [R1+0x1000], R8 ;  /* 0x0010000801007387 */ /* 0x0001e40000100a00 */
[----:B0-----:R-:W-:Y:S02]  /*25250*/  IMAD.MOV.U32 R8, RZ, RZ, R13 ;  /* 0x000000ffff087224 */ /* 0x001fe400078e000d */
[----:B------:R-:W-:Y:S02]  /*25260*/  IMAD.MOV.U32 R9, RZ, RZ, R12 ;  /* 0x000000ffff097224 */ /* 0x000fe400078e000c */
[----:B------:R-:W2:Y:S04]  /*25270*/  LDL.LU.64 R12, [R1+0x200] ;  /* 0x00020000010c7983 */ /* 0x000ea80000300a00 */
[----:B------:R-:W2:Y:S01]  /*25280*/  LDL.LU.64 R14, [R1+0x208] ;  /* 0x00020800010e7983 */ /* 0x000ea20000300a00 */
[----:B-1----:R-:W-:Y:S03]  /*25290*/  HMMA.16816.F32.BF16 R16, R4, R16, R24 ;  /* 0x000000100410723c */ /* 0x002fe60000041818 */
[----:B------:R-:W3:Y:S04]  /*252a0*/  LDL.LU.64 R24, [R1+0x1f0] ;  /* 0x0001f00001187983 */ /* 0x000ee80000300a00 */
[----:B------:R-:W3:-:S15]  /*252b0*/  LDL.LU.64 R26, [R1+0x1f8] ;  /* 0x0001f800011a7983 */ /* 0x000ede0000300a00 */
[----:B------:R-:W-:-:S01]  /*252c0*/  NOP ;  /* 0x0000000000007918 */ /* 0x000fc20000000000 */
[----:B------:R-:W-:Y:S04]  /*252d0*/  STL.64 [R1+0xfb0], R18 ;  /* 0x000fb01201007387 */ /* 0x000fe80000100a00 */
[----:B------:R0:W-:Y:S04]  /*252e0*/  STL.64 [R1+0xfa8], R16 ;  /* 0x000fa81001007387 */ /* 0x0001e80000100a00 */
[----:B0-----:R-:W4:Y:S04]  /*252f0*/  LDL.LU.64 R16, [R1+0x1a0] ;  /* 0x0001a00001107983 */ /* 0x001f280000300a00 */
[----:B------:R-:W2:Y:S04]  /*25300*/  LDL.LU.64 R18, [R1+0x1a8] ;  /* 0x0001a80001127983 */ /* 0x000ea80000300a00 */
[----:B--2---:R-:W-:Y:S04]  /*25310*/  STL.64 [R1+0xfc8], R18 ;  /* 0x000fc81201007387 */ /* 0x004fe80000100a00 */
[----:B----4-:R0:W-:Y:S04]  /*25320*/  STL.64 [R1+0xfc0], R16 ;  /* 0x000fc01001007387 */ /* 0x0101e80000100a00 */
[----:B0-----:R-:W2:Y:S04]  /*25330*/  LDL.LU.64 R16, [R1+0x1b0] ;  /* 0x0001b00001107983 */ /* 0x001ea80000300a00 */
[----:B------:R-:W4:Y:S04]  /*25340*/  LDL.LU.64 R18, [R1+0x1b8] ;  /* 0x0001b80001127983 */ /* 0x000f280000300a00 */
[----:B----4-:R-:W-:Y:S04]  /*25350*/  STL.64 [R1+0xfe0], R18 ;  /* 0x000fe01201007387 */ /* 0x010fe80000100a00 */
[----:B--2---:R0:W-:Y:S04]  /*25360*/  STL.64 [R1+0xfd8], R16 ;  /* 0x000fd81001007387 */ /* 0x0041e80000100a00 */
[----:B0-----:R-:W2:Y:S04]  /*25370*/  LDL.LU.64 R16, [R1+0x1c0] ;  /* 0x0001c00001107983 */ /* 0x001ea80000300a00 */
[----:B------:R-:W4:Y:S04]  /*25380*/  LDL.LU.64 R18, [R1+0x1c8] ;  /* 0x0001c80001127983 */ /* 0x000f280000300a00 */
[----:B----4-:R-:W-:Y:S04]  /*25390*/  STL.64 [R1+0xff8], R18 ;  /* 0x000ff81201007387 */ /* 0x010fe80000100a00 */
[----:B--2---:R0:W-:Y:S04]  /*253a0*/  STL.64 [R1+0xff0], R16 ;  /* 0x000ff01001007387 */ /* 0x0041e80000100a00 */
[----:B0-----:R-:W2:Y:S04]  /*253b0*/  LDL.LU.64 R16, [R1+0x1d0] ;  /* 0x0001d00001107983 */ /* 0x001ea80000300a00 */
[----:B------:R-:W4:Y:S01]  /*253c0*/  LDL.LU.64 R18, [R1+0x1d8] ;  /* 0x0001d80001127983 */ /* 0x000f220000300a00 */
[C---:B------:R-:W-:Y:S03]  /*253d0*/  HMMA.16816.F32.BF16 R20, R4.reuse, R20, R12 ;  /* 0x000000140414723c */ /* 0x040fe6000004180c */
[----:B----4-:R-:W-:Y:S04]  /*253e0*/  STL.64 [R1+0x1010], R18 ;  /* 0x0010101201007387 */ /* 0x010fe80000100a00 */
[----:B--2---:R0:W-:Y:S04]  /*253f0*/  STL.64 [R1+0x1008], R16 ;  /* 0x0010081001007387 */ /* 0x0041e80000100a00 */
[----:B0-----:R-:W2:Y:S04]  /*25400*/  LDL.LU.64 R16, [R1+0x1e0] ;  /* 0x0001e00001107983 */ /* 0x001ea80000300a00 */
[----:B------:R-:W2:Y:S04]  /*25410*/  LDL.LU.64 R18, [R1+0x1e8] ;  /* 0x0001e80001127983 */ /* 0x000ea80000300a00 */
[----:B------:R-:W4:Y:S04]  /*25420*/  LDL.LU.64 R14, [R1+0x1020] ;  /* 0x00102000010e7983 */ /* 0x000f280000300a00 */
[----:B------:R-:W3:Y:S04]  /*25430*/  LDL.LU.64 R12, [R1+0x1018] ;  /* 0x00101800010c7983 */ /* 0x000ee80000300a00 */
[----:B------:R-:W-:Y:S04]  /*25440*/  STL.64 [R1+0xf90], R22 ;  /* 0x000f901601007387 */ /* 0x000fe80000100a00 */
[----:B------:R-:W-:Y:S01]  /*25450*/  STL.64 [R1+0xf88], R20 ;  /* 0x000f881401007387 */ /* 0x000fe20000100a00 */
[----:B--2---:R-:W-:Y:S03]  /*25460*/  HMMA.16816.F32.BF16 R8, R4, R8, R16 ;  /* 0x000000080408723c */ /* 0x004fe60000041810 */
[----:B------:R-:W2:Y:S04]  /*25470*/  LDL.LU.64 R18, [R1+0x1010] ;  /* 0x0010100001127983 */ /* 0x000ea80000300a00 */
[----:B------:R-:W2:-:S15]  /*25480*/  LDL.LU.64 R16, [R1+0x1008] ;  /* 0x0010080001107983 */ /* 0x000e9e0000300a00 */
[----:B------:R-:W-:-:S01]  /*25490*/  NOP ;  /* 0x0000000000007918 */ /* 0x000fc20000000000 */
[----:B------:R0:W-:Y:S04]  /*254a0*/  STL.64 [R1+0x20], R8 ;  /* 0x0000200801007387 */ /* 0x0001e80000100a00 */
[----:B------:R2:W-:Y:S04]  /*254b0*/  STL.64 [R1+0x28], R10 ;  /* 0x0000280a01007387 */ /* 0x0005e80000100a00 */
[----:B0-----:R-:W2:Y:S02]  /*254c0*/  LDL.LU.64 R8, [R1+0x1000] ;  /* 0x0010000001087983 */ /* 0x001ea40000300a00 */
[----:B--2---:R-:W-:Y:S02]  /*254d0*/  HMMA.16816.F32.BF16 R8, R4, R8, R16 ;  /* 0x000000080408723c */ /* 0x004fe40000041810 */
[----:B------:R-:W2:Y:S04]  /*254e0*/  LDL.LU.64 R18, [R1+0xff8] ;  /* 0x000ff80001127983 */ /* 0x000ea80000300a00 */
[----:B------:R-:W2:-:S15]  /*254f0*/  LDL.LU.64 R16, [R1+0xff0] ;  /* 0x000ff00001107983 */ /* 0x000e9e0000300a00 */
[----:B------:R-:W-:-:S02]  /*25500*/  NOP ;  /* 0x0000000000007918 */ /* 0x000fc40000000000 */
        /* <DEDUP_REMOVED lines=16> */
[----:B0-----:R-:W2:Y:S01]  /*25610*/  LDL.LU.64 R8, [R1+0xfb8] ;  /* 0x000fb80001087983 */ /* 0x001ea20000300a00 */
[----:B---3--:R-:W-:Y:S01]  /*25620*/  HMMA.16816.F32.BF16 R24, R4, R12, R24 ;  /* 0x0000000c0418723c */ /* 0x008fe20000041818 */
[----:B------:R-:W-:-:S02]  /*25630*/  IMAD.MOV.U32 R22, RZ, RZ, R2 ;  /* 0x000000ffff167224 */ /* 0x000fc400078e0002 */
[----:B------:R-:W-:-:S03]  /*25640*/  IMAD.MOV.U32 R23, RZ, RZ, R0 ;  /* 0x000000ffff177224 */ /* 0x000fc600078e0000 */
[----:B--2---:R-:W-:Y:S01]  /*25650*/  HMMA.16816.F32.BF16 R8, R4, R8, R16 ;  /* 0x000000080408723c */ /* 0x004fe20000041810 */
[----:B------:R-:W2:Y:S04]  /*25660*/  LDL.LU.64 R18, [R1+0xfb0] ;  /* 0x000fb00001127983 */ /* 0x000ea80000300a00 */
[----:B------:R-:W2:Y:S04]  /*25670*/  LDL.LU.64 R16, [R1+0xfa8] ;  /* 0x000fa80001107983 */ /* 0x000ea80000300a00 */
[----:B------:R-:W0:-:S14]  /*25680*/  LDSM.16.MT88.4 R4, [R29+0x10400] ;  /* 0x010400001d04783b */ /* 0x000e1c0000004200 */
[----:B------:R-:W-:Y:S01]  /*25690*/  STL.64 [R1+0x90], R8 ;  /* 0x0000900801007387 */ /* 0x000fe20000100a00 */
[----:B------:R-:W-:Y:S02]  /*256a0*/  IMAD.MOV.U32 R2, RZ, RZ, R10 ;  /* 0x000000ffff027224 */ /* 0x000fe400078e000a */
[----:B------:R-:W-:Y:S02]  /*256b0*/  IMAD.MOV.U32 R0, RZ, RZ, R11 ;  /* 0x000000ffff007224 */ /* 0x000fe400078e000b */
[----:B------:R-:W1:Y:S04]  /*256c0*/  LDSM.16.M88.4 R8, [R28+UR5] ;  /* 0x000000051c08783b */ /* 0x000e680008000200 */
[----:B------:R-:W-:Y:S04]  /*256d0*/  STL [R1+0xf74], R0 ;  /* 0x000f740001007387 */ /* 0x000fe80000100800 */
[----:B------:R-:W-:Y:S04]  /*256e0*/  STL [R1+0xf70], R2 ;  /* 0x000f700201007387 */ /* 0x000fe80000100800 */
[----:B------:R-:W-:Y:S04]  /*256f0*/  STL [R1+0xf78], R29 ;  /* 0x000f781d01007387 */ /* 0x000fe80000100800 */
[----:B0-----:R-:W-:Y:S04]  /*25700*/  STL [R1+0xf44], R6 ;  /* 0x000f440601007387 */ /* 0x001fe80000100800 */
[----:B------:R-:W-:Y:S04]  /*25710*/  STL [R1+0xf40], R7 ;  /* 0x000f400701007387 */ /* 0x000fe80000100800 */
[----:B-1----:R-:W-:Y:S04]  /*25720*/  STL.64 [R1+0xe0], R8 ;  /* 0x0000e00801007387 */ /* 0x002fe80000100a00 */
[----:B------:R-:W-:Y:S04]  /*25730*/  STL.64 [R1+0xe8], R10 ;  /* 0x0000e80a01007387 */ /* 0x000fe80000100a00 */
[----:B------:R-:W0:Y:S04]  /*25740*/  LDSM.16.M88.4 R8, [R28+UR5+0x2000] ;  /* 0x002000051c08783b */ /* 0x000e280008000200 */
[----:B0-----:R-:W-:Y:S04]  /*25750*/  STL.64 [R1+0xf0], R8 ;  /* 0x0000f00801007387 */ /* 0x001fe80000100a00 */
[----:B------:R-:W-:Y:S01]  /*25760*/  STL [R1+0xf8], R10 ;  /* 0x0000f80a01007387 */ /* 0x000fe20000100800 */
[----:B------:R-:W-:-:S03]  /*25770*/  IMAD.MOV.U32 R3, RZ, RZ, R11 ;  /* 0x000000ffff037224 */ /* 0x000fc600078e000b */
[----:B------:R-:W0:Y:S04]  /*25780*/  LDSM.16.M88.4 R8, [R28+UR5+0x4000] ;  /* 0x004000051c08783b */ /* 0x000e280008000200 */
[----:B------:R1:W-:Y:S04]  /*25790*/  STL [R1+0xeb0], R3 ;  /* 0x000eb00301007387 */ /* 0x0003e80000100800 */
[----:B0-----:R-:W-:Y:S04]  /*257a0*/  STL [R1+0x100], R8 ;  /* 0x0001000801007387 */ /* 0x001fe80000100800 */
[----:B------:R-:W-:Y:S01]  /*257b0*/  STL.64 [R1+0x108], R10 ;  /* 0x0001080a01007387 */ /* 0x000fe20000100a00 */
[----:B-1----:R-:W-:-:S03]  /*257c0*/  IMAD.MOV.U32 R3, RZ, RZ, R9 ;  /* 0x000000ffff037224 */ /* 0x002fc600078e0009 */
[----:B------:R-:W0:Y:S04]  /*257d0*/  LDSM.16.M88.4 R8, [R28+UR5+0x6000] ;  /* 0x006000051c08783b */ /* 0x000e280008000200 */
[----:B------:R-:W-:Y:S04]  /*257e0*/  STL [R1+0xf7c], R3 ;  /* 0x000f7c0301007387 */ /* 0x000fe80000100800 */
[----:B0-----:R0:W-:Y:S01]  /*257f0*/  STL.64 [R1+0x118], R10 ;  /* 0x0001180a01007387 */ /* 0x0011e20000100a00 */
[----:B------:R-:W-:Y:S02]  /*25800*/  IMAD.MOV.U32 R6, RZ, RZ, R8 ;  /* 0x000000ffff067224 */ /* 0x000fe400078e0008 */
[----:B------:R-:W-:Y:S01]  /*25810*/  IMAD.MOV.U32 R7, RZ, RZ, R9 ;  /* 0x000000ffff077224 */ /* 0x000fe200078e0009 */
[----:B0-----:R-:W2:Y:S04]  /*25820*/  LDL.LU.64 R10, [R1+0xfa0] ;  /* 0x000fa000010a7983 */ /* 0x001ea80000300a00 */
[----:B------:R-:W2:Y:S04]  /*25830*/  LDL.LU.64 R8, [R1+0xf98] ;  /* 0x000f980001087983 */ /* 0x000ea80000300a00 */
[----:B------:R-:W-:Y:S04]  /*25840*/  STL [R1+0xf80], R28 ;  /* 0x000f801c01007387 */ /* 0x000fe80000100800 */
[----:B------:R0:W-:Y:S04]  /*25850*/  STL.64 [R1+0xf50], R6 ;  /* 0x000f500601007387 */ /* 0x0001e80000100a00 */
[----:B------:R1:W-:Y:S04]  /*25860*/  STL.64 [R1+0xf48], R4 ;  /* 0x000f480401007387 */ /* 0x0003e80000100a00 */
[----:B0-----:R-:W1:Y:S04]  /*25870*/  LDL.LU R6, [R1+0x8] ;  /* 0x0000080001067983 */ /* 0x001e680000300800 */
[----:B------:R-:W1:Y:S01]  /*25880*/  LDL.LU R7, [R1+0xc] ;  /* 0x00000c0001077983 */ /* 0x000e620000300800 */
[----:B--2---:R-:W-:Y:S03]  /*25890*/  HMMA.16816.F32.BF16 R16, R8, R22, R16 ;  /* 0x000000160810723c */ /* 0x004fe60000041810 */
[----:B------:R-:W1:Y:S04]  /*258a0*/  LDL.LU.64 R22, [R1+0xf90] ;  /* 0x000f900001167983 */ /* 0x000e680000300a00 */
[----:B------:R-:W1:-:S15]  /*258b0*/  LDL.LU.64 R20, [R1+0xf88] ;  /* 0x000f880001147983 */ /* 0x000e5e0000300a00 */
[----:B------:R-:W-:-:S02]  /*258c0*/  NOP ;  /* 0x0000000000007918 */ /* 0x000fc40000000000 */
[----:B------:R-:W-:Y:S02]  /*258d0*/  IMAD.MOV.U32 R0, RZ, RZ, R18 ;  /* 0x000000ffff007224 */ /* 0x000fe400078e0012 */
[----:B------:R-:W-:Y:S01]  /*258e0*/  IMAD.MOV.U32 R2, RZ, RZ, R19 ;  /* 0x000000ffff027224 */ /* 0x000fe200078e0013 */
[----:B------:R-:W2:Y:S04]  /*258f0*/  LDL.LU R18, [R1+0x38] ;  /* 0x0000380001127983 */ /* 0x000ea80000300800 */
[----:B------:R-:W2:Y:S01]  /*25900*/  LDL.LU R19, [R1+0x3c] ;  /* 0x00003c0001137983 */ /* 0x000ea20000300800 */
[----:B-1----:R-:W-:-:S15]  /*25910*/  HMMA.16816.F32.BF16 R4, R8, R6, R20 ;  /* 0x000000060804723c */ /* 0x002fde0000041814 */
[----:B------:R-:W-:-:S08]  /*25920*/  NOP ;  /* 0x0000000000007918 */ /* 0x000fd00000000000 */
[----:B------:R-:W-:Y:S01]  /*25930*/  STL [R1+0x60], R4 ;  /* 0x0000600401007387 */ /* 0x000fe20000100800 */
[----:B------:R-:W-:Y:S02]  /*25940*/  IMAD.MOV.U32 R21, RZ, RZ, R6 ;  /* 0x000000ffff157224 */ /* 0x000fe400078e0006 */
[----:B------:R-:W-:Y:S01]  /*25950*/  IMAD.MOV.U32 R20, RZ, RZ, R7 ;  /* 0x000000ffff147224 */ /* 0x000fe200078e0007 */
[----:B------:R-:W3:Y:S04]  /*25960*/  LDL.LU R6, [R1+0xb8] ;  /* 0x0000b80001067983 */ /* 0x000ee80000300800 */
[----:B------:R-:W3:Y:S04]  /*25970*/  LDL.LU R7, [R1+0xbc] ;  /* 0x0000bc0001077983 */ /* 0x000ee80000300800 */
[----:B------:R-:W2:Y:S04]  /*25980*/  LDL.LU R22, [R1+0x58] ;  /* 0x0000580001167983 */ /* 0x000ea80000300800 */
[----:B------:R-:W2:Y:S01]  /*25990*/  LDL.LU R23, [R1+0x5c] ;  /* 0x00005c0001177983 */ /* 0x000ea20000300800 */
[----:B----4-:R-:W-:Y:S03]  /*259a0*/  HMMA.16816.F32.BF16 R12, R8, R14, R24 ;  /* 0x0000000e080c723c */ /* 0x010fe60000041818 */
[----:B---3--:R-:W-:Y:S04]  /*259b0*/  STL.64 [R1+0xf60], R6 ;  /* 0x000f600601007387 */ /* 0x008fe80000100a00 */
[----:B------:R-:W3:Y:S04]  /*259c0*/  LDL.LU R26, [R1+0x88] ;  /* 0x00008800011a7983 */ /* 0x000ee80000300800 */
[----:B------:R-:W3:Y:S01]  /*259d0*/  LDL.LU R27, [R1+0x8c] ;  /* 0x00008c00011b7983 */ /* 0x000ee20000300800 */
[----:B------:R-:W-:-:S03]  /*259e0*/  IMAD.MOV.U32 R28, RZ, RZ, R5 ;  /* 0x000000ffff1c7224 */ /* 0x000fc600078e0005 */
[----:B---3--:R0:W-:Y:S04]  /*259f0*/  STL.64 [R1+0xf68], R26 ;  /* 0x000f681a01007387 */ /* 0x0081e80000100a00 */
[----:B------:R-:W3:Y:S04]  /*25a00*/  LDL.LU R24, [R1+0x40] ;  /* 0x0000400001187983 */ /* 0x000ee80000300800 */
[----:B------:R-:W3:Y:S04]  /*25a10*/  LDL.LU R25, [R1+0x44] ;  /* 0x0000440001197983 */ /* 0x000ee80000300800 */
[----:B0-----:R-:W3:Y:S04]  /*25a20*/  LDL.LU R26, [R1+0x48] ;  /* 0x00004800011a7983 */ /* 0x001ee80000300800 */
[----:B------:R-:W3:Y:S04]  /*25a30*/  LDL.LU R27, [R1+0x4c] ;  /* 0x00004c00011b7983 */ /* 0x000ee80000300800 */
[----:B------:R-:W4:Y:S04]  /*25a40*/  LDL.LU R4, [R1+0x70] ;  /* 0x0000700001047983 */ /* 0x000f280000300800 */
[----:B------:R-:W4:Y:S04]  /*25a50*/  LDL.LU R5, [R1+0x74] ;  /* 0x0000740001057983 */ /* 0x000f280000300800 */
[----:B------:R-:W4:Y:S04]  /*25a60*/  LDL.LU R6, [R1+0x78] ;  /* 0x0000780001067983 */ /* 0x000f280000300800 */
[----:B------:R-:W4:Y:S04]  /*25a70*/  LDL.LU R7, [R1+0x7c] ;  /* 0x00007c0001077983 */ /* 0x000f280000300800 */
[----:B------:R-:W-:Y:S04]  /*25a80*/  STL.64 [R1+0xf10], R14 ;  /* 0x000f100e01007387 */ /* 0x000fe80000100a00 */
[----:B------:R0:W-:Y:S04]  /*25a90*/  STL.64 [R1+0xf08], R12 ;  /* 0x000f080c01007387 */ /* 0x0001e80000100a00 */
[----:B0-----:R-:W2:Y:S04]  /*25aa0*/  LDL.LU R12, [R1+0xf0] ;  /* 0x0000f000010c7983 */ /* 0x001ea80000300800 */
[----:B------:R-:W2:Y:S04]  /*25ab0*/  LDL.LU R13, [R1+0xf4] ;  /* 0x0000f400010d7983 */ /* 0x000ea80000300800 */
[----:B--2---:R0:W-:Y:S04]  /*25ac0*/  STL.64 [R1+0xf28], R12 ;  /* 0x000f280c01007387 */ /* 0x0041e80000100a00 */
[----:B0-----:R-:W2:Y:S04]  /*25ad0*/  LDL.LU R12, [R1+0x20] ;  /* 0x00002000010c7983 */ /* 0x001ea80000300800 */
[----:B------:R-:W2:Y:S04]  /*25ae0*/  LDL.LU R13, [R1+0x24] ;  /* 0x00002400010d7983 */ /* 0x000ea80000300800 */
[----:B------:R-:W2:Y:S04]  /*25af0*/  LDL.LU R14, [R1+0x28] ;  /* 0x00002800010e7983 */ /* 0x000ea80000300800 */
[----:B------:R-:W2:Y:S01]  /*25b00*/  LDL.LU R15, [R1+0x2c] ;  /* 0x00002c00010f7983 */ /* 0x000ea20000300800 */
[----:B------:R-:W-:-:S02]  /*25b10*/  IMAD.MOV.U32 R3, RZ, RZ, R16 ;  /* 0x000000ffff037224 */ /* 0x000fc400078e0010 */
[----:B------:R-:W-:Y:S02]  /*25b20*/  IMAD.MOV.U32 R29, RZ, RZ, R17 ;  /* 0x000000ffff1d7224 */ /* 0x000fe400078e0011 */
[----:B--2---:R-:W-:Y:S01]  /*25b30*/  HMMA.16816.F32.BF16 R16, R8, R18, R12 ;  /* 0x000000120810723c */ /* 0x004fe2000004180c */
[----:B------:R-:W2:Y:S04]  /*25b40*/  LDL.LU R12, [R1+0xe0] ;  /* 0x0000e000010c7983 */ /* 0x000ea80000300800 */
[----:B------:R-:W2:Y:S04]  /*25b50*/  LDL.LU R13, [R1+0xe4] ;  /* 0x0000e400010d7983 */ /* 0x000ea80000300800 */
[----:B--2---:R0:W-:Y:S04]  /*25b60*/  STL.64 [R1+0xf58], R12 ;  /* 0x000f580c01007387 */ /* 0x0041e80000100a00 */
[----:B0-----:R-:W2:Y:S04]  /*25b70*/  LDL.LU R12, [R1+0xa0] ;  /* 0x0000a000010c7983 */ /* 0x001ea80000300800 */
[----:B------:R-:W2:Y:S04]  /*25b80*/  LDL.LU R13, [R1+0xa4] ;  /* 0x0000a400010d7983 */ /* 0x000ea80000300800 */
[----:B------:R-:W2:Y:S04]  /*25b90*/  LDL.LU R14, [R1+0xa8] ;  /* 0x0000a800010e7983 */ /* 0x000ea80000300800 */
[----:B------:R-:W2:Y:S04]  /*25ba0*/  LDL.LU R15, [R1+0xac] ;  /* 0x0000ac00010f7983 */ /* 0x000ea80000300800 */
[----:B------:R-:W-:Y:S04]  /*25bb0*/  STL.64 [R1+0xf20], R18 ;  /* 0x000f201201007387 */ /* 0x000fe80000100a00 */
[----:B------:R0:W-:Y:S04]  /*25bc0*/  STL.64 [R1+0xf18], R16 ;  /* 0x000f181001007387 */ /* 0x0001e80000100a00 */
[----:B0-----:R-:W4:Y:S01]  /*25bd0*/  LDL.LU R16, [R1+0x60] ;  /* 0x0000600001107983 */ /* 0x001f220000300800 */
[----:B------:R-:W-:-:S02]  /*25be0*/  IMAD.MOV.U32 R18, RZ, RZ, R21 ;  /* 0x000000ffff127224 */ /* 0x000fc400078e0015 */
[----:B------:R-:W-:Y:S02]  /*25bf0*/  IMAD.MOV.U32 R19, RZ, RZ, R20 ;  /* 0x000000ffff137224 */ /* 0x000fe400078e0014 */
[----:B------:R-:W-:Y:S02]  /*25c00*/  IMAD.MOV.U32 R17, RZ, RZ, R28 ;  /* 0x000000ffff117224 */ /* 0x000fe400078e001c */
[----:B------:R-:W2:Y:S04]  /*25c10*/  LDL.LU R28, [R1+0xf80] ;  /* 0x000f8000011c7983 */ /* 0x000ea80000300800 */
[----:B------:R0:W-:Y:S01]  /*25c20*/  STL.64 [R1+0xf38], R18 ;  /* 0x000f381201007387 */ /* 0x0001e20000100a00 */
[----:B---3--:R-:W-:Y:S01]  /*25c30*/  HMMA.16816.F32.BF16 R20, R8, R22, R24 ;  /* 0x000000160814723c */ /* 0x008fe20000041818 */
[----:B0-----:R-:W-:-:S02]  /*25c40*/  IMAD.MOV.U32 R18, RZ, RZ, R0 ;  /* 0x000000ffff127224 */ /* 0x001fc400078e0000 */
[----:B------:R-:W-:Y:S01]  /*25c50*/  IMAD.MOV.U32 R19, RZ, RZ, R2 ;  /* 0x000000ffff137224 */ /* 0x000fe200078e0002 */
[----:B----4-:R0:W-:Y:S02]  /*25c60*/  STL.64 [R1+0xf30], R16 ;  /* 0x000f301001007387 */ /* 0x0101e40000100a00 */
[----:B0-----:R-:W-:Y:S02]  /*25c70*/  IMAD.MOV.U32 R16, RZ, RZ, R3 ;  /* 0x000000ffff107224 */ /* 0x001fe400078e0003 */
[----:B------:R-:W-:Y:S01]  /*25c80*/  IMAD.MOV.U32 R17, RZ, RZ, R29 ;  /* 0x000000ffff117224 */ /* 0x000fe200078e001d */
[----:B------:R-:W3:Y:S04]  /*25c90*/  LDL.LU R3, [R1+0xf7c] ;  /* 0x000f7c0001037983 */ /* 0x000ee80000300800 */
[----:B------:R-:W4:Y:S04]  /*25ca0*/  LDL.LU R29, [R1+0xf78] ;  /* 0x000f7800011d7983 */ /* 0x000f280000300800 */
[----:B------:R-:W2:Y:S04]  /*25cb0*/  LDL.LU R0, [R1+0xf74] ;  /* 0x000f740001007983 */ /* 0x000ea80000300800 */
[----:B------:R-:W3:Y:S04]  /*25cc0*/  LDL.LU R2, [R1+0xf70] ;  /* 0x000f700001027983 */ /* 0x000ee80000300800 */
[----:B------:R-:W4:Y:S04]  /*25cd0*/  LDL.LU.64 R26, [R1+0xf68] ;  /* 0x000f6800011a7983 */ /* 0x000f280000300a00 */
[----:B------:R0:W-:Y:S04]  /*25ce0*/  STL.64 [R1+0xf00], R22 ;  /* 0x000f001601007387 */ /* 0x0001e80000100a00 */
[----:B------:R-:W-:Y:S04]  /*25cf0*/  STL.64 [R1+0xef8], R20 ;  /* 0x000ef81401007387 */ /* 0x000fe80000100a00 */
[----:B0-----:R-:W2:Y:S04]  /*25d00*/  LDL.LU R22, [R1+0xd8] ;  /* 0x0000d80001167983 */ /* 0x001ea80000300800 */
[----:B------:R-:W2:Y:S01]  /*25d10*/  LDL.LU R23, [R1+0xdc] ;  /* 0x0000dc0001177983 */ /* 0x000ea20000300800 */
[----:B----4-:R-:W-:Y:S03]  /*25d20*/  HMMA.16816.F32.BF16 R24, R8, R26, R4 ;  /* 0x0000001a0818723c */ /* 0x010fe60000041804 */
[----:B------:R-:W4:-:S15]  /*25d30*/  LDL.LU.64 R6, [R1+0xf60] ;  /* 0x000f600001067983 */ /* 0x000f1e0000300a00 */
[----:B------:R-:W-:-:S05]  /*25d40*/  NOP ;  /* 0x0000000000007918 */ /* 0x000fca0000000000 */
[----:B------:R-:W-:Y:S04]  /*25d50*/  STL.64 [R1+0xef0], R26 ;  /* 0x000ef01a01007387 */ /* 0x000fe80000100a00 */
[----:B------:R0:W-:Y:S04]  /*25d60*/  STL.64 [R1+0xee8], R24 ;  /* 0x000ee81801007387 */ /* 0x0001e80000100a00 */
[----:B0-----:R-:W4:Y:S04]  /*25d70*/  LDL.LU R24, [R1+0x90] ;  /* 0x0000900001187983 */ /* 0x001f280000300800 */
[----:B------:R-:W4:Y:S01]  /*25d80*/  LDL.LU R25, [R1+0x94] ;  /* 0x0000940001197983 */ /* 0x000f220000300800 */
[----:B---3--:R-:W-:-:S02]  /*25d90*/  IMAD.MOV.U32 R26, RZ, RZ, R2 ;  /* 0x000000ffff1a7224 */ /* 0x008fc400078e0002 */
[----:B--2---:R-:W-:Y:S01]  /*25da0*/  IMAD.MOV.U32 R27, RZ, RZ, R0 ;  /* 0x000000ffff1b7224 */ /* 0x004fe200078e0000 */
[----:B----4-:R-:W-:Y:S01]  /*25db0*/  HMMA.16816.F32.BF16 R4, R8, R6, R12 ;  /* 0x000000060804723c */ /* 0x010fe2000004180c */
[----:B------:R-:W2:-:S15]  /*25dc0*/  LDL.LU.64 R12, [R1+0xf58] ;  /* 0x000f5800010c7983 */ /* 0x000e9e0000300a00 */
[----:B------:R-:W-:-:S07]  /*25dd0*/  NOP ;  /* 0x0000000000007918 */ /* 0x000fce0000000000 */
[----:B------:R-:W-:Y:S04]  /*25de0*/  STL.64 [R1+0x10], R4 ;  /* 0x0000100401007387 */ /* 0x000fe80000100a00 */
[----:B------:R0:W-:Y:S04]  /*25df0*/  STL.64 [R1+0x18], R6 ;  /* 0x0000180601007387 */ /* 0x0001e80000100a00 */
[----:B0-----:R-:W3:Y:S01]  /*25e00*/  LDL.LU.64 R6, [R1+0xf50] ;  /* 0x000f500001067983 */ /* 0x001ee20000300a00 */
[----:B------:R-:W-:Y:S03]  /*25e10*/  HMMA.16816.F32.BF16 R24, R8, R22, R24 ;  /* 0x000000160818723c */ /* 0x000fe60000041818 */
[----:B------:R-:W0:Y:S04]  /*25e20*/  LDSM.16.M88.4 R8, [R28+UR5+0xa000] ;  /* 0x00a000051c08783b */ /* 0x000e280008000200 */
[----:B------:R-:W2:-:S15]  /*25e30*/  LDL.LU.64 R4, [R1+0xf48] ;  /* 0x000f480001047983 */ /* 0x000e9e0000300a00 */
[----:B------:R-:W-:-:S01]  /*25e40*/  NOP ;  /* 0x0000000000007918 */ /* 0x000fc20000000000 */
[----:B------:R-:W-:Y:S04]  /*25e50*/  STL.64 [R1], R24 ;  /* 0x0000001801007387 */ /* 0x000fe80000100a00 */
[----:B0-----:R-:W-:Y:S04]  /*25e60*/  STL.64 [R1+0x90], R8 ;  /* 0x0000900801007387 */ /* 0x001fe80000100a00 */
[----:B------:R-:W-:Y:S04]  /*25e70*/  STL.64 [R1+0x98], R10 ;  /* 0x0000980a01007387 */ /* 0x000fe80000100a00 */
[----:B------:R-:W0:Y:S04]  /*25e80*/  LDSM.16.M88.4 R8, [R28+UR5+0xc000] ;  /* 0x00c000051c08783b */ /* 0x000e280008000200 */
[----:B0-----:R-:W-:Y:S04]  /*25e90*/  STL.64 [R1+0xb0], R8 ;  /* 0x0000b00801007387 */ /* 0x001fe80000100a00 */
[----:B------:R-:W-:Y:S04]  /*25ea0*/  STL.64 [R1+0xb8], R10 ;  /* 0x0000b80a01007387 */ /* 0x000fe80000100a00 */
[----:B------:R-:W0:Y:S04]  /*25eb0*/  LDSM.16.M88.4 R8, [R28+UR5+0xe000] ;  /* 0x00e000051c08783b */ /* 0x000e280008000200 */
[----:B0-----:R-:W-:Y:S01]  /*25ec0*/  STL.64 [R1+0xd0], R8 ;  /* 0x0000d00801007387 */ /* 0x001fe20000100a00 */
[----:B---3--:R-:W-:-:S02]  /*25ed0*/  IMAD.MOV.U32 R20, RZ, RZ, R6 ;  /* 0x000000ffff147224 */ /* 0x008fc400078e0006 */
[----:B------:R-:W-:Y:S01]  /*25ee0*/  IMAD.MOV.U32 R21, RZ, RZ, R7 ;  /* 0x000000ffff157224 */ /* 0x000fe200078e0007 */
[----:B------:R-:W2:Y:S04]  /*25ef0*/  LDL.LU R6, [R1+0xf44] ;  /* 0x000f440001067983 */ /* 0x000ea80000300800 */
[----:B------:R-:W2:Y:S01]  /*25f00*/  LDL.LU R7, [R1+0xf40] ;  /* 0x000f400001077983 */ /* 0x000ea20000300800 */
[----:B------:R-:W-:Y:S02]  /*25f10*/  IMAD.MOV.U32 R23, RZ, RZ, R26 ;  /* 0x000000ffff177224 */ /* 0x000fe400078e001a */
[----:B------:R-:W-:Y:S02]  /*25f20*/  IMAD.MOV.U32 R22, RZ, RZ, R27 ;  /* 0x000000ffff167224 */ /* 0x000fe400078e001b */
[----:B------:R-:W0:Y:S01]  /*25f30*/  LDSM.16.M88.4 R24, [R28+UR5+0x8000] ;  /* 0x008000051c18783b */ /* 0x000e220008000200 */
[----:B------:R-:W-:-:S02]  /*25f40*/  IMAD.MOV.U32 R2, RZ, RZ, R10 ;  /* 0x000000ffff027224 */ /* 0x000fc400078e000a */
[----:B------:R-:W-:Y:S02]  /*25f50*/  IMAD.MOV.U32 R0, RZ, RZ, R11 ;  /* 0x000000ffff007224 */ /* 0x000fe400078e000b */
[----:B------:R-:W1:Y:S04]  /*25f60*/  LDSM.16.MT88.4 R8, [R29+0x10600] ;  /* 0x010600001d08783b */ /* 0x000e680000004200 */
[----:B0-----:R-:W-:Y:S04]  /*25f70*/  STL.64 [R1+0x78], R26 ;  /* 0x0000781a01007387 */ /* 0x001fe80000100a00 */
[----:B------:R-:W-:Y:S04]  /*25f80*/  STL [R1+0xe8c], R0 ;  /* 0x000e8c0001007387 */ /* 0x000fe80000100800 */
[----:B------:R-:W-:Y:S04]  /*25f90*/  STL [R1+0xe88], R2 ;  /* 0x000e880201007387 */ /* 0x000fe80000100800 */
[----:B------:R-:W-:Y:S04]  /*25fa0*/  STL [R1+0xd38], R28 ;  /* 0x000d381c01007387 */ /* 0x000fe80000100800 */
[----:B-1----:R-:W-:Y:S04]  /*25fb0*/  STL.64 [R1+0xec0], R10 ;  /* 0x000ec00a01007387 */ /* 0x002fe80000100a00 */
[----:B------:R0:W-:Y:S04]  /*25fc0*/  STL.64 [R1+0xeb8], R8 ;  /* 0x000eb80801007387 */ /* 0x0001e80000100a00 */
[----:B0-----:R-:W3:Y:S04]  /*25fd0*/  LDL.LU R8, [R1+0x100] ;  /* 0x0001000001087983 */ /* 0x001ee80000300800 */
[----:B------:R-:W-:Y:S01]  /*25fe0*/  STL [R1+0xeb4], R29 ;  /* 0x000eb41d01007387 */ /* 0x000fe20000100800 */
        /* <DEDUP_REMOVED lines=11> */
[----:B------:R-:W-:Y:S04]  /*260a0*/  STL.64 [R1+0x50], R12 ;  /* 0x0000500c01007387 */ /* 0x000fe80000100a00 */
[----:B------:R0:W-:Y:S04]  /*260b0*/  STL.64 [R1+0x58], R14 ;  /* 0x0000580e01007387 */ /* 0x0001e80000100a00 */
[----:B0-----:R-:W3:Y:S04]  /*260c0*/  LDL.LU.64 R14, [R1+0xf10] ;  /* 0x000f1000010e7983 */ /* 0x001ee80000300a00 */
[----:B------:R-:W3:Y:S01]  /*260d0*/  LDL.LU.64 R12, [R1+0xf08] ;  /* 0x000f0800010c7983 */ /* 0x000ee20000300a00 */
[----:B------:R-:W-:-:S07]  /*260e0*/  IMAD.MOV.U32 R9, RZ, RZ, R3 ;  /* 0x000000ffff097224 */ /* 0x000fce00078e0003 */
[----:B---3--:R-:W-:Y:S01]  /*260f0*/  HMMA.16816.F32.BF16 R8, R4, R8, R12 ;  /* 0x000000080408723c */ /* 0x008fe2000004180c */
[----:B------:R-:W3:Y:S04]  /*26100*/  LDL.LU R14, [R1+0xe8] ;  /* 0x0000e800010e7983 */ /* 0x000ee80000300800 */
[----:B------:R-:W3:-:S15]  /*26110*/  LDL.LU R15, [R1+0xec] ;  /* 0x0000ec00010f7983 */ /* 0x000ede0000300800 */
[----:B------:R-:W-:-:S04]  /*26120*/  NOP ;  /* 0x0000000000007918 */ /* 0x000fc80000000000 */
[----:B------:R-:W-:Y:S02]  /*26130*/  IMAD.MOV.U32 R13, RZ, RZ, R10 ;  /* 0x000000ffff0d7224 */ /* 0x000fe400078e000a */
[----:B------:R-:W-:Y:S01]  /*26140*/  IMAD.MOV.U32 R12, RZ, RZ, R11 ;  /* 0x000000ffff0c7224 */ /* 0x000fe200078e000b */
[----:B---3--:R-:W-:Y:S04]  /*26150*/  STL.64 [R1+0xed0], R14 ;  /* 0x000ed00e01007387 */ /* 0x008fe80000100a00 */
[----:B------:R0:W-:Y:S04]  /*26160*/  STL.64 [R1+0xec8], R12 ;  /* 0x000ec80c01007387 */ /* 0x0001e80000100a00 */
[----:B0-----:R-:W3:Y:S04]  /*26170*/  LDL.LU R12, [R1+0x10] ;  /* 0x00001000010c7983 */ /* 0x001ee80000300800 */
[----:B------:R-:W3:Y:S04]  /*26180*/  LDL.LU R13, [R1+0x14] ;  /* 0x00001400010d7983 */ /* 0x000ee80000300800 */
[----:B------:R-:W4:Y:S04]  /*26190*/  LDL.LU R14, [R1+0x18] ;  /* 0x00001800010e7983 */ /* 0x000f280000300800 */
[----:B------:R-:W4:Y:S01]  /*261a0*/  LDL.LU R15, [R1+0x1c] ;  /* 0x00001c00010f7983 */ /* 0x000f220000300800 */
[----:B------:R-:W-:-:S02]  /*261b0*/  IMAD.MOV.U32 R29, RZ, RZ, R8 ;  /* 0x000000ffff1d7224 */ /* 0x000fc400078e0008 */
[----:B------:R-:W-:Y:S02]  /*261c0*/  IMAD.MOV.U32 R3, RZ, RZ, R9 ;  /* 0x000000ffff037224 */ /* 0x000fe400078e0009 */
[----:B------:R-:W-:Y:S02]  /*261d0*/  IMAD.MOV.U32 R10, RZ, RZ, R23 ;  /* 0x000000ffff0a7224 */ /* 0x000fe400078e0017 */
[----:B------:R-:W-:Y:S01]  /*261e0*/  IMAD.MOV.U32 R11, RZ, RZ, R22 ;  /* 0x000000ffff0b7224 */ /* 0x000fe200078e0016 */
[C---:B--2---:R-:W-:Y:S01]  /*261f0*/  HMMA.16816.F32.BF16 R16, R4.reuse, R20, R16 ;  /* 0x000000140410723c */ /* 0x044fe20000041810 */
[----:B----4-:R-:W-:Y:S04]  /*26200*/  STL.64 [R1+0xee0], R14 ;  /* 0x000ee00e01007387 */ /* 0x010fe80000100a00 */
[----:B---3--:R0:W-:Y:S04]  /*26210*/  STL.64 [R1+0xed8], R12 ;  /* 0x000ed80c01007387 */ /* 0x0081e80000100a00 */
[----:B0-----:R-:W2:Y:S04]  /*26220*/  LDL.LU R12, [R1+0x90] ;  /* 0x00009000010c7983 */ /* 0x001ea80000300800 */
[----:B------:R-:W2:Y:S04]  /*26230*/  LDL.LU R13, [R1+0x94] ;  /* 0x00009400010d7983 */ /* 0x000ea80000300800 */
[----:B------:R-:W3:Y:S04]  /*26240*/  LDL.LU R8, [R1] ;  /* 0x0000000001087983 */ /* 0x000ee80000300800 */
[----:B------:R-:W3:Y:S04]  /*26250*/  LDL.LU R9, [R1+0x4] ;  /* 0x0000040001097983 */ /* 0x000ee80000300800 */
[----:B------:R-:W4:Y:S04]  /*26260*/  LDL.LU.64 R22, [R1+0xf00] ;  /* 0x000f000001167983 */ /* 0x000f280000300a00 */
[----:B------:R-:W4:Y:S04]  /*26270*/  LDL.LU.64 R20, [R1+0xef8] ;  /* 0x000ef80001147983 */ /* 0x000f280000300a00 */
[----:B------:R0:W-:Y:S04]  /*26280*/  STL.64 [R1+0x30], R16 ;  /* 0x0000301001007387 */ /* 0x0001e80000100a00 */
[----:B------:R-:W-:Y:S04]  /*26290*/  STL.64 [R1+0x38], R18 ;  /* 0x0000381201007387 */ /* 0x000fe80000100a00 */
[----:B0-----:R-:W3:Y:S04]  /*262a0*/  LDL.LU R16, [R1+0xb0] ;  /* 0x0000b00001107983 */ /* 0x001ee80000300800 */
[----:B------:R-:W3:Y:S04]  /*262b0*/  LDL.LU R17, [R1+0xb4] ;  /* 0x0000b40001117983 */ /* 0x000ee80000300800 */
[----:B------:R-:W2:Y:S01]  /*262c0*/  LDL.LU.64 R26, [R1+0xef0] ;  /* 0x000ef000011a7983 */ /* 0x000ea20000300a00 */
[----:B----4-:R-:W-:Y:S03]  /*262d0*/  HMMA.16816.F32.BF16 R20, R4, R24, R20 ;  /* 0x000000180414723c */ /* 0x010fe60000041814 */
[----:B------:R-:W2:-:S15]  /*262e0*/  LDL.LU.64 R24, [R1+0xee8] ;  /* 0x000ee80001187983 */ /* 0x000e9e0000300a00 */
[----:B------:R-:W-:-:S05]  /*262f0*/  NOP ;  /* 0x0000000000007918 */ /* 0x000fca0000000000 */
[----:B------:R0:W-:Y:S01]  /*26300*/  STL [R1+0x60], R20 ;  /* 0x0000601401007387 */ /* 0x0001e20000100800 */
[----:B------:R-:W-:-:S03]  /*26310*/  IMAD.MOV.U32 R0, RZ, RZ, R21 ;  /* 0x000000ffff007224 */ /* 0x000fc600078e0015 */
[----:B0-----:R-:W4:Y:S04]  /*26320*/  LDL.LU R20, [R1+0xd0] ;  /* 0x0000d00001147983 */ /* 0x001f280000300800 */
[----:B------:R-:W4:Y:S04]  /*26330*/  LDL.LU R21, [R1+0xd4] ;  /* 0x0000d40001157983 */ /* 0x000f280000300800 */
[----:B------:R-:W3:Y:S01]  /*26340*/  LDL.LU.64 R14, [R1+0xee0] ;  /* 0x000ee000010e7983 */ /* 0x000ee20000300a00 */
[----:B--2---:R-:W-:Y:S03]  /*26350*/  HMMA.16816.F32.BF16 R24, R4, R12, R24 ;  /* 0x0000000c0418723c */ /* 0x004fe60000041818 */
[----:B------:R-:W3:-:S15]  /*26360*/  LDL.LU.64 R12, [R1+0xed8] ;  /* 0x000ed800010c7983 */ /* 0x000ede0000300a00 */
[----:B------:R-:W-:-:S05]  /*26370*/  NOP ;  /* 0x0000000000007918 */ /* 0x000fca0000000000 */
[----:B------:R0:W-:Y:S04]  /*26380*/  STL.64 [R1+0xe68], R26 ;  /* 0x000e681a01007387 */ /* 0x0001e80000100a00 */
[----:B------:R1:W-:Y:S04]  /*26390*/  STL.64 [R1+0xe60], R24 ;  /* 0x000e601801007387 */ /* 0x0003e80000100a00 */
[----:B0-----:R-:W2:Y:S04]  /*263a0*/  LDL.LU R26, [R1+0x118] ;  /* 0x00011800011a7983 */ /* 0x001ea80000300800 */
[----:B------:R-:W2:Y:S04]  /*263b0*/  LDL.LU R27, [R1+0x11c] ;  /* 0x00011c00011b7983 */ /* 0x000ea80000300800 */
[----:B--2---:R0:W-:Y:S04]  /*263c0*/  STL.64 [R1+0xe90], R26 ;  /* 0x000e901a01007387 */ /* 0x0041e80000100a00 */
[----:B-1----:R-:W2:Y:S04]  /*263d0*/  LDL.LU R24, [R1+0x50] ;  /* 0x0000500001187983 */ /* 0x002ea80000300800 */
[----:B------:R-:W2:Y:S04]  /*263e0*/  LDL.LU R25, [R1+0x54] ;  /* 0x0000540001197983 */ /* 0x000ea80000300800 */
[----:B0-----:R-:W2:Y:S04]  /*263f0*/  LDL.LU R26, [R1+0x58] ;  /* 0x00005800011a7983 */ /* 0x001ea80000300800 */
[----:B------:R-:W2:Y:S01]  /*26400*/  LDL.LU R27, [R1+0x5c] ;  /* 0x00005c00011b7983 */ /* 0x000ea20000300800 */
[----:B---3--:R-:W-:Y:S01]  /*26410*/  HMMA.16816.F32.BF16 R16, R4, R16, R12 ;  /* 0x000000100410723c */ /* 0x008fe2000004180c */
[----:B------:R-:W-:-:S02]  /*26420*/  IMAD.MOV.U32 R2, RZ, RZ, R22 ;  /* 0x000000ffff027224 */ /* 0x000fc400078e0016 */
[----:B------:R-:W-:-:S03]  /*26430*/  IMAD.MOV.U32 R28, RZ, RZ, R23 ;  /* 0x000000ffff1c7224 */ /* 0x000fc600078e0017 */
[----:B----4-:R-:W-:Y:S01]  /*26440*/  HMMA.16816.F32.BF16 R20, R4, R20, R8 ;  /* 0x000000140414723c */ /* 0x010fe20000041808 */
[----:B--2---:R-:W-:Y:S04]  /*26450*/  STL.64 [R1+0xea8], R26 ;  /* 0x000ea81a01007387 */ /* 0x004fe80000100a00 */
[----:B------:R0:W-:Y:S04]  /*26460*/  STL.64 [R1+0xea0], R24 ;  /* 0x000ea01801007387 */ /* 0x0001e80000100a00 */
[----:B0-----:R-:W2:Y:S04]  /*26470*/  LDL.LU R24, [R1+0x20] ;  /* 0x0000200001187983 */ /* 0x001ea80000300800 */
[----:B------:R-:W2:Y:S04]  /*26480*/  LDL.LU R25, [R1+0x24] ;  /* 0x0000240001197983 */ /* 0x000ea80000300800 */
[----:B------:R-:W2:Y:S04]  /*26490*/  LDL.LU R26, [R1+0x28] ;  /* 0x00002800011a7983 */ /* 0x000ea80000300800 */
[----:B------:R-:W2:Y:S04]  /*264a0*/  LDL.LU R27, [R1+0x2c] ;  /* 0x00002c00011b7983 */ /* 0x000ea80000300800 */
[----:B------:R-:W2:Y:S04]  /*264b0*/  LDL.LU.64 R14, [R1+0xed0] ;  /* 0x000ed000010e7983 */ /* 0x000ea80000300a00 */
[----:B------:R-:W3:Y:S04]  /*264c0*/  LDL.LU.64 R12, [R1+0xec8] ;  /* 0x000ec800010c7983 */ /* 0x000ee80000300a00 */
[----:B------:R-:W-:Y:S04]  /*264d0*/  STL.64 [R1+0xe58], R18 ;  /* 0x000e581201007387 */ /* 0x000fe80000100a00 */
[----:B------:R0:W-:Y:S04]  /*264e0*/  STL.64 [R1+0xe50], R16 ;  /* 0x000e501001007387 */ /* 0x0001e80000100a00 */
[----:B0-----:R-:W4:Y:S04]  /*264f0*/  LDL.LU R16, [R1+0x30] ;  /* 0x0000300001107983 */ /* 0x001f280000300800 */
[----:B------:R-:W4:Y:S04]  /*26500*/  LDL.LU R17, [R1+0x34] ;  /* 0x0000340001117983 */ /* 0x000f280000300800 */
[----:B------:R-:W4:Y:S04]  /*26510*/  LDL.LU R18, [R1+0x38] ;  /* 0x0000380001127983 */ /* 0x000f280000300800 */
[----:B------:R-:W4:Y:S04]  /*26520*/  LDL.LU R19, [R1+0x3c] ;  /* 0x00003c0001137983 */ /* 0x000f280000300800 */
[----:B------:R-:W2:Y:S04]  /*26530*/  LDL.LU.64 R10, [R1+0xec0] ;  /* 0x000ec000010a7983 */ /* 0x000ea80000300a00 */
[----:B------:R-:W2:Y:S04]  /*26540*/  LDL.LU.64 R8, [R1+0xeb8] ;  /* 0x000eb80001087983 */ /* 0x000ea80000300a00 */
[----:B------:R-:W4:Y:S04]  /*26550*/  LDL.LU R6, [R1+0x108] ;  /* 0x0001080001067983 */ /* 0x000f280000300800 */
[----:B------:R-:W4:Y:S04]  /*26560*/  LDL.LU R7, [R1+0x10c] ;  /* 0x00010c0001077983 */ /* 0x000f280000300800 */
[----:B------:R-:W-:Y:S04]  /*26570*/  STL.64 [R1+0xe48], R22 ;  /* 0x000e481601007387 */ /* 0x000fe80000100a00 */
[----:B------:R0:W-:Y:S02]  /*26580*/  STL.64 [R1+0xe40], R20 ;  /* 0x000e401401007387 */ /* 0x0001e40000100a00 */
[----:B0-----:R-:W-:-:S02]  /*26590*/  IMAD.MOV.U32 R20, RZ, RZ, R29 ;  /* 0x000000ffff147224 */ /* 0x001fc400078e001d */
[----:B------:R-:W-:Y:S01]  /*265a0*/  IMAD.MOV.U32 R21, RZ, RZ, R3 ;  /* 0x000000ffff157224 */ /* 0x000fe200078e0003 */
[----:B------:R-:W4:Y:S04]  /*265b0*/  LDL.LU R29, [R1+0xeb4] ;  /* 0x000eb400011d7983 */ /* 0x000f280000300800 */
[----:B------:R-:W4:Y:S01]  /*265c0*/  LDL.LU R3, [R1+0xeb0] ;  /* 0x000eb00001037983 */ /* 0x000f220000300800 */
[----:B---3--:R-:W-:Y:S02]  /*265d0*/  IMAD.MOV.U32 R22, RZ, RZ, R13 ;  /* 0x000000ffff167224 */ /* 0x008fe400078e000d */
[----:B------:R-:W-:Y:S02]  /*265e0*/  IMAD.MOV.U32 R23, RZ, RZ, R12 ;  /* 0x000000ffff177224 */ /* 0x000fe400078e000c */
[----:B--2---:R-:W-:Y:S01]  /*265f0*/  HMMA.16816.F32.BF16 R12, R8, R14, R24 ;  /* 0x0000000e080c723c */ /* 0x004fe20000041818 */
[----:B------:R-:W2:Y:S04]  /*26600*/  LDL.LU.64 R26, [R1+0xea8] ;  /* 0x000ea800011a7983 */ /* 0x000ea80000300a00 */
[----:B------:R-:W2:-:S15]  /*26610*/  LDL.LU.64 R24, [R1+0xea0] ;  /* 0x000ea00001187983 */ /* 0x000e9e0000300a00 */
[----:B------:R-:W-:-:S03]  /*26620*/  NOP ;  /* 0x0000000000007918 */ /* 0x000fc60000000000 */
[----:B------:R-:W-:Y:S04]  /*26630*/  STL [R1+0xe1c], R12 ;  /* 0x000e1c0c01007387 */ /* 0x000fe80000100800 */
[----:B------:R-:W-:Y:S04]  /*26640*/  STL [R1+0xe18], R13 ;  /* 0x000e180d01007387 */ /* 0x000fe80000100800 */
[----:B------:R0:W-:Y:S04]  /*26650*/  STL [R1+0xe14], R14 ;  /* 0x000e140e01007387 */ /* 0x0001e80000100800 */
[----:B------:R4:W-:Y:S04]  /*26660*/  STL [R1+0xe10], R15 ;  /* 0x000e100f01007387 */ /* 0x0009e80000100800 */
[----:B0-----:R-:W2:Y:S01]  /*26670*/  LDL.LU R14, [R1+0xf8] ;  /* 0x0000f800010e7983 */ /* 0x001ea20000300800 */
[----:B----4-:R-:W-:-:S03]  /*26680*/  IMAD.MOV.U32 R15, RZ, RZ, R3 ;  /* 0x000000ffff0f7224 */ /* 0x010fc600078e0003 */
[----:B------:R-:W3:Y:S04]  /*26690*/  LDL.LU R3, [R1+0xe98] ;  /* 0x000e980001037983 */ /* 0x000ee80000300800 */
[----:B--2---:R-:W-:Y:S01]  /*266a0*/  HMMA.16816.F32.BF16 R12, R8, R14, R24 ;  /* 0x0000000e080c723c */ /* 0x004fe20000041818 */
[----:B------:R-:W2:-:S15]  /*266b0*/  LDL.LU.64 R26, [R1+0xe90] ;  /* 0x000e9000011a7983 */ /* 0x000e9e0000300a00 */
[----:B------:R-:W-:-:S07]  /*266c0*/  NOP ;  /* 0x0000000000007918 */ /* 0x000fce0000000000 */
[----:B------:R-:W-:Y:S04]  /*266d0*/  STL.64 [R1+0x10], R12 ;  /* 0x0000100c01007387 */ /* 0x000fe80000100a00 */
[----:B------:R0:W-:Y:S02]  /*266e0*/  STL.64 [R1+0x18], R14 ;  /* 0x0000180e01007387 */ /* 0x0001e40000100a00 */
[----:B0-----:R-:W-:Y:S06]  /*266f0*/  HMMA.16816.F32.BF16 R12, R8, R6, R20 ;  /* 0x00000006080c723c */ /* 0x001fec0000041814 */
[----:B------:R-:W-:-:S15]  /*26700*/  STL.64 [R1+0xe80], R10 ;  /* 0x000e800a01007387 */ /* 0x000fde0000100a00 */
[----:B------:R-:W-:-:S02]  /*26710*/  NOP ;  /* 0x0000000000007918 */ /* 0x000fc40000000000 */
[----:B------:R-:W-:Y:S04]  /*26720*/  STL.64 [R1+0x20], R12 ;  /* 0x0000200c01007387 */ /* 0x000fe80000100a00 */
[----:B------:R-:W-:Y:S04]  /*26730*/  STL.64 [R1+0x28], R14 ;  /* 0x0000280e01007387 */ /* 0x000fe80000100a00 */
[----:B------:R-:W-:Y:S01]  /*26740*/  STL.64 [R1+0xe78], R8 ;  /* 0x000e780801007387 */ /* 0x000fe20000100a00 */
[----:B--2---:R-:W-:Y:S03]  /*26750*/  HMMA.16816.F32.BF16 R4, R8, R26, R16 ;  /* 0x0000001a0804723c */ /* 0x004fe60000041810 */
[----:B---3--:R-:W-:-:S15]  /*26760*/  LDSM.16.M88.4 R8, [R3+UR5+0x80] ;  /* 0x000080050308783b */ /* 0x008fde0008000200 */
[----:B------:R-:W-:-:S05]  /*26770*/  NOP ;  /* 0x0000000000007918 */ /* 0x000fca0000000000 */
[----:B------:R-:W-:Y:S04]  /*26780*/  STL.64 [R1+0x30], R4 ;  /* 0x0000300401007387 */ /* 0x000fe80000100a00 */
[----:B------:R-:W-:Y:S04]  /*26790*/  STL.64 [R1+0x38], R6 ;  /* 0x0000380601007387 */ /* 0x000fe80000100a00 */
[----:B------:R-:W0:Y:S04]  /*267a0*/  LDSM.16.MT88.4 R4, [R29+0x10800] ;  /* 0x010800001d04783b */ /* 0x000e280000004200 */
[----:B------:R-:W2:Y:S04]  /*267b0*/  LDL.LU R26, [R1+0x78] ;  /* 0x00007800011a7983 */ /* 0x000ea80000300800 */
[----:B------:R-:W2:Y:S04]  /*267c0*/  LDL.LU R27, [R1+0x7c] ;  /* 0x00007c00011b7983 */ /* 0x000ea80000300800 */
[----:B0-----:R-:W-:Y:S04]  /*267d0*/  STL [R1+0xe2c], R4 ;  /* 0x000e2c0401007387 */ /* 0x001fe80000100800 */
[----:B------:R-:W-:Y:S04]  /*267e0*/  STL [R1+0xe28], R5 ;  /* 0x000e280501007387 */ /* 0x000fe80000100800 */
[----:B------:R-:W-:Y:S04]  /*267f0*/  STL [R1+0xe24], R6 ;  /* 0x000e240601007387 */ /* 0x000fe80000100800 */
[----:B------:R-:W-:Y:S04]  /*26800*/  STL [R1+0xe20], R7 ;  /* 0x000e200701007387 */ /* 0x000fe80000100800 */
[----:B------:R-:W-:Y:S04]  /*26810*/  STL.64 [R1+0x88], R10 ;  /* 0x0000880a01007387 */ /* 0x000fe80000100a00 */
[----:B------:R-:W3:Y:S04]  /*26820*/  LDL.LU R18, [R1+0x98] ;  /* 0x0000980001127983 */ /* 0x000ee80000300800 */
[----:B------:R-:W3:Y:S01]  /*26830*/  LDL.LU R19, [R1+0x9c] ;  /* 0x00009c0001137983 */ /* 0x000ee20000300800 */
[----:B------:R-:W-:-:S02]  /*26840*/  IMAD.MOV.U32 R13, RZ, RZ, R8 ;  /* 0x000000ffff0d7224 */ /* 0x000fc400078e0008 */
[----:B------:R-:W-:Y:S02]  /*26850*/  IMAD.MOV.U32 R14, RZ, RZ, R9 ;  /* 0x000000ffff0e7224 */ /* 0x000fe400078e0009 */
[----:B------:R-:W0:Y:S01]  /*26860*/  LDSM.16.M88.4 R8, [R3+UR5+0x2080] ;  /* 0x002080050308783b */ /* 0x000e220008000200 */
[----:B------:R-:W-:Y:S02]  /*26870*/  IMAD.MOV.U32 R17, RZ, RZ, R0 ;  /* 0x000000ffff117224 */ /* 0x000fe400078e0000 */
[----:B0-----:R-:W-:Y:S01]  /*26880*/  IMAD.MOV.U32 R12, RZ, RZ, R9 ;  /* 0x000000ffff0c7224 */ /* 0x001fe200078e0009 */
[----:B---3--:R0:W-:Y:S04]  /*26890*/  STL.64 [R1+0xe70], R18 ;  /* 0x000e701201007387 */ /* 0x0081e80000100a00 */
[----:B------:R-:W2:Y:S04]  /*268a0*/  LDL.LU R16, [R1+0x60] ;  /* 0x0000600001107983 */ /* 0x000ea80000300800 */
[----:B------:R-:W3:Y:S01]  /*268b0*/  LDL.LU R0, [R1+0xe8c] ;  /* 0x000e8c0001007983 */ /* 0x000ee20000300800 */
[----:B0-----:R-:W-:-:S03]  /*268c0*/  IMAD.MOV.U32 R18, RZ, RZ, R2 ;  /* 0x000000ffff127224 */ /* 0x001fc600078e0002 */
[----:B------:R-:W4:Y:S04]  /*268d0*/  LDL.LU R2, [R1+0xe88] ;  /* 0x000e880001027983 */ /* 0x000f280000300800 */
[----:B------:R-:W3:Y:S04]  /*268e0*/  LDL.LU R22, [R1+0xb8] ;  /* 0x0000b80001167983 */ /* 0x000ee80000300800 */
[----:B------:R-:W3:Y:S04]  /*268f0*/  LDL.LU R23, [R1+0xbc] ;  /* 0x0000bc0001177983 */ /* 0x000ee80000300800 */
[----:B------:R-:W-:Y:S04]  /*26900*/  STL [R1+0xe34], R14 ;  /* 0x000e340e01007387 */ /* 0x000fe80000100800 */
[----:B------:R-:W-:Y:S04]  /*26910*/  STL [R1+0xe30], R13 ;  /* 0x000e300d01007387 */ /* 0x000fe80000100800 */
[----:B------:R-:W-:Y:S04]  /*26920*/  STL.64 [R1+0xa8], R10 ;  /* 0x0000a80a01007387 */ /* 0x000fe80000100a00 */
[----:B------:R0:W-:Y:S04]  /*26930*/  STL [R1+0xe3c], R12 ;  /* 0x000e3c0c01007387 */ /* 0x0001e80000100800 */
[----:B0-----:R-:W2:Y:S01]  /*26940*/  LDL R12, [R1+0x130] ;  /* 0x00013000010c7983 */ /* 0x001ea20000100800 */
[----:B------:R-:W-:-:S02]  /*26950*/  IMAD.MOV.U32 R7, RZ, RZ, R8 ;  /* 0x000000ffff077224 */ /* 0x000fc400078e0008 */
[----:B------:R-:W-:-:S03]  /*26960*/  IMAD.MOV.U32 R19, RZ, RZ, R28 ;  /* 0x000000ffff137224 */ /* 0x000fc600078e001c */
[----:B------:R-:W-:Y:S04]  /*26970*/  STL [R1+0xe38], R7 ;  /* 0x000e380701007387 */ /* 0x000fe80000100800 */
[----:B--2---:R-:W0:Y:S04]  /*26980*/  LDSM.16.M88.4 R8, [R12+UR5+0x4080] ;  /* 0x004080050c08783b */ /* 0x004e280008000200 */
[----:B0-----:R-:W-:Y:S01]  /*26990*/  STL [R1+0xc4], R9 ;  /* 0x0000c40901007387 */ /* 0x001fe20000100800 */
[----:B------:R-:W-:-:S03]  /*269a0*/  IMAD.MOV.U32 R15, RZ, RZ, R8 ;  /* 0x000000ffff0f7224 */ /* 0x000fc600078e0008 */
[----:B------:R-:W-:Y:S01]  /*269b0*/  STL [R1+0xc8], R10 ;  /* 0x0000c80a01007387 */ /* 0x000fe20000100800 */
[----:B------:R-:W-:-:S03]  /*269c0*/  IMAD.MOV.U32 R28, RZ, RZ, R11 ;  /* 0x000000ffff1c7224 */ /* 0x000fc600078e000b */
[----:B------:R-:W0:Y:S04]  /*269d0*/  LDSM.16.M88.4 R8, [R12+UR5+0x6080] ;  /* 0x006080050c08783b */ /* 0x000e280008000200 */
[----:B------:R-:W-:Y:S01]  /*269e0*/  STL [R1+0xdf0], R28 ;  /* 0x000df01c01007387 */ /* 0x000fe20000100800 */
[----:B0-----:R-:W-:Y:S02]  /*269f0*/  IMAD.MOV.U32 R5, RZ, RZ, R8 ;  /* 0x000000ffff057224 */ /* 0x001fe400078e0008 */
[----:B------:R-:W-:Y:S01]  /*26a00*/  IMAD.MOV.U32 R6, RZ, RZ, R9 ;  /* 0x000000ffff067224 */ /* 0x000fe200078e0009 */
[----:B------:R-:W-:Y:S01]  /*26a10*/  STL [R1+0xe8], R10 ;  /* 0x0000e80a01007387 */ /* 0x000fe20000100800 */
[----:B------:R-:W-:-:S03]  /*26a20*/  IMAD.MOV.U32 R3, RZ, RZ, R11 ;  /* 0x000000ffff037224 */ /* 0x000fc600078e000b */
[----:B------:R-:W0:Y:S04]  /*26a30*/  LDSM.16.M88.4 R8, [R12+UR5+0x8080] ;  /* 0x008080050c08783b */ /* 0x000e280008000200 */
[----:B------:R-:W-:Y:S01]  /*26a40*/  STL [R1+0xdf4], R3 ;  /* 0x000df40301007387 */ /* 0x000fe20000100800 */
[----:B0-----:R-:W-:-:S03]  /*26a50*/  IMAD.MOV.U32 R13, RZ, RZ, R8 ;  /* 0x000000ffff0d7224 */ /* 0x001fc600078e0008 */
[----:B------:R-:W-:Y:S01]  /*26a60*/  STL.64 [R1+0xf8], R10 ;  /* 0x0000f80a01007387 */ /* 0x000fe20000100a00 */
[----:B------:R-:W-:-:S03]  /*26a70*/  IMAD.MOV.U32 R4, RZ, RZ, R9 ;  /* 0x000000ffff047224 */ /* 0x000fc600078e0009 */
[----:B------:R-:W0:Y:S04]  /*26a80*/  LDSM.16.M88.4 R8, [R12+UR5+0xa080] ;  /* 0x00a080050c08783b */ /* 0x000e280008000200 */
[----:B0-----:R0:W-:Y:S01]  /*26a90*/  STL.64 [R1+0x108], R10 ;  /* 0x0001080a01007387 */ /* 0x0011e20000100a00 */
[----:B------:R-:W-:Y:S02]  /*26aa0*/  IMAD.MOV.U32 R7, RZ, RZ, R8 ;  /* 0x000000ffff077224 */ /* 0x000fe400078e0008 */
[----:B------:R-:W-:Y:S01]  /*26ab0*/  IMAD.MOV.U32 R14, RZ, RZ, R9 ;  /* 0x000000ffff0e7224 */ /* 0x000fe200078e0009 */
[----:B0-----:R-:W2:Y:S04]  /*26ac0*/  LDL.LU.64 R10, [R1+0xe80] ;  /* 0x000e8000010a7983 */ /* 0x001ea80000300a00 */
[----:B------:R-:W2:Y:S02]  /*26ad0*/  LDL.LU.64 R8, [R1+0xe78] ;  /* 0x000e780001087983 */ /* 0x000ea40000300a00 */
[----:B--2---:R-:W-:Y:S02]  /*26ae0*/  HMMA.16816.F32.BF16 R24, R8, R26, R16 ;  /* 0x0000001a0818723c */ /* 0x004fe40000041810 */
[----:B------:R-:W2:-:S15]  /*26af0*/  LDL.LU.64 R18, [R1+0xe70] ;  /* 0x000e700001127983 */ /* 0x000e9e0000300a00 */
[----:B------:R-:W-:-:S06]  /*26b00*/  NOP ;  /* 0x0000000000007918 */ /* 0x000fcc0000000000 */
[----:B------:R0:W-:Y:S01]  /*26b10*/  STL.64 [R1+0x60], R24 ;  /* 0x0000601801007387 */ /* 0x0001e20000100a00 */
[----:B------:R-:W-:Y:S02]  /*26b20*/  IMAD.MOV.U32 R3, RZ, RZ, R26 ;  /* 0x000000ffff037224 */ /* 0x000fe400078e001a */
[----:B------:R-:W-:Y:S02]  /*26b30*/  IMAD.MOV.U32 R28, RZ, RZ, R27 ;  /* 0x000000ffff1c7224 */ /* 0x000fe400078e001b */
[----:B------:R-:W2:Y:S04]  /*26b40*/  LDL.LU.64 R26, [R1+0xe68] ;  /* 0x000e6800011a7983 */ /* 0x000ea80000300a00 */
[----:B0-----:R-:W2:Y:S04]  /*26b50*/  LDL.LU.64 R24, [R1+0xe60] ;  /* 0x000e600001187983 */ /* 0x001ea80000300a00 */
[----:B------:R-:W-:Y:S04]  /*26b60*/  STL [R1+0xdfc], R28 ;  /* 0x000dfc1c01007387 */ /* 0x000fe80000100800 */
[----:B------:R-:W-:Y:S01]  /*26b70*/  STL [R1+0xdf8], R3 ;  /* 0x000df80301007387 */ /* 0x000fe20000100800 */
[----:B--2---:R-:W-:Y:S03]  /*26b80*/  HMMA.16816.F32.BF16 R24, R8, R18, R24 ;  /* 0x000000120818723c */ /* 0x004fe60000041818 */
[----:B------:R-:W2:Y:S04]  /*26b90*/  LDL.LU.64 R18, [R1+0xe58] ;  /* 0x000e580001127983 */ /* 0x000ea80000300a00 */
[----:B------:R-:W2:-:S15]  /*26ba0*/  LDL.LU.64 R16, [R1+0xe50] ;  /* 0x000e500001107983 */ /* 0x000e9e0000300a00 */
[----:B------:R-:W-:-:S01]  /*26bb0*/  NOP ;  /* 0x0000000000007918 */ /* 0x000fc20000000000 */
[----:B------:R-:W-:Y:S04]  /*26bc0*/  STL.64 [R1+0x50], R24 ;  /* 0x0000501801007387 */ /* 0x000fe80000100a00 */
[----:B------:R4:W-:Y:S02]  /*26bd0*/  STL.64 [R1+0x58], R26 ;  /* 0x0000581a01007387 */ /* 0x0009e40000100a00 */
[----:B----4-:R-:W-:Y:S02]  /*26be0*/  IMAD.MOV.U32 R26, RZ, RZ, R2 ;  /* 0x000000ffff1a7224 */ /* 0x010fe400078e0002 */
[----:B---3--:R-:W-:Y:S01]  /*26bf0*/  IMAD.MOV.U32 R27, RZ, RZ, R0 ;  /* 0x000000ffff1b7224 */ /* 0x008fe200078e0000 */
[----:B--2---:R-:W-:-:S15]  /*26c00*/  HMMA.16816.F32.BF16 R20, R8, R22, R16 ;  /* 0x000000160814723c */ /* 0x004fde0000041810 */
[----:B------:R-:W-:-:S09]  /*26c10*/  NOP ;  /* 0x0000000000007918 */ /* 0x000fd20000000000 */
[----:B------:R-:W-:Y:S02]  /*26c20*/  IMAD.MOV.U32 R28, RZ, RZ, R20 ;  /* 0x000000ffff1c7224 */ /* 0x000fe400078e0014 */
[----:B------:R-:W-:Y:S02]  /*26c30*/  IMAD.MOV.U32 R3, RZ, RZ, R21 ;  /* 0x000000ffff037224 */ /* 0x000fe400078e0015 */
[----:B------:R-:W-:Y:S02]  /*26c40*/  IMAD.MOV.U32 R19, RZ, RZ, R22 ;  /* 0x000000ffff137224 */ /* 0x000fe400078e0016 */
[----:B------:R-:W-:Y:S02]  /*26c50*/  IMAD.MOV.U32 R18, RZ, RZ, R23 ;  /* 0x000000ffff127224 */ /* 0x000fe400078e0017 */
[----:B------:R-:W0:Y:S02]  /*26c60*/  LDSM.16.M88.4 R20, [R12+UR5+0xc080] ;  /* 0x00c080050c14783b */ /* 0x000e240008000200 */
[----:B0-----:R-:W-:-:S02]  /*26c70*/  IMAD.MOV.U32 R2, RZ, RZ, R22 ;  /* 0x000000ffff027224 */ /* 0x001fc400078e0016 */
[----:B------:R-:W-:Y:S02]  /*26c80*/  IMAD.MOV.U32 R0, RZ, RZ, R23 ;  /* 0x000000ffff007224 */ /* 0x000fe400078e0017 */
[----:B------:R-:W-:Y:S02]  /*26c90*/  IMAD.MOV.U32 R17, RZ, RZ, R20 ;  /* 0x000000ffff117224 */ /* 0x000fe400078e0014 */
[----:B------:R-:W-:Y:S01]  /*26ca0*/  IMAD.MOV.U32 R16, RZ, RZ, R21 ;  /* 0x000000ffff107224 */ /* 0x000fe200078e0015 */
[----:B------:R-:W2:Y:S04]  /*26cb0*/  LDL.LU.64 R22, [R1+0xe48] ;  /* 0x000e480001167983 */ /* 0x000ea80000300a00 */
[----:B------:R-:W2:Y:S04]  /*26cc0*/  LDL.LU.64 R20, [R1+0xe40] ;  /* 0x000e400001147983 */ /* 0x000ea80000300a00 */
[----:B------:R-:W-:Y:S04]  /*26cd0*/  STL [R1+0xd50], R0 ;  /* 0x000d500001007387 */ /* 0x000fe80000100800 */
[----:B------:R0:W-:Y:S01]  /*26ce0*/  STL [R1+0xd3c], R2 ;  /* 0x000d3c0201007387 */ /* 0x0001e20000100800 */
[----:B------:R-:W-:-:S02]  /*26cf0*/  IMAD.MOV.U32 R24, RZ, RZ, R5 ;  /* 0x000000ffff187224 */ /* 0x000fc400078e0005 */
[----:B------:R-:W-:Y:S01]  /*26d00*/  IMAD.MOV.U32 R25, RZ, RZ, R6 ;  /* 0x000000ffff197224 */ /* 0x000fe200078e0006 */
[----:B--2---:R-:W-:-:S15]  /*26d10*/  HMMA.16816.F32.BF16 R8, R8, R26, R20 ;  /* 0x0000001a0808723c */ /* 0x004fde0000041814 */
[----:B------:R-:W-:-:S09]  /*26d20*/  NOP ;  /* 0x0000000000007918 */ /* 0x000fd20000000000 */
[----:B------:R-:W-:Y:S02]  /*26d30*/  IMAD.MOV.U32 R23, RZ, RZ, R8 ;  /* 0x000000ffff177224 */ /* 0x000fe400078e0008 */
[----:B------:R-:W-:Y:S02]  /*26d40*/  IMAD.MOV.U32 R22, RZ, RZ, R9 ;  /* 0x000000ffff167224 */ /* 0x000fe400078e0009 */
[----:B0-----:R-:W-:Y:S02]  /*26d50*/  IMAD.MOV.U32 R2, RZ, RZ, R10 ;  /* 0x000000ffff027224 */ /* 0x001fe400078e000a */
[----:B------:R-:W-:Y:S02]  /*26d60*/  IMAD.MOV.U32 R0, RZ, RZ, R11 ;  /* 0x000000ffff007224 */ /* 0x000fe400078e000b */
[----:B------:R0:W1:Y:S04]  /*26d70*/  LDSM.16.M88.4 R8, [R12+UR5+0xe080] ;  /* 0x00e080050c08783b */ /* 0x0000680008000200 */
[----:B0-----:R-:W2:Y:S01]  /*26d80*/  LDL.LU R12, [R1+0xe3c] ;  /* 0x000e3c00010c7983 */ /* 0x001ea20000300800 */
[----:B-1----:R-:W-:-:S03]  /*26d90*/  IMAD.MOV.U32 R21, RZ, RZ, R8 ;  /* 0x000000ffff157224 */ /* 0x002fc600078e0008 */
[----:B------:R-:W-:Y:S01]  /*26da0*/  STL.64 [R1+0x118], R10 ;  /* 0x0001180a01007387 */ /* 0x000fe20000100a00 */
[----:B------:R-:W-:-:S03]  /*26db0*/  IMAD.MOV.U32 R20, RZ, RZ, R9 ;  /* 0x000000ffff147224 */ /* 0x000fc600078e0009 */
[----:B------:R-:W0:Y:S04]  /*26dc0*/  LDSM.16.MT88.4 R8, [R29+0x10a00] ;  /* 0x010a00001d08783b */ /* 0x000e280000004200 */
[----:B0-----:R-:W-:Y:S04]  /*26dd0*/  STL.64 [R1+0xd70], R10 ;  /* 0x000d700a01007387 */ /* 0x001fe80000100a00 */
        /* <DEDUP_REMOVED lines=8> */
[----:B------:R-:W-:Y:S01]  /*26e60*/  IMAD.MOV.U32 R9, RZ, RZ, R14 ;  /* 0x000000ffff097224 */ /* 0x000fe200078e000e */
[----:B------:R-:W3:Y:S04]  /*26e70*/  LDL.LU R7, [R1+0xe38] ;  /* 0x000e380001077983 */ /* 0x000ee80000300800 */
[----:B------:R-:W4:Y:S04]  /*26e80*/  LDL.LU R14, [R1+0xe34] ;  /* 0x000e3400010e7983 */ /* 0x000f280000300800 */
[----:B------:R0:W-:Y:S02]  /*26e90*/  STL.64 [R1+0xdb8], R8 ;  /* 0x000db80801007387 */ /* 0x0001e40000100a00 */
[----:B0-----:R-:W-:-:S02]  /*26ea0*/  IMAD.MOV.U32 R8, RZ, RZ, R13 ;  /* 0x000000ffff087224 */ /* 0x001fc400078e000d */
[----:B------:R-:W-:Y:S01]  /*26eb0*/  IMAD.MOV.U32 R9, RZ, RZ, R4 ;  /* 0x000000ffff097224 */ /* 0x000fe200078e0004 */
[----:B------:R-:W4:Y:S04]  /*26ec0*/  LDL.LU R13, [R1+0xe30] ;  /* 0x000e3000010d7983 */ /* 0x000f280000300800 */
[----:B------:R-:W4:Y:S04]  /*26ed0*/  LDL.LU R4, [R1+0xe2c] ;  /* 0x000e2c0001047983 */ /* 0x000f280000300800 */
[----:B------:R0:W-:Y:S04]  /*26ee0*/  STL.64 [R1+0xdd0], R8 ;  /* 0x000dd00801007387 */ /* 0x0001e80000100a00 */
[----:B------:R-:W4:Y:S04]  /*26ef0*/  LDL.LU R5, [R1+0xe28] ;  /* 0x000e280001057983 */ /* 0x000f280000300800 */
[----:B------:R-:W4:Y:S04]  /*26f00*/  LDL.LU R6, [R1+0xe24] ;  /* 0x000e240001067983 */ /* 0x000f280000300800 */
[----:B------:R-:W-:Y:S04]  /*26f10*/  STL.64 [R1+0xdd8], R24 ;  /* 0x000dd81801007387 */ /* 0x000fe80000100a00 */
[----:B0-----:R-:W4:Y:S04]  /*26f20*/  LDL.LU R8, [R1+0x30] ;  /* 0x0000300001087983 */ /* 0x001f280000300800 */
[----:B------:R-:W4:Y:S04]  /*26f30*/  LDL.LU R9, [R1+0x34] ;  /* 0x0000340001097983 */ /* 0x000f280000300800 */
[----:B------:R-:W4:Y:S04]  /*26f40*/  LDL.LU R10, [R1+0x38] ;  /* 0x00003800010a7983 */ /* 0x000f280000300800 */
[----:B------:R-:W4:Y:S01]  /*26f50*/  LDL.LU R11, [R1+0x3c] ;  /* 0x00003c00010b7983 */ /* 0x000f220000300800 */
[----:B------:R-:W-:-:S02]  /*26f60*/  IMAD.MOV.U32 R20, RZ, RZ, R15 ;  /* 0x000000ffff147224 */ /* 0x000fc400078e000f */
[----:B--2---:R-:W-:Y:S02]  /*26f70*/  IMAD.MOV.U32 R17, RZ, RZ, R12 ;  /* 0x000000ffff117224 */ /* 0x004fe400078e000c */
[----:B---3--:R-:W-:Y:S01]  /*26f80*/  IMAD.MOV.U32 R16, RZ, RZ, R7 ;  /* 0x000000ffff107224 */ /* 0x008fe200078e0007 */
[----:B----4-:R-:W-:Y:S04]  /*26f90*/  STL.64 [R1+0xde8], R10 ;  /* 0x000de80a01007387 */ /* 0x010fe80000100a00 */
[----:B------:R-:W-:Y:S04]  /*26fa0*/  STL.64 [R1+0xde0], R8 ;  /* 0x000de00801007387 */ /* 0x000fe80000100a00 */
[----:B------:R-:W2:Y:S04]  /*26fb0*/  LDL.LU R7, [R1+0xe20] ;  /* 0x000e200001077983 */ /* 0x000ea80000300800 */
[----:B------:R-:W2:Y:S04]  /*26fc0*/  LDL.LU R12, [R1+0xe1c] ;  /* 0x000e1c00010c7983 */ /* 0x000ea80000300800 */
[----:B------:R-:W-:Y:S04]  /*26fd0*/  STL.64 [R1+0xe08], R18 ;  /* 0x000e081201007387 */ /* 0x000fe80000100a00 */
[----:B------:R0:W-:Y:S02]  /*26fe0*/  STL.64 [R1+0xe00], R16 ;  /* 0x000e001001007387 */ /* 0x0001e40000100a00 */
[----:B0-----:R-:W-:-:S02]  /*26ff0*/  IMAD.MOV.U32 R16, RZ, RZ, R13 ;  /* 0x000000ffff107224 */ /* 0x001fc400078e000d */
[----:B------:R-:W-:Y:S01]  /*27000*/  IMAD.MOV.U32 R17, RZ, RZ, R14 ;  /* 0x000000ffff117224 */ /* 0x000fe200078e000e */
[----:B------:R-:W2:Y:S04]  /*27010*/  LDL.LU R13, [R1+0xe18] ;  /* 0x000e1800010d7983 */ /* 0x000ea80000300800 */
[----:B------:R-:W2:Y:S04]  /*27020*/  LDL.LU R14, [R1+0xe14] ;  /* 0x000e1400010e7983 */ /* 0x000ea80000300800 */
[----:B------:R-:W3:Y:S04]  /*27030*/  LDL.LU R8, [R1+0x10] ;  /* 0x0000100001087983 */ /* 0x000ee80000300800 */
[----:B------:R-:W3:Y:S04]  /*27040*/  LDL.LU R9, [R1+0x14] ;  /* 0x0000140001097983 */ /* 0x000ee80000300800 */
[----:B------:R-:W3:Y:S04]  /*27050*/  LDL.LU R10, [R1+0x18] ;  /* 0x00001800010a7983 */ /* 0x000ee80000300800 */
[----:B------:R-:W3:Y:S04]  /*27060*/  LDL.LU R11, [R1+0x1c] ;  /* 0x00001c00010b7983 */ /* 0x000ee80000300800 */
[----:B------:R-:W2:Y:S04]  /*27070*/  LDL.LU R15, [R1+0xe10] ;  /* 0x000e1000010f7983 */ /* 0x000ea80000300800 */
[----:B------:R-:W4:Y:S04]  /*27080*/  LDL.LU R21, [R1+0xc4] ;  /* 0x0000c40001157983 */ /* 0x000f280000300800 */
[----:B------:R-:W4:Y:S04]  /*27090*/  LDL.LU R24, [R1+0x20] ;  /* 0x0000200001187983 */ /* 0x000f280000300800 */
[----:B------:R-:W4:Y:S04]  /*270a0*/  LDL.LU R25, [R1+0x24] ;  /* 0x0000240001197983 */ /* 0x000f280000300800 */
[----:B------:R-:W4:Y:S04]  /*270b0*/  LDL.LU R26, [R1+0x28] ;  /* 0x00002800011a7983 */ /* 0x000f280000300800 */
[----:B------:R-:W4:Y:S04]  /*270c0*/  LDL.LU R27, [R1+0x2c] ;  /* 0x00002c00011b7983 */ /* 0x000f280000300800 */
[----:B------:R-:W3:Y:S01]  /*270d0*/  LDL.LU.64 R18, [R1+0xe08] ;  /* 0x000e080001127983 */ /* 0x000ee20000300a00 */
[----:B--2---:R-:W-:Y:S03]  /*270e0*/  HMMA.16816.F32.BF16 R12, R4, R16, R12 ;  /* 0x00000010040c723c */ /* 0x004fe6000004180c */
[----:B------:R-:W2:-:S15]  /*270f0*/  LDL.LU.64 R16, [R1+0xe00] ;  /* 0x000e000001107983 */ /* 0x000e9e0000300a00 */
[----:B------:R-:W-:-:S05]  /*27100*/  NOP ;  /* 0x0000000000007918 */ /* 0x000fca0000000000 */
[----:B------:R0:W-:Y:S04]  /*27110*/  STL.64 [R1+0xd80], R14 ;  /* 0x000d800e01007387 */ /* 0x0001e80000100a00 */
[----:B------:R1:W-:Y:S01]  /*27120*/  STL.64 [R1+0xd78], R12 ;  /* 0x000d780c01007387 */ /* 0x0003e20000100a00 */
[----:B0-----:R-:W-:Y:S02]  /*27130*/  IMAD.MOV.U32 R14, RZ, RZ, R2 ;  /* 0x000000ffff0e7224 */ /* 0x001fe400078e0002 */
[----:B------:R-:W-:Y:S02]  /*27140*/  IMAD.MOV.U32 R15, RZ, RZ, R0 ;  /* 0x000000ffff0f7224 */ /* 0x000fe400078e0000 */
[----:B-1----:R-:W-:Y:S02]  /*27150*/  IMAD.MOV.U32 R12, RZ, RZ, R23 ;  /* 0x000000ffff0c7224 */ /* 0x002fe400078e0017 */
[----:B------:R-:W-:Y:S01]  /*27160*/  IMAD.MOV.U32 R13, RZ, RZ, R22 ;  /* 0x000000ffff0d7224 */ /* 0x000fe200078e0016 */
[----:B------:R3:W-:Y:S04]  /*27170*/  STL.64 [R1+0xd98], R14 ;  /* 0x000d980e01007387 */ /* 0x0007e80000100a00 */
[----:B------:R0:W-:Y:S01]  /*27180*/  STL.64 [R1+0xd90], R12 ;  /* 0x000d900c01007387 */ /* 0x0001e20000100a00 */
[----:B---3--:R-:W-:-:S02]  /*27190*/  IMAD.MOV.U32 R14, RZ, RZ, R19 ;  /* 0x000000ffff0e7224 */ /* 0x008fc400078e0013 */
[----:B------:R-:W-:Y:S02]  /*271a0*/  IMAD.MOV.U32 R15, RZ, RZ, R18 ;  /* 0x000000ffff0f7224 */ /* 0x000fe400078e0012 */
[----:B0-----:R-:W-:Y:S02]  /*271b0*/  IMAD.MOV.U32 R12, RZ, RZ, R28 ;  /* 0x000000ffff0c7224 */ /* 0x001fe400078e001c */
[----:B------:R-:W-:Y:S01]  /*271c0*/  IMAD.MOV.U32 R13, RZ, RZ, R3 ;  /* 0x000000ffff0d7224 */ /* 0x000fe200078e0003 */
[----:B------:R-:W3:Y:S04]  /*271d0*/  LDL.LU R28, [R1+0xdfc] ;  /* 0x000dfc00011c7983 */ /* 0x000ee80000300800 */
[----:B------:R-:W3:Y:S04]  /*271e0*/  LDL.LU R3, [R1+0xdf8] ;  /* 0x000df80001037983 */ /* 0x000ee80000300800 */
[----:B------:R-:W-:Y:S04]  /*271f0*/  STL.64 [R1+0xdb0], R14 ;  /* 0x000db00e01007387 */ /* 0x000fe80000100a00 */
[----:B------:R0:W-:Y:S04]  /*27200*/  STL.64 [R1+0xda8], R12 ;  /* 0x000da80c01007387 */ /* 0x0001e80000100a00 */
[----:B0-----:R-:W3:Y:S04]  /*27210*/  LDL.LU R12, [R1+0x50] ;  /* 0x00005000010c7983 */ /* 0x001ee80000300800 */
[----:B------:R-:W3:Y:S04]  /*27220*/  LDL.LU R13, [R1+0x54] ;  /* 0x00005400010d7983 */ /* 0x000ee80000300800 */
[----:B------:R-:W3:Y:S04]  /*27230*/  LDL.LU R14, [R1+0x58] ;  /* 0x00005800010e7983 */ /* 0x000ee80000300800 */
[----:B------:R-:W3:Y:S01]  /*27240*/  LDL.LU R15, [R1+0x5c] ;  /* 0x00005c00010f7983 */ /* 0x000ee20000300800 */
[C---:B----4-:R-:W-:Y:S06]  /*27250*/  HMMA.16816.F32.BF16 R20, R4.reuse, R20, R24 ;  /* 0x000000140414723c */ /* 0x050fec0000041818 */
[----:B--2---:R-:W-:Y:S01]  /*27260*/  HMMA.16816.F32.BF16 R16, R4, R16, R8 ;  /* 0x000000100410723c */ /* 0x004fe20000041808 */
[----:B---3--:R0:W-:Y:S04]  /*27270*/  STL.64 [R1+0xdc8], R14 ;  /* 0x000dc80e01007387 */ /* 0x0081e80000100a00 */
[----:B------:R1:W-:Y:S01]  /*27280*/  STL.64 [R1+0xdc0], R12 ;  /* 0x000dc00c01007387 */ /* 0x0003e20000100a00 */
[----:B0-----:R-:W-:-:S03]  /*27290*/  IMAD.MOV.U32 R14, RZ, RZ, R3 ;  /* 0x000000ffff0e7224 */ /* 0x001fc600078e0003 */
[----:B-1----:R-:W2:Y:S04]  /*272a0*/  LDL.LU R12, [R1+0x60] ;  /* 0x00006000010c7983 */ /* 0x002ea80000300800 */
[----:B------:R-:W2:Y:S04]  /*272b0*/  LDL.LU R13, [R1+0x64] ;  /* 0x00006400010d7983 */ /* 0x000ea80000300800 */
[----:B------:R-:W3:Y:S01]  /*272c0*/  LDL.LU R3, [R1+0xdf4] ;  /* 0x000df40001037983 */ /* 0x000ee20000300800 */
[----:B------:R-:W-:-:S03]  /*272d0*/  IMAD.MOV.U32 R15, RZ, RZ, R28 ;  /* 0x000000ffff0f7224 */ /* 0x000fc600078e001c */
[----:B------:R-:W4:Y:S04]  /*272e0*/  LDL.LU R28, [R1+0xdf0] ;  /* 0x000df000011c7983 */ /* 0x000f280000300800 */
[----:B------:R-:W2:Y:S04]  /*272f0*/  LDL.LU.64 R10, [R1+0xde8] ;  /* 0x000de800010a7983 */ /* 0x000ea80000300a00 */
[----:B------:R-:W2:Y:S04]  /*27300*/  LDL.LU.64 R8, [R1+0xde0] ;  /* 0x000de00001087983 */ /* 0x000ea80000300a00 */
[----:B------:R0:W-:Y:S04]  /*27310*/  STL.64 [R1+0xd60], R18 ;  /* 0x000d601201007387 */ /* 0x0001e80000100a00 */
[----:B------:R-:W-:Y:S04]  /*27320*/  STL.64 [R1+0xd58], R16 ;  /* 0x000d581001007387 */ /* 0x000fe80000100a00 */
[----:B0-----:R-:W3:Y:S04]  /*27330*/  LDL.LU R18, [R1+0x88] ;  /* 0x0000880001127983 */ /* 0x001ee80000300800 */
[----:B------:R-:W3:Y:S04]  /*27340*/  LDL.LU R19, [R1+0x8c] ;  /* 0x00008c0001137983 */ /* 0x000ee80000300800 */
[----:B------:R-:W2:Y:S04]  /*27350*/  LDL.LU.64 R24, [R1+0xdd8] ;  /* 0x000dd80001187983 */ /* 0x000ea80000300a00 */
[----:B------:R0:W-:Y:S04]  /*27360*/  STL.64 [R1+0xd48], R22 ;  /* 0x000d481601007387 */ /* 0x0001e80000100a00 */
[----:B------:R-:W-:Y:S04]  /*27370*/  STL.64 [R1+0xd40], R20 ;  /* 0x000d401401007387 */ /* 0x000fe80000100a00 */
[----:B0-----:R-:W3:Y:S04]  /*27380*/  LDL.LU R22, [R1+0xa8] ;  /* 0x0000a80001167983 */ /* 0x001ee80000300800 */
[----:B------:R-:W3:Y:S01]  /*27390*/  LDL.LU R23, [R1+0xac] ;  /* 0x0000ac0001177983 */ /* 0x000ee20000300800 */
[----:B--2---:R-:W-:Y:S03]  /*273a0*/  HMMA.16816.F32.BF16 R24, R4, R24, R8 ;  /* 0x000000180418723c */ /* 0x004fe60000041808 */
[----:B------:R-:W2:-:S15]  /*273b0*/  LDL.LU.64 R8, [R1+0xdd0] ;  /* 0x000dd00001087983 */ /* 0x000e9e0000300a00 */
[----:B------:R-:W-:-:S05]  /*273c0*/  NOP ;  /* 0x0000000000007918 */ /* 0x000fca0000000000 */
[----:B------:R0:W-:Y:S04]  /*273d0*/  STL.64 [R1+0xd30], R26 ;  /* 0x000d301a01007387 */ /* 0x0001e80000100a00 */
[----:B------:R-:W-:Y:S04]  /*273e0*/  STL.64 [R1+0xd28], R24 ;  /* 0x000d281801007387 */ /* 0x000fe80000100a00 */
[----:B0-----:R-:W3:Y:S01]  /*273f0*/  LDL.LU R26, [R1+0xc8] ;  /* 0x0000c800011a7983 */ /* 0x001ee20000300800 */
[----:B--2---:R-:W-:Y:S03]  /*27400*/  HMMA.16816.F32.BF16 R8, R4, R8, R12 ;  /* 0x000000080408723c */ /* 0x004fe6000004180c */
[----:B------:R-:W2:Y:S04]  /*27410*/  LDL.LU.64 R14, [R1+0xdc8] ;  /* 0x000dc800010e7983 */ /* 0x000ea80000300a00 */
[----:B------:R-:W2:-:S15]  /*27420*/  LDL.LU.64 R12, [R1+0xdc0] ;  /* 0x000dc000010c7983 */ /* 0x000e9e0000300a00 */
[----:B------:R-:W-:-:S01]  /*27430*/  NOP ;  /* 0x0000000000007918 */ /* 0x000fc20000000000 */
[----:B------:R0:W-:Y:S01]  /*27440*/  STL [R1+0x10], R8 ;  /* 0x0000100801007387 */ /* 0x0001e20000100800 */
[----:B------:R-:W-:-:S03]  /*27450*/  IMAD.MOV.U32 R0, RZ, RZ, R9 ;  /* 0x000000ffff007224 */ /* 0x000fc600078e0009 */
[----:B0-----:R-:W2:Y:S01]  /*27460*/  LDL.LU.64 R8, [R1+0xdb8] ;  /* 0x000db80001087983 */ /* 0x001ea20000300a00 */
[----:B------:R-:W-:Y:S02]  /*27470*/  IMAD.MOV.U32 R21, RZ, RZ, R10 ;  /* 0x000000ffff157224 */ /* 0x000fe400078e000a */
[----:B------:R-:W-:Y:S02]  /*27480*/  IMAD.MOV.U32 R20, RZ, RZ, R11 ;  /* 0x000000ffff147224 */ /* 0x000fe400078e000b */
[----:B----4-:R-:W-:Y:S01]  /*27490*/  IMAD.MOV.U32 R27, RZ, RZ, R28 ;  /* 0x000000ffff1b7224 */ /* 0x010fe200078e001c */
[----:B--2---:R-:W-:Y:S01]  /*274a0*/  HMMA.16816.F32.BF16 R8, R4, R8, R12 ;  /* 0x000000080408723c */ /* 0x004fe2000004180c */
[----:B------:R-:W2:Y:S04]  /*274b0*/  LDL.LU.64 R14, [R1+0xdb0] ;  /* 0x000db000010e7983 */ /* 0x000ea80000300a00 */
[----:B------:R-:W2:-:S15]  /*274c0*/  LDL.LU.64 R12, [R1+0xda8] ;  /* 0x000da800010c7983 */ /* 0x000e9e0000300a00 */
[----:B------:R-:W-:-:S04]  /*274d0*/  NOP ;  /* 0x0000000000007918 */ /* 0x000fc80000000000 */
[----:B------:R-:W-:Y:S02]  /*274e0*/  IMAD.MOV.U32 R2, RZ, RZ, R8 ;  /* 0x000000ffff027224 */ /* 0x000fe400078e0008 */
[----:B------:R-:W-:Y:S02]  /*274f0*/  IMAD.MOV.U32 R28, RZ, RZ, R9 ;  /* 0x000000ffff1c7224 */ /* 0x000fe400078e0009 */
[----:B------:R-:W2:Y:S01]  /*27500*/  LDL.LU.64 R8, [R1+0xda0] ;  /* 0x000da00001087983 */ /* 0x000ea20000300a00 */
[----:B------:R-:W-:Y:S02]  /*27510*/  IMAD.MOV.U32 R25, RZ, RZ, R10 ;  /* 0x000000ffff197224 */ /* 0x000fe400078e000a */
[----:B------:R-:W-:Y:S02]  /*27520*/  IMAD.MOV.U32 R24, RZ, RZ, R11 ;  /* 0x000000ffff187224 */ /* 0x000fe400078e000b */
[----:B--2---:R-:W-:Y:S01]  /*27530*/  HMMA.16816.F32.BF16 R8, R4, R8, R12 ;  /* 0x000000080408723c */ /* 0x004fe2000004180c */
[----:B------:R-:W2:Y:S04]  /*27540*/  LDL.LU.64 R14, [R1+0xd98] ;  /* 0x000d9800010e7983 */ /* 0x000ea80000300a00 */
[----:B------:R-:W2:-:S15]  /*27550*/  LDL.LU.64 R12, [R1+0xd90] ;  /* 0x000d9000010c7983 */ /* 0x000e9e0000300a00 */
[----:B------:R-:W-:-:S03]  /*27560*/  NOP ;  /* 0x0000000000007918 */ /* 0x000fc60000000000 */
[----:B------:R0:W-:Y:S04]  /*27570*/  STL.64 [R1+0x50], R8 ;  /* 0x0000500801007387 */ /* 0x0001e80000100a00 */
[----:B------:R1:W-:Y:S04]  /*27580*/  STL.64 [R1+0x58], R10 ;  /* 0x0000580a01007387 */ /* 0x0003e80000100a00 */
[----:B0-----:R-:W2:Y:S02]  /*27590*/  LDL.LU.64 R8, [R1+0xd88] ;  /* 0x000d880001087983 */ /* 0x001ea40000300a00 */
[----:B--2---:R-:W-:Y:S02]  /*275a0*/  HMMA.16816.F32.BF16 R4, R4, R8, R12 ;  /* 0x000000080404723c */ /* 0x004fe4000004180c */
[----:B------:R-:W3:Y:S04]  /*275b0*/  LDL.LU.64 R14, [R1+0xd80] ;  /* 0x000d8000010e7983 */ /* 0x000ee80000300a00 */
[----:B------:R-:W3:Y:S04]  /*275c0*/  LDL.LU.64 R12, [R1+0xd78] ;  /* 0x000d7800010c7983 */ /* 0x000ee80000300a00 */
[----:B-1----:R-:W3:Y:S04]  /*275d0*/  LDL.LU.64 R10, [R1+0xd70] ;  /* 0x000d7000010a7983 */ /* 0x002ee80000300a00 */
[----:B------:R-:W3:Y:S09]  /*275e0*/  LDL.LU.64 R8, [R1+0xd68] ;  /* 0x000d680001087983 */ /* 0x000ef20000300a00 */
[----:B------:R-:W-:Y:S04]  /*275f0*/  STL.64 [R1], R4 ;  /* 0x0000000401007387 */ /* 0x000fe80000100a00 */
[----:B------:R0:W-:Y:S04]  /*27600*/  STL.64 [R1+0x8], R6 ;  /* 0x0000080601007387 */ /* 0x0001e80000100a00 */
[----:B0-----:R-:W2:Y:S04]  /*27610*/  LDL.LU R6, [R1+0xf8] ;  /* 0x0000f80001067983 */ /* 0x001ea80000300800 */
[----:B------:R-:W2:Y:S01]  /*27620*/  LDL.LU R7, [R1+0xfc] ;  /* 0x0000fc0001077983 */ /* 0x000ea20000300800 */
[----:B---3--:R-:W-:Y:S03]  /*27630*/  HMMA.16816.F32.BF16 R12, R8, R18, R12 ;  /* 0x00000012080c723c */ /* 0x008fe6000004180c */
[----:B--2---:R0:W-:Y:S04]  /*27640*/  STL.64 [R1+0xd20], R6 ;  /* 0x000d200601007387 */ /* 0x0041e80000100a00 */
[----:B0-----:R-:W2:Y:S04]  /*27650*/  LDL.LU R6, [R1+0xe8] ;  /* 0x0000e80001067983 */ /* 0x001ea80000300800 */
[----:B------:R-:W3:Y:S04]  /*27660*/  LDL.LU.64 R18, [R1+0xd60] ;  /* 0x000d600001127983 */ /* 0x000ee80000300a00 */
[----:B------:R-:W3:Y:S08]  /*27670*/  LDL.LU.64 R16, [R1+0xd58] ;  /* 0x000d580001107983 */ /* 0x000ef00000300a00 */
[----:B------:R-:W-:Y:S01]  /*27680*/  STL.64 [R1+0x40], R12 ;  /* 0x0000400c01007387 */ /* 0x000fe20000100a00 */
[----:B------:R-:W-:-:S03]  /*27690*/  IMAD.MOV.U32 R7, RZ, RZ, R3 ;  /* 0x000000ffff077224 */ /* 0x000fc600078e0003 */
[----:B------:R0:W-:Y:S01]  /*276a0*/  STL [R1+0x48], R14 ;  /* 0x0000480e01007387 */ /* 0x0001e20000100800 */
[----:B------:R-:W-:-:S03]  /*276b0*/  IMAD.MOV.U32 R3, RZ, RZ, R15 ;  /* 0x000000ffff037224 */ /* 0x000fc600078e000f */
[----:B0-----:R-:W4:Y:S04]  /*276c0*/  LDL.LU R14, [R1+0x108] ;  /* 0x00010800010e7983 */ /* 0x001f280000300800 */
[----:B------:R-:W4:Y:S01]  /*276d0*/  LDL.LU R15, [R1+0x10c] ;  /* 0x00010c00010f7983 */ /* 0x000f220000300800 */
[----:B------:R-:W-:Y:S01]  /*276e0*/  IMAD.MOV.U32 R13, RZ, RZ, R0 ;  /* 0x000000ffff0d7224 */ /* 0x000fe200078e0000 */
[----:B---3--:R-:W-:Y:S02]  /*276f0*/  HMMA.16816.F32.BF16 R16, R8, R22, R16 ;  /* 0x000000160810723c */ /* 0x008fe40000041810 */
[----:B----4-:R0:W-:Y:S04]  /*27700*/  STL.64 [R1+0xd18], R14 ;  /* 0x000d180e01007387 */ /* 0x0101e80000100a00 */
[----:B------:R-:W3:Y:S04]  /*27710*/  LDL.LU R12, [R1+0x10] ;  /* 0x00001000010c7983 */ /* 0x000ee80000300800 */
[----:B------:R-:W4:Y:S04]  /*27720*/  LDL.LU R0, [R1+0xd50] ;  /* 0x000d500001007983 */ /* 0x000f280000300800 */
[----:B------:R-:W2:Y:S01]  /*27730*/  LDL.LU.64 R22, [R1+0xd48] ;  /* 0x000d480001167983 */ /* 0x000ea20000300a00 */
[----:B0-----:R-:W-:-:S02]  /*27740*/  IMAD.MOV.U32 R14, RZ, RZ, R21 ;  /* 0x000000ffff0e7224 */ /* 0x001fc400078e0015 */
[----:B------:R-:W-:Y:S02]  /*27750*/  IMAD.MOV.U32 R15, RZ, RZ, R20 ;  /* 0x000000ffff0f7224 */ /* 0x000fe400078e0014 */
[----:B------:R-:W2:Y:S04]  /*27760*/  LDL.LU.64 R20, [R1+0xd40] ;  /* 0x000d400001147983 */ /* 0x000ea80000300a00 */
[----:B------:R-:W-:Y:S04]  /*27770*/  STL.64 [R1+0xcc0], R18 ;  /* 0x000cc01201007387 */ /* 0x000fe80000100a00 */
[----:B------:R0:W-:Y:S02]  /*27780*/  STL.64 [R1+0xcb8], R16 ;  /* 0x000cb81001007387 */ /* 0x0001e40000100a00 */
[----:B0-----:R-:W-:-:S02]  /*27790*/  IMAD.MOV.U32 R16, RZ, RZ, R2 ;  /* 0x000000ffff107224 */ /* 0x001fc400078e0002 */
[----:B------:R-:W-:Y:S01]  /*277a0*/  IMAD.MOV.U32 R17, RZ, RZ, R28 ;  /* 0x000000ffff117224 */ /* 0x000fe200078e001c */
[----:B------:R-:W4:Y:S04]  /*277b0*/  LDL.LU R2, [R1+0xd3c] ;  /* 0x000d3c0001027983 */ /* 0x000f280000300800 */
[----:B------:R-:W4:Y:S01]  /*277c0*/  LDL.LU R28, [R1+0xd38] ;  /* 0x000d3800011c7983 */ /* 0x000f220000300800 */
[----:B------:R-:W-:Y:S02]  /*277d0*/  IMAD.MOV.U32 R18, RZ, RZ, R25 ;  /* 0x000000ffff127224 */ /* 0x000fe400078e0019 */
[----:B------:R-:W-:Y:S01]  /*277e0*/  IMAD.MOV.U32 R19, RZ, RZ, R24 ;  /* 0x000000ffff137224 */ /* 0x000fe200078e0018 */
[----:B--2---:R-:W-:Y:S01]  /*277f0*/  HMMA.16816.F32.BF16 R20, R8, R26, R20 ;  /* 0x0000001a0814723c */ /* 0x004fe20000041814 */
[----:B------:R-:W2:Y:S04]  /*27800*/  LDL.LU.64 R26, [R1+0xd30] ;  /* 0x000d3000011a7983 */ /* 0x000ea80000300a00 */
[----:B------:R-:W2:-:S15]  /*27810*/  LDL.LU.64 R24, [R1+0xd28] ;  /* 0x000d280001187983 */ /* 0x000e9e0000300a00 */
[----:B------:R-:W-:-:S03]  /*27820*/  NOP ;  /* 0x0000000000007918 */ /* 0x000fc60000000000 */
[----:B------:R-:W-:Y:S01]  /*27830*/  STL [R1+0xcb4], R23 ;  /* 0x000cb41701007387 */ /* 0x000fe20000100800 */
[----:B--2---:R-:W-:Y:S03]  /*27840*/  HMMA.16816.F32.BF16 R24, R8, R6, R24 ;  /* 0x000000060818723c */ /* 0x004fe60000041818 */
[----:B------:R-:W3:-:S15]  /*27850*/  LDL.LU.64 R6, [R1+0xd20] ;  /* 0x000d200001067983 */ /* 0x000ede0000300a00 */
[----:B------:R-:W-:-:S05]  /*27860*/  NOP ;  /* 0x0000000000007918 */ /* 0x000fca0000000000 */
[----:B------:R-:W-:Y:S04]  /*27870*/  STL [R1+0xcb0], R25 ;  /* 0x000cb01901007387 */ /* 0x000fe80000100800 */
[----:B------:R-:W-:Y:S04]  /*27880*/  STL [R1+0xcac], R26 ;  /* 0x000cac1a01007387 */ /* 0x000fe80000100800 */
[----:B------:R-:W-:Y:S01]  /*27890*/  STL [R1+0xca8], R27 ;  /* 0x000ca81b01007387 */ /* 0x000fe20000100800 */
[----:B---3--:R-:W-:Y:S03]  /*278a0*/  HMMA.16816.F32.BF16 R4, R8, R6, R12 ;  /* 0x000000060804723c */ /* 0x008fe6000004180c */
[----:B------:R-:W2:-:S15]  /*278b0*/  LDL.LU.64 R14, [R1+0xd18] ;  /* 0x000d1800010e7983 */ /* 0x000e9e0000300a00 */
[----:B------:R-:W-:-:S05]  /*278c0*/  NOP ;  /* 0x0000000000007918 */ /* 0x000fca0000000000 */
[----:B------:R-:W-:Y:S04]  /*278d0*/  STL [R1+0xc9c], R4 ;  /* 0x000c9c0401007387 */ /* 0x000fe80000100800 */
[----:B------:R-:W-:Y:S04]  /*278e0*/  STL [R1+0xc98], R5 ;  /* 0x000c980501007387 */ /* 0x000fe80000100800 */
[----:B------:R-:W-:Y:S04]  /*278f0*/  STL [R1+0xc94], R6 ;  /* 0x000c940601007387 */ /* 0x000fe80000100800 */
[----:B------:R2:W-:Y:S04]  /*27900*/  STL [R1+0xc90], R7 ;  /* 0x000c900701007387 */ /* 0x0005e80000100800 */
[----:B------:R-:W-:Y:S04]  /*27910*/  STL.64 [R1+0xd10], R10 ;  /* 0x000d100a01007387 */ /* 0x000fe80000100a00 */
[----:B------:R-:W-:Y:S01]  /*27920*/  STL.64 [R1+0xd08], R8 ;  /* 0x000d080801007387 */ /* 0x000fe20000100a00 */
[----:B--2---:R-:W-:Y:S03]  /*27930*/  HMMA.16816.F32.BF16 R4, R8, R14, R16 ;  /* 0x0000000e0804723c */ /* 0x004fe60000041810 */
[----:B------:R-:W0:Y:S04]  /*27940*/  LDSM.16.MT88.4 R12, [R29+0x10c00] ;  /* 0x010c00001d0c783b */ /* 0x000e280000004200 */
[----:B----4-:R-:W1:Y:S04]  /*27950*/  LDSM.16.M88.4 R16, [R28+UR5+0x80] ;  /* 0x000080051c10783b */ /* 0x010e680008000200 */
[----:B------:R-:W2:-:S12]  /*27960*/  LDSM.16.M88.4 R8, [R28+UR5+0x2080] ;  /* 0x002080051c08783b */ /* 0x000e980008000200 */
[----:B------:R-:W-:Y:S04]  /*27970*/  STL.64 [R1+0x30], R4 ;  /* 0x0000300401007387 */ /* 0x000fe80000100a00 */
[----:B------:R-:W-:Y:S04]  /*27980*/  STL.64 [R1+0x38], R6 ;  /* 0x0000380601007387 */ /* 0x000fe80000100a00 */
[----:B0-----:R0:W-:Y:S04]  /*27990*/  STL.64 [R1+0xce0], R14 ;  /* 0x000ce00e01007387 */ /* 0x0011e80000100a00 */
[----:B------:R-:W-:Y:S04]  /*279a0*/  STL.64 [R1+0xcd8], R12 ;  /* 0x000cd80c01007387 */ /* 0x000fe80000100a00 */
[----:B0-----:R-:W3:Y:S04]  /*279b0*/  LDL.LU R14, [R1+0x118] ;  /* 0x00011800010e7983 */ /* 0x001ee80000300800 */
[----:B------:R-:W3:Y:S01]  /*279c0*/  LDL.LU R15, [R1+0x11c] ;  /* 0x00011c00010f7983 */ /* 0x000ee20000300800 */
[----:B-1----:R-:W-:-:S02]  /*279d0*/  IMAD.MOV.U32 R7, RZ, RZ, R18 ;  /* 0x000000ffff077224 */ /* 0x002fc400078e0012 */
[----:B--2---:R-:W-:Y:S02]  /*279e0*/  IMAD.MOV.U32 R5, RZ, RZ, R8 ;  /* 0x000000ffff057224 */ /* 0x004fe400078e0008 */
[----:B------:R-:W-:Y:S01]  /*279f0*/  IMAD.MOV.U32 R4, RZ, RZ, R9 ;  /* 0x000000ffff047224 */ /* 0x000fe200078e0009 */
[----:B---3--:R-:W-:Y:S04]  /*27a00*/  STL.64 [R1+0xcf0], R14 ;  /* 0x000cf00e01007387 */ /* 0x008fe80000100a00 */
[----:B------:R-:W-:Y:S04]  /*27a10*/  STL [R1+0xca0], R7 ;  /* 0x000ca00701007387 */ /* 0x000fe80000100800 */
[----:B------:R-:W-:Y:S04]  /*27a20*/  STL [R1+0xdc], R19 ;  /* 0x0000dc1301007387 */ /* 0x000fe80000100800 */
[----:B------:R0:W-:Y:S04]  /*27a30*/  STL.64 [R1+0xce8], R16 ;  /* 0x000ce81001007387 */ /* 0x0001e80000100a00 */
[----:B0-----:R-:W2:Y:S04]  /*27a40*/  LDL.LU R16, [R1] ;  /* 0x0000000001107983 */ /* 0x001ea80000300800 */
[----:B------:R-:W2:Y:S04]  /*27a50*/  LDL.LU R17, [R1+0x4] ;  /* 0x0000040001117983 */ /* 0x000ea80000300800 */
[----:B------:R-:W3:Y:S04]  /*27a60*/  LDL.LU R18, [R1+0x8] ;  /* 0x0000080001127983 */ /* 0x000ee80000300800 */
[----:B------:R-:W3:Y:S01]  /*27a70*/  LDL.LU R19, [R1+0xc] ;  /* 0x00000c0001137983 */ /* 0x000ee20000300800 */
[----:B------:R-:W-:-:S02]  /*27a80*/  IMAD.MOV.U32 R14, RZ, RZ, R2 ;  /* 0x000000ffff0e7224 */ /* 0x000fc400078e0002 */
[----:B------:R-:W-:Y:S02]  /*27a90*/  IMAD.MOV.U32 R15, RZ, RZ, R0 ;  /* 0x000000ffff0f7224 */ /* 0x000fe400078e0000 */
[----:B------:R-:W-:Y:S02]  /*27aa0*/  IMAD.MOV.U32 R2, RZ, RZ, R10 ;  /* 0x000000ffff027224 */ /* 0x000fe400078e000a */
[----:B------:R-:W-:Y:S02]  /*27ab0*/  IMAD.MOV.U32 R0, RZ, RZ, R11 ;  /* 0x000000ffff007224 */ /* 0x000fe400078e000b */
[----:B------:R-:W0:Y:S02]  /*27ac0*/  LDSM.16.M88.4 R8, [R28+UR5+0x4080] ;  /* 0x004080051c08783b */ /* 0x000e240008000200 */
[----:B0-----:R-:W-:Y:S02]  /*27ad0*/  IMAD.MOV.U32 R23, RZ, RZ, R8 ;  /* 0x000000ffff177224 */ /* 0x001fe400078e0008 */
[----:B------:R-:W-:Y:S01]  /*27ae0*/  IMAD.MOV.U32 R25, RZ, RZ, R9 ;  /* 0x000000ffff197224 */ /* 0x000fe200078e0009 */
[----:B---3--:R-:W-:Y:S04]  /*27af0*/  STL.64 [R1+0xd00], R18 ;  /* 0x000d001201007387 */ /* 0x008fe80000100a00 */
[----:B--2---:R0:W-:Y:S04]  /*27b00*/  STL.64 [R1+0xcf8], R16 ;  /* 0x000cf81001007387 */ /* 0x0041e80000100a00 */
[----:B0-----:R-:W2:Y:S04]  /*27b10*/  LDL.LU R16, [R1+0x50] ;  /* 0x0000500001107983 */ /* 0x001ea80000300800 */
[----:B------:R-:W2:Y:S04]  /*27b20*/  LDL.LU R17, [R1+0x54] ;  /* 0x0000540001117983 */ /* 0x000ea80000300800 */
[----:B------:R-:W2:Y:S04]  /*27b30*/  LDL.LU R18, [R1+0x58] ;  /* 0x0000580001127983 */ /* 0x000ea80000300800 */
[----:B------:R-:W2:Y:S04]  /*27b40*/  LDL.LU R19, [R1+0x5c] ;  /* 0x00005c0001137983 */ /* 0x000ea80000300800 */
[----:B------:R-:W-:Y:S04]  /*27b50*/  STL [R1+0xc6c], R0 ;  /* 0x000c6c0001007387 */ /* 0x000fe80000100800 */
[----:B------:R-:W-:Y:S04]  /*27b60*/  STL [R1+0xc68], R2 ;  /* 0x000c680201007387 */ /* 0x000fe80000100800 */
[----:B------:R-:W-:Y:S04]  /*27b70*/  STL.64 [R1+0xb8], R10 ;  /* 0x0000b80a01007387 */ /* 0x000fe80000100a00 */
[----:B------:R-:W0:Y:S04]  /*27b80*/  LDSM.16.M88.4 R8, [R28+UR5+0x6080] ;  /* 0x006080051c08783b */ /* 0x000e280008000200 */
[----:B------:R-:W-:Y:S04]  /*27b90*/  STL.64 [R1+0xcd0], R22 ;  /* 0x000cd01601007387 */ /* 0x000fe80000100a00 */
[----:B------:R1:W-:Y:S04]  /*27ba0*/  STL.64 [R1+0xcc8], R20 ;  /* 0x000cc81401007387 */ /* 0x0003e80000100a00 */
[----:B-1----:R-:W3:Y:S04]  /*27bb0*/  LDL.LU R20, [R1+0x40] ;  /* 0x0000400001147983 */ /* 0x002ee80000300800 */
[----:B------:R-:W3:Y:S04]  /*27bc0*/  LDL.LU R21, [R1+0x44] ;  /* 0x0000440001157983 */ /* 0x000ee80000300800 */
[----:B------:R-:W3:Y:S04]  /*27bd0*/  LDL.LU R22, [R1+0x48] ;  /* 0x0000480001167983 */ /* 0x000ee80000300800 */
[----:B0-----:R-:W-:Y:S04]  /*27be0*/  STL.64 [R1+0xa0], R8 ;  /* 0x0000a00801007387 */ /* 0x001fe80000100a00 */
[----:B------:R-:W-:Y:S04]  /*27bf0*/  STL.64 [R1+0xa8], R10 ;  /* 0x0000a80a01007387 */ /* 0x000fe80000100a00 */
[----:B------:R-:W0:Y:S04]  /*27c00*/  LDSM.16.M88.4 R8, [R28+UR5+0x8080] ;  /* 0x008080051c08783b */ /* 0x000e280008000200 */
[----:B0-----:R-:W-:Y:S04]  /*27c10*/  STL.64 [R1+0x90], R8 ;  /* 0x0000900801007387 */ /* 0x001fe80000100a00 */
[----:B------:R-:W-:Y:S04]  /*27c20*/  STL.64 [R1+0x98], R10 ;  /* 0x0000980a01007387 */ /* 0x000fe80000100a00 */
[----:B------:R-:W0:Y:S04]  /*27c30*/  LDSM.16.M88.4 R8, [R28+UR5+0xa080] ;  /* 0x00a080051c08783b */ /* 0x000e280008000200 */
[----:B0-----:R-:W-:Y:S04]  /*27c40*/  STL [R1+0x80], R8 ;  /* 0x0000800801007387 */ /* 0x001fe80000100800 */
[----:B------:R-:W-:Y:S01]  /*27c50*/  STL.64 [R1+0x88], R10 ;  /* 0x0000880a01007387 */ /* 0x000fe20000100a00 */
[----:B------:R-:W-:-:S03]  /*27c60*/  IMAD.MOV.U32 R7, RZ, RZ, R9 ;  /* 0x000000ffff077224 */ /* 0x000fc600078e0009 */
[----:B------:R-:W0:Y:S04]  /*27c70*/  LDSM.16.M88.4 R8, [R28+UR5+0xc080] ;  /* 0x00c080051c08783b */ /* 0x000e280008000200 */
[----:B------:R-:W-:Y:S01]  /*27c80*/  STL [R1+0xca4], R7 ;  /* 0x000ca40701007387 */ /* 0x000fe20000100800 */
[----:B------:R-:W-:-:S03]  /*27c90*/  IMAD.MOV.U32 R23, RZ, RZ, R3 ;  /* 0x000000ffff177224 */ /* 0x000fc600078e0003 */
[----:B0-----:R-:W-:Y:S04]  /*27ca0*/  STL.64 [R1+0x70], R8 ;  /* 0x0000700801007387 */ /* 0x001fe80000100a00 */
[----:B------:R0:W-:Y:S01]  /*27cb0*/  STL [R1+0x78], R10 ;  /* 0x0000780a01007387 */ /* 0x0001e20000100800 */
[----:B------:R-:W-:-:S03]  /*27cc0*/  IMAD.MOV.U32 R3, RZ, RZ, R11 ;  /* 0x000000ffff037224 */ /* 0x000fc600078e000b */
[----:B0-----:R-:W2:Y:S04]  /*27cd0*/  LDL.LU.64 R10, [R1+0xd10] ;  /* 0x000d1000010a7983 */ /* 0x001ea80000300a00 */
[----:B------:R-:W2:Y:S04]  /*27ce0*/  LDL.LU.64 R8, [R1+0xd08] ;  /* 0x000d080001087983 */ /* 0x000ea80000300a00 */
[----:B------:R-:W-:Y:S01]  /*27cf0*/  STL [R1+0xc70], R3 ;  /* 0x000c700301007387 */ /* 0x000fe20000100800 */
[----:B--2---:R-:W-:Y:S03]  /*27d00*/  HMMA.16816.F32.BF16 R12, R8, R14, R16 ;  /* 0x0000000e080c723c */ /* 0x004fe60000041810 */
[----:B------:R-:W2:Y:S04]  /*27d10*/  LDL.LU.64 R18, [R1+0xd00] ;  /* 0x000d000001127983 */ /* 0x000ea80000300a00 */
[----:B------:R-:W2:-:S15]  /*27d20*/  LDL.LU.64 R16, [R1+0xcf8] ;  /* 0x000cf80001107983 */ /* 0x000e9e0000300a00 */
[----:B------:R-:W-:-:S01]  /*27d30*/  NOP ;  /* 0x0000000000007918 */ /* 0x000fc20000000000 */
[----:B------:R-:W-:Y:S04]  /*27d40*/  STL.64 [R1+0x50], R12 ;  /* 0x0000500c01007387 */ /* 0x000fe80000100a00 */
[----:B------:R-:W-:Y:S01]  /*27d50*/  STL [R1+0x5c], R15 ;  /* 0x00005c0f01007387 */ /* 0x000fe20000100800 */
[----:B------:R-:W-:-:S03]  /*27d60*/  IMAD.MOV.U32 R7, RZ, RZ, R14 ;  /* 0x000000ffff077224 */ /* 0x000fc600078e000e */
[----:B------:R-:W0:Y:S04]  /*27d70*/  LDSM.16.M88.4 R12, [R28+UR5+0xe080] ;  /* 0x00e080051c0c783b */ /* 0x000e280008000200 */
[----:B0-----:R0:W-:Y:S01]  /*27d80*/  STL [R1+0x68], R14 ;  /* 0x0000680e01007387 */ /* 0x0011e20000100800 */
[----:B------:R-:W-:-:S03]  /*27d90*/  IMAD.MOV.U32 R28, RZ, RZ, R15 ;  /* 0x000000ffff1c7224 */ /* 0x000fc600078e000f */
[----:B0-----:R-:W2:Y:S04]  /*27da0*/  LDL.LU.64 R14, [R1+0xcf0] ;  /* 0x000cf000010e7983 */ /* 0x001ea80000300a00 */
[----:B------:R-:W-:Y:S01]  /*27db0*/  STL [R1+0xc74], R28 ;  /* 0x000c741c01007387 */ /* 0x000fe20000100800 */
[----:B------:R-:W-:Y:S02]  /*27dc0*/  IMAD.MOV.U32 R26, RZ, RZ, R12 ;  /* 0x000000ffff1a7224 */ /* 0x000fe400078e000c */
[----:B------:R-:W-:Y:S01]  /*27dd0*/  IMAD.MOV.U32 R27, RZ, RZ, R13 ;  /* 0x000000ffff1b7224 */ /* 0x000fe200078e000d */
[----:B--2---:R-:W-:Y:S01]  /*27de0*/  HMMA.16816.F32.BF16 R8, R8, R14, R16 ;  /* 0x0000000e0808723c */ /* 0x004fe20000041810 */
[----:B------:R-:W3:Y:S04]  /*27df0*/  LDL.LU.64 R16, [R1+0xce8] ;  /* 0x000ce80001107983 */ /* 0x000ee80000300a00 */
[----:B------:R-:W3:Y:S04]  /*27e00*/  LDL.LU.64 R14, [R1+0xce0] ;  /* 0x000ce000010e7983 */ /* 0x000ee80000300a00 */
[----:B------:R-:W3:-:S14]  /*27e10*/  LDL.LU.64 R12, [R1+0xcd8] ;  /* 0x000cd800010c7983 */ /* 0x000edc0000300a00 */
[----:B------:R-:W-:Y:S04]  /*27e20*/  STL.64 [R1+0x20], R8 ;  /* 0x0000200801007387 */ /* 0x000fe80000100a00 */
[----:B------:R-:W-:Y:S04]  /*27e30*/  STL.64 [R1+0x28], R10 ;  /* 0x0000280a01007387 */ /* 0x000fe80000100a00 */
[----:B------:R-:W0:Y:S04]  /*27e40*/  LDSM.16.MT88.4 R8, [R29+0x10e00] ;  /* 0x010e00001d08783b */ /* 0x000e280000004200 */
[----:B0-----:R-:W-:Y:S04]  /*27e50*/  STL.64 [R1+0xc48], R10 ;  /* 0x000c480a01007387 */ /* 0x001fe80000100a00 */
[----:B------:R0:W-:Y:S01]  /*27e60*/  STL.64 [R1+0xc40], R8 ;  /* 0x000c400801007387 */ /* 0x0001e20000100a00 */
[----:B---3--:R-:W-:Y:S03]  /*27e70*/  HMMA.16816.F32.BF16 R16, R12, R16, R20 ;  /* 0x000000100c10723c */ /* 0x008fe60000041814 */
[----:B------:R-:W2:Y:S04]  /*27e80*/  LDL.LU.64 R22, [R1+0xcd0] ;  /* 0x000cd00001167983 */ /* 0x000ea80000300a00 */
[----:B------:R-:W3:-:S15]  /*27e90*/  LDL.LU.64 R20, [R1+0xcc8] ;  /* 0x000cc80001147983 */ /* 0x000ede0000300a00 */
[----:B------:R-:W-:-:S02]  /*27ea0*/  NOP ;  /* 0x0000000000007918 */ /* 0x000fc40000000000 */
[----:B------:R-:W-:Y:S02]  /*27eb0*/  IMAD.MOV.U32 R2, RZ, RZ, R18 ;  /* 0x000000ffff027224 */ /* 0x000fe400078e0012 */
[----:B------:R-:W-:Y:S02]  /*27ec0*/  IMAD.MOV.U32 R29, RZ, RZ, R19 ;  /* 0x000000ffff1d7224 */ /* 0x000fe400078e0013 */
[----:B------:R-:W-:Y:S02]  /*27ed0*/  IMAD.MOV.U32 R3, RZ, RZ, R16 ;  /* 0x000000ffff037224 */ /* 0x000fe400078e0010 */
[----:B------:R-:W-:Y:S01]  /*27ee0*/  IMAD.MOV.U32 R0, RZ, RZ, R17 ;  /* 0x000000ffff007224 */ /* 0x000fe200078e0011 */
[----:B------:R-:W4:Y:S04]  /*27ef0*/  LDL.LU.64 R18, [R1+0xcc0] ;  /* 0x000cc00001127983 */ /* 0x000f280000300a00 */
[----:B------:R-:W4:Y:S01]  /*27f00*/  LDL.LU.64 R16, [R1+0xcb8] ;  /* 0x000cb80001107983 */ /* 0x000f220000300a00 */
[----:B0-----:R-:W-:-:S02]  /*27f10*/  IMAD.MOV.U32 R8, RZ, RZ, R5 ;  /* 0x000000ffff087224 */ /* 0x001fc400078e0005 */
[----:B------:R-:W-:Y:S01]  /*27f20*/  IMAD.MOV.U32 R9, RZ, RZ, R4 ;  /* 0x000000ffff097224 */ /* 0x000fe200078e0004 */
[----:B------:R-:W-:Y:S06]  /*27f30*/  STL [R1+0xc78], R2 ;  /* 0x000c780201007387 */ /* 0x000fec0000100800 */
[----:B----4-:R-:W-:Y:S07]  /*27f40*/  HMMA.16816.F32.BF16 R8, R12, R8, R16 ;  /* 0x000000080c08723c */ /* 0x010fee0000041810 */
[----:B--2---:R-:W-:-:S02]  /*27f50*/  IMAD.MOV.U32 R16, RZ, RZ, R23 ;  /* 0x000000ffff107224 */ /* 0x004fc400078e0017 */
[----:B------:R-:W-:-:S14]  /*27f60*/  IMAD.MOV.U32 R17, RZ, RZ, R25 ;  /* 0x000000ffff117224 */ /* 0x000fdc00078e0019 */
[----:B------:R0:W-:Y:S01]  /*27f70*/  STL [R1+0x10], R8 ;  /* 0x0000100801007387 */ /* 0x0001e20000100800 */
[----:B------:R-:W-:Y:S02]  /*27f80*/  IMAD.MOV.U32 R4, RZ, RZ, R9 ;  /* 0x000000ffff047224 */ /* 0x000fe400078e0009 */
[----:B------:R-:W-:Y:S01]  /*27f90*/  IMAD.MOV.U32 R9, RZ, RZ, R27 ;  /* 0x000000ffff097224 */ /* 0x000fe200078e001b */
[----:B------:R-:W3:Y:S04]  /*27fa0*/  LDL.LU R23, [R1+0xcb4] ;  /* 0x000cb40001177983 */ /* 0x000ee80000300800 */
[----:B------:R-:W2:Y:S01]  /*27fb0*/  LDL.LU R25, [R1+0xcb0] ;  /* 0x000cb00001197983 */ /* 0x000ea20000300800 */
[----:B0-----:R-:W-:-:S03]  /*27fc0*/  IMAD.MOV.U32 R8, RZ, RZ, R26 ;  /* 0x000000ffff087224 */ /* 0x001fc600078e001a */
[----:B------:R-:W2:Y:S04]  /*27fd0*/  LDL.LU R26, [R1+0xcac] ;  /* 0x000cac00011a7983 */ /* 0x000ea80000300800 */
[----:B------:R-:W2:Y:S04]  /*27fe0*/  LDL.LU R27, [R1+0xca8] ;  /* 0x000ca800011b7983 */ /* 0x000ea80000300800 */
[----:B------:R0:W-:Y:S04]  /*27ff0*/  STL.64 [R1+0xc58], R8 ;  /* 0x000c580801007387 */ /* 0x0001e80000100a00 */
[----:B0-----:R-:W2:Y:S04]  /*28000*/  LDL.LU R8, [R1+0xa0] ;  /* 0x0000a00001087983 */ /* 0x001ea80000300800 */
[----:B------:R-:W2:Y:S01]  /*28010*/  LDL.LU R9, [R1+0xa4] ;  /* 0x0000a40001097983 */ /* 0x000ea20000300800 */
[C---:B---3--:R-:W-:Y:S06]  /*28020*/  HMMA.16816.F32.BF16 R20, R12.reuse, R16, R20 ;  /* 0x000000100c14723c */ /* 0x048fec0000041814 */
[----:B--2---:R-:W-:-:S15]  /*28030*/  HMMA.16816.F32.BF16 R24, R12, R8, R24 ;  /* 0x000000080c18723c */ /* 0x004fde0000041818 */
[----:B------:R-:W-:-:S03]  /*28040*/  NOP ;  /* 0x0000000000007918 */ /* 0x000fc60000000000 */
[----:B------:R-:W-:Y:S02]  /*28050*/  IMAD.MOV.U32 R2, RZ, RZ, R20 ;  /* 0x000000ffff027224 */ /* 0x000fe400078e0014 */
[----:B------:R-:W-:-:S03]  /*28060*/  IMAD.MOV.U32 R28, RZ, RZ, R21 ;  /* 0x000000ffff1c7224 */ /* 0x000fc600078e0015 */
[----:B------:R0:W-:Y:S04]  /*28070*/  STL.64 [R1+0xc08], R26 ;  /* 0x000c081a01007387 */ /* 0x0001e80000100a00 */
[----:B------:R-:W-:Y:S04]  /*28080*/  STL.64 [R1+0xc00], R24 ;  /* 0x000c001801007387 */ /* 0x000fe80000100a00 */
[----:B0-----:R-:W2:Y:S04]  /*28090*/  LDL.LU R26, [R1+0xb8] ;  /* 0x0000b800011a7983 */ /* 0x001ea80000300800 */
[----:B------:R-:W2:Y:S04]  /*280a0*/  LDL.LU R27, [R1+0xbc] ;  /* 0x0000bc00011b7983 */ /* 0x000ea80000300800 */
[----:B------:R-:W3:Y:S04]  /*280b0*/  LDL.LU R20, [R1+0x70] ;  /* 0x0000700001147983 */ /* 0x000ee80000300800 */
[----:B------:R-:W3:Y:S01]  /*280c0*/  LDL.LU R21, [R1+0x74] ;  /* 0x0000740001157983 */ /* 0x000ee20000300800 */
[----:B------:R-:W-:-:S02]  /*280d0*/  IMAD.MOV.U32 R5, RZ, RZ, R10 ;  /* 0x000000ffff057224 */ /* 0x000fc400078e000a */
[----:B------:R-:W-:Y:S02]  /*280e0*/  IMAD.MOV.U32 R10, RZ, RZ, R7 ;  /* 0x000000ffff0a7224 */ /* 0x000fe400078e0007 */
[----:B------:R-:W-:Y:S01]  /*280f0*/  IMAD.MOV.U32 R6, RZ, RZ, R11 ;  /* 0x000000ffff067224 */ /* 0x000fe200078e000b */
[----:B---3--:R-:W-:Y:S04]  /*28100*/  STL.64 [R1+0xc60], R20 ;  /* 0x000c601401007387 */ /* 0x008fe80000100a00 */
[----:B------:R-:W3:Y:S04]  /*28110*/  LDL.LU R8, [R1+0x50] ;  /* 0x0000500001087983 */ /* 0x000ee80000300800 */
[----:B------:R-:W3:Y:S04]  /*28120*/  LDL.LU R9, [R1+0x54] ;  /* 0x0000540001097983 */ /* 0x000ee80000300800 */
[----:B------:R-:W4:Y:S04]  /*28130*/  LDL.LU R7, [R1+0xca4] ;  /* 0x000ca40001077983 */ /* 0x000f280000300800 */
[----:B------:R-:W2:Y:S01]  /*28140*/  LDL.LU R11, [R1+0x5c] ;  /* 0x00005c00010b7983 */ /* 0x000ea20000300800 */
[----:B------:R-:W-:-:S02]  /*28150*/  IMAD.MOV.U32 R19, RZ, RZ, R22 ;  /* 0x000000ffff137224 */ /* 0x000fc400078e0016 */
[----:B------:R-:W-:Y:S01]  /*28160*/  IMAD.MOV.U32 R18, RZ, RZ, R23 ;  /* 0x000000ffff127224 */ /* 0x000fe200078e0017 */
[----:B--2---:R-:W-:Y:S04]  /*28170*/  STL.64 [R1+0xc88], R10 ;  /* 0x000c880a01007387 */ /* 0x004fe80000100a00 */
[----:B---3--:R0:W-:Y:S01]  /*28180*/  STL.64 [R1+0xc80], R8 ;  /* 0x000c800801007387 */ /* 0x0081e20000100a00 */
[----:B----4-:R-:W-:-:S03]  /*28190*/  IMAD.MOV.U32 R17, RZ, RZ, R7 ;  /* 0x000000ffff117224 */ /* 0x010fc600078e0007 */
[----:B0-----:R-:W2:Y:S04]  /*281a0*/  LDL.LU R8, [R1+0x90] ;  /* 0x0000900001087983 */ /* 0x001ea80000300800 */
[----:B------:R-:W2:Y:S04]  /*281b0*/  LDL.LU R9, [R1+0x94] ;  /* 0x0000940001097983 */ /* 0x000ea80000300800 */
[----:B------:R-:W3:Y:S04]  /*281c0*/  LDL.LU R16, [R1+0x80] ;  /* 0x0000800001107983 */ /* 0x000ee80000300800 */
[----:B------:R-:W4:Y:S04]  /*281d0*/  LDL.LU R7, [R1+0xca0] ;  /* 0x000ca00001077983 */ /* 0x000f280000300800 */
[----:B------:R-:W3:Y:S04]  /*281e0*/  LDL.LU R20, [R1+0x30] ;  /* 0x0000300001147983 */ /* 0x000ee80000300800 */
[----:B------:R-:W3:Y:S04]  /*281f0*/  LDL.LU R21, [R1+0x34] ;  /* 0x0000340001157983 */ /* 0x000ee80000300800 */
[----:B------:R-:W3:Y:S04]  /*28200*/  LDL.LU R22, [R1+0x38] ;  /* 0x0000380001167983 */ /* 0x000ee80000300800 */
[----:B------:R-:W3:Y:S04]  /*28210*/  LDL.LU R23, [R1+0x3c] ;  /* 0x00003c0001177983 */ /* 0x000ee80000300800 */
[----:B------:R0:W-:Y:S04]  /*28220*/  STL.64 [R1+0xc18], R26 ;  /* 0x000c181a01007387 */ /* 0x0001e80000100a00 */
[----:B------:R-:W2:Y:S01]  /*28230*/  LDL.LU R24, [R1+0x10] ;  /* 0x0000100001187983 */ /* 0x000ea20000300800 */
[----:B------:R-:W-:-:S03]  /*28240*/  IMAD.MOV.U32 R25, RZ, RZ, R4 ;  /* 0x000000ffff197224 */ /* 0x000fc600078e0004 */
[----:B------:R-:W3:Y:S01]  /*28250*/  LDL.LU R4, [R1+0xc9c] ;  /* 0x000c9c0001047983 */ /* 0x000ee20000300800 */
[----:B0-----:R-:W-:Y:S02]  /*28260*/  IMAD.MOV.U32 R26, RZ, RZ, R5 ;  /* 0x000000ffff1a7224 */ /* 0x001fe400078e0005 */
[----:B------:R-:W-:Y:S01]  /*28270*/  IMAD.MOV.U32 R27, RZ, RZ, R6 ;  /* 0x000000ffff1b7224 */ /* 0x000fe200078e0006 */
[----:B------:R-:W3:Y:S04]  /*28280*/  LDL.LU R5, [R1+0xc98] ;  /* 0x000c980001057983 */ /* 0x000ee80000300800 */
[----:B------:R-:W3:Y:S04]  /*28290*/  LDL.LU R6, [R1+0xc94] ;  /* 0x000c940001067983 */ /* 0x000ee80000300800 */
[----:B------:R4:W-:Y:S02]  /*282a0*/  STL.64 [R1+0xc28], R26 ;  /* 0x000c281a01007387 */ /* 0x0009e40000100a00 */
[----:B----4-:R-:W-:-:S02]  /*282b0*/  IMAD.MOV.U32 R26, RZ, RZ, R7 ;  /* 0x000000ffff1a7224 */ /* 0x010fc400078e0007 */
[----:B--2---:R0:W-:Y:S04]  /*282c0*/  STL.64 [R1+0xc20], R24 ;  /* 0x000c201801007387 */ /* 0x0041e80000100a00 */
[----:B------:R-:W3:Y:S04]  /*282d0*/  LDL.LU R7, [R1+0xc90] ;  /* 0x000c900001077983 */ /* 0x000ee80000300800 */
[----:B------:R-:W2:Y:S01]  /*282e0*/  LDL.LU R27, [R1+0xdc] ;  /* 0x0000dc00011b7983 */ /* 0x000ea20000300800 */
[----:B---3--:R-:W-:Y:S03]  /*282f0*/  HMMA.16816.F32.BF16 R4, R12, R8, R4 ;  /* 0x000000080c04723c */ /* 0x008fe60000041804 */
[----:B--2---:R1:W-:Y:S04]  /*28300*/  STL.64 [R1+0xc50], R26 ;  /* 0x000c501a01007387 */ /* 0x0043e80000100a00 */
[----:B0-----:R-:W2:Y:S04]  /*28310*/  LDL.LU R24, [R1+0x20] ;  /* 0x0000200001187983 */ /* 0x001ea80000300800 */
[----:B------:R-:W2:Y:S04]  /*28320*/  LDL.LU R25, [R1+0x24] ;  /* 0x0000240001197983 */ /* 0x000ea80000300800 */
[----:B-1----:R-:W2:Y:S04]  /*28330*/  LDL.LU R26, [R1+0x28] ;  /* 0x00002800011a7983 */ /* 0x002ea80000300800 */
[----:B------:R-:W2:Y:S04]  /*28340*/  LDL.LU R27, [R1+0x2c] ;  /* 0x00002c00011b7983 */ /* 0x000ea80000300800 */
[----:B------:R-:W3:Y:S04]  /*28350*/  LDL.LU.64 R10, [R1+0xc88] ;  /* 0x000c8800010a7983 */ /* 0x000ee80000300a00 */
[----:B------:R-:W3:Y:S04]  /*28360*/  LDL.LU.64 R8, [R1+0xc80] ;  /* 0x000c800001087983 */ /* 0x000ee80000300a00 */
[----:B------:R0:W-:Y:S04]  /*28370*/  STL.64 [R1+0xbf8], R6 ;  /* 0x000bf80601007387 */ /* 0x0001e80000100a00 */
[----:B------:R1:W-:Y:S04]  /*28380*/  STL.64 [R1+0xbf0], R4 ;  /* 0x000bf00401007387 */ /* 0x0003e80000100a00 */
[----:B0-----:R-:W4:Y:S04]  /*28390*/  LDL.LU R6, [R1+0xa8] ;  /* 0x0000a80001067983 */ /* 0x001f280000300800 */
[----:B------:R-:W4:Y:S01]  /*283a0*/  LDL.LU R7, [R1+0xac] ;  /* 0x0000ac0001077983 */ /* 0x000f220000300800 */
[----:B-1----:R-:W-:-:S02]  /*283b0*/  IMAD.MOV.U32 R4, RZ, RZ, R2 ;  /* 0x000000ffff047224 */ /* 0x002fc400078e0002 */
[----:B------:R-:W-:Y:S01]  /*283c0*/  IMAD.MOV.U32 R5, RZ, RZ, R28 ;  /* 0x000000ffff057224 */ /* 0x000fe200078e001c */
[----:B----4-:R0:W-:Y:S04]  /*283d0*/  STL.64 [R1+0xc10], R6 ;  /* 0x000c100601007387 */ /* 0x0101e80000100a00 */
[----:B------:R-:W4:Y:S04]  /*283e0*/  LDL.LU R2, [R1+0xc78] ;  /* 0x000c780001027983 */ /* 0x000f280000300800 */
[----:B------:R-:W2:Y:S01]  /*283f0*/  LDL.LU R28, [R1+0xc74] ;  /* 0x000c7400011c7983 */ /* 0x000ea20000300800 */
[----:B0-----:R-:W-:-:S02]  /*28400*/  IMAD.MOV.U32 R6, RZ, RZ, R19 ;  /* 0x000000ffff067224 */ /* 0x001fc400078e0013 */
[----:B------:R-:W-:-:S05]  /*28410*/  IMAD.MOV.U32 R7, RZ, RZ, R18 ;  /* 0x000000ffff077224 */ /* 0x000fca00078e0012 */
[----:B------:R-:W-:Y:S04]  /*28420*/  STL.64 [R1+0xc38], R6 ;  /* 0x000c380601007387 */ /* 0x000fe80000100a00 */
[----:B------:R0:W-:Y:S01]  /*28430*/  STL.64 [R1+0xc30], R4 ;  /* 0x000c300401007387 */ /* 0x0001e20000100a00 */
[----:B------:R-:W-:Y:S01]  /*28440*/  HMMA.16816.F32.BF16 R16, R12, R16, R20 ;  /* 0x000000100c10723c */ /* 0x000fe20000041814 */
[----:B0-----:R-:W-:Y:S02]  /*28450*/  IMAD.MOV.U32 R4, RZ, RZ, R3 ;  /* 0x000000ffff047224 */ /* 0x001fe400078e0003 */
[----:B------:R-:W-:Y:S01]  /*28460*/  IMAD.MOV.U32 R5, RZ, RZ, R0 ;  /* 0x000000ffff057224 */ /* 0x000fe200078e0000 */
[----:B------:R-:W2:Y:S04]  /*28470*/  LDL.LU R3, [R1+0xc70] ;  /* 0x000c700001037983 */ /* 0x000ea80000300800 */
[----:B------:R-:W2:Y:S01]  /*28480*/  LDL.LU R0, [R1+0xc6c] ;  /* 0x000c6c0001007983 */ /* 0x000ea20000300800 */
[----:B----4-:R-:W-:-:S03]  /*28490*/  IMAD.MOV.U32 R6, RZ, RZ, R2 ;  /* 0x000000ffff067224 */ /* 0x010fc600078e0002 */
[----:B------:R-:W4:Y:S04]  /*284a0*/  LDL.LU R2, [R1+0xc68] ;  /* 0x000c680001027983 */ /* 0x000f280000300800 */
[----:B------:R-:W3:Y:S02]  /*284b0*/  LDL.LU.64 R20, [R1+0xc60] ;  /* 0x000c600001147983 */ /* 0x000ee40000300a00 */
[----:B---3--:R-:W-:Y:S02]  /*284c0*/  HMMA.16816.F32.BF16 R20, R12, R20, R8 ;  /* 0x000000140c14723c */ /* 0x008fe40000041808 */
[----:B------:R-:W2:Y:S01]  /*284d0*/  LDL.LU.64 R8, [R1+0xc58] ;  /* 0x000c580001087983 */ /* 0x000ea20000300a00 */
[----:B------:R-:W-:-:S03]  /*284e0*/  IMAD.MOV.U32 R7, RZ, RZ, R29 ;  /* 0x000000ffff077224 */ /* 0x000fc600078e001d */
[----:B--2---:R-:W-:Y:S01]  /*284f0*/  HMMA.16816.F32.BF16 R12, R12, R8, R24 ;  /* 0x000000080c0c723c */ /* 0x004fe20000041818 */
[----:B------:R-:W2:Y:S04]  /*28500*/  LDL.LU.64 R26, [R1+0xc50] ;  /* 0x000c5000011a7983 */ /* 0x000ea80000300a00 */
[----:B------:R-:W2:Y:S04]  /*28510*/  LDL.LU.64 R10, [R1+0xc48] ;  /* 0x000c4800010a7983 */ /* 0x000ea80000300a00 */
[----:B------:R-:W2:-:S14]  /*28520*/  LDL.LU.64 R8, [R1+0xc40] ;  /* 0x000c400001087983 */ /* 0x000e9c0000300a00 */
[----:B------:R0:W-:Y:S04]  /*28530*/  STL.64 [R1+0xbe8], R14 ;  /* 0x000be80e01007387 */ /* 0x0001e80000100a00 */
[----:B------:R-:W-:Y:S01]  /*28540*/  STL.64 [R1+0xbe0], R12 ;  /* 0x000be00c01007387 */ /* 0x000fe20000100a00 */
[----:B0-----:R-:W-:Y:S01]  /*28550*/  IMAD.MOV.U32 R15, RZ, RZ, R0 ;  /* 0x000000ffff0f7224 */ /* 0x001fe200078e0000 */
[----:B--2---:R-:W-:Y:S02]  /*28560*/  HMMA.16816.F32.BF16 R24, R8, R26, R4 ;  /* 0x0000001a0818723c */ /* 0x004fe40000041804 */
[----:B------:R-:W2:Y:S04]  /*28570*/  LDL.LU.64 R6, [R1+0xc38] ;  /* 0x000c380001067983 */ /* 0x000ea80000300a00 */
[----:B------:R-:W2:-:S15]  /*28580*/  LDL.LU.64 R4, [R1+0xc30] ;  /* 0x000c300001047983 */ /* 0x000e9e0000300a00 */
[----:B------:R-:W-:-:S02]  /*28590*/  NOP ;  /* 0x0000000000007918 */ /* 0x000fc40000000000 */
[----:B------:R-:W-:Y:S04]  /*285a0*/  STL.64 [R1+0x210], R24 ;  /* 0x0002101801007387 */ /* 0x000fe80000100a00 */
[----:B------:R0:W-:Y:S01]  /*285b0*/  STL.64 [R1+0x218], R26 ;  /* 0x0002181a01007387 */ /* 0x0001e20000100a00 */
[----:B------:R-:W-:Y:S02]  /*285c0*/  IMAD.MOV.U32 R29, RZ, RZ, R25 ;  /* 0x000000ffff1d7224 */ /* 0x000fe400078e0019 */
[----:B------:R-:W-:Y:S01]  /*285d0*/  IMAD.MOV.U32 R0, RZ, RZ, R24 ;  /* 0x000000ffff007224 */ /* 0x000fe200078e0018 */
[----:B0-----:R-:W3:Y:S04]  /*285e0*/  LDL.LU.64 R26, [R1+0xc28] ;  /* 0x000c2800011a7983 */ /* 0x001ee80000300a00 */
[----:B------:R-:W3:Y:S01]  /*285f0*/  LDL.LU.64 R24, [R1+0xc20] ;  /* 0x000c200001187983 */ /* 0x000ee20000300a00 */
[----:B----4-:R-:W-:-:S03]  /*28600*/  IMAD.MOV.U32 R14, RZ, RZ, R2 ;  /* 0x000000ffff0e7224 */ /* 0x010fc600078e0002 */
[----:B------:R-:W-:Y:S04]  /*28610*/  STL [R1+0xb14], R0 ;  /* 0x000b140001007387 */ /* 0x000fe80000100800 */
[----:B------:R-:W-:Y:S01]  /*28620*/  STL [R1+0xb10], R29 ;  /* 0x000b101d01007387 */ /* 0x000fe20000100800 */
[----:B---3--:R-:W-:Y:S03]  /*28630*/  HMMA.16816.F32.BF16 R12, R8, R14, R24 ;  /* 0x0000000e080c723c */ /* 0x008fe60000041818 */
[----:B------:R-:W2:-:S15]  /*28640*/  LDL.LU.64 R26, [R1+0xc18] ;  /* 0x000c1800011a7983 */ /* 0x000e9e0000300a00 */
[----:B------:R-:W-:-:S06]  /*28650*/  NOP ;  /* 0x0000000000007918 */ /* 0x000fcc0000000000 */
[----:B------:R-:W-:Y:S01]  /*28660*/  IMAD.MOV.U32 R2, RZ, RZ, R12 ;  /* 0x000000ffff027224 */ /* 0x000fe200078e000c */
[----:B------:R-:W-:Y:S04]  /*28670*/  STL.64 [R1+0x200], R12 ;  /* 0x0002000c01007387 */ /* 0x000fe80000100a00 */
[----:B------:R0:W-:Y:S04]  /*28680*/  STL.64 [R1+0x208], R14 ;  /* 0x0002080e01007387 */ /* 0x0001e80000100a00 */
[----:B0-----:R-:W3:Y:S04]  /*28690*/  LDL.LU R14, [R1+0x78] ;  /* 0x00007800010e7983 */ /* 0x001ee80000300800 */
[----:B------:R-:W-:Y:S01]  /*286a0*/  STL [R1+0xb18], R2 ;  /* 0x000b180201007387 */ /* 0x000fe20000100800 */
[----:B------:R-:W-:Y:S01]  /*286b0*/  IMAD.MOV.U32 R15, RZ, RZ, R3 ;  /* 0x000000ffff0f7224 */ /* 0x000fe200078e0003 */
[----:B--2---:R-:W-:Y:S02]  /*286c0*/  HMMA.16816.F32.BF16 R24, R8, R26, R4 ;  /* 0x0000001a0818723c */ /* 0x004fe40000041804 */
[----:B------:R-:W2:-:S15]  /*286d0*/  LDL.LU.64 R6, [R1+0xc10] ;  /* 0x000c100001067983 */ /* 0x000e9e0000300a00 */
[----:B------:R-:W-:-:S06]  /*286e0*/  NOP ;  /* 0x0000000000007918 */ /* 0x000fcc0000000000 */
[----:B------:R-:W-:Y:S04]  /*286f0*/  STL.64 [R1+0x1f0], R24 ;  /* 0x0001f01801007387 */ /* 0x000fe80000100a00 */
[----:B------:R0:W-:Y:S01]  /*28700*/  STL.64 [R1+0x1f8], R26 ;  /* 0x0001f81a01007387 */ /* 0x0001e20000100a00 */
        /* <DEDUP_REMOVED lines=9> */
[----:B------:R0:W-:Y:S04]  /*287a0*/  STL.64 [R1+0x1e8], R26 ;  /* 0x0001e81a01007387 */ /* 0x0001e80000100a00 */
[----:B------:R2:W-:Y:S04]  /*287b0*/  STL [R1+0xb20], R24 ;  /* 0x000b201801007387 */ /* 0x0005e80000100800 */
[----:B0-----:R-:W2:Y:S04]  /*287c0*/  LDL.LU R26, [R1+0x98] ;  /* 0x00009800011a7983 */ /* 0x001ea80000300800 */
[----:B------:R-:W2:Y:S02]  /*287d0*/  LDL.LU R27, [R1+0x9c] ;  /* 0x00009c00011b7983 */ /* 0x000ea40000300800 */
[----:B--2---:R-:W-:-:S15]  /*287e0*/  HMMA.16816.F32.BF16 R24, R8, R26, R4 ;  /* 0x0000001a0818723c */ /* 0x004fde0000041804 */
[----:B------:R-:W-:-:S08]  /*287f0*/  NOP ;  /* 0x0000000000007918 */ /* 0x000fd00000000000 */
[----:B------:R0:W-:Y:S04]  /*28800*/  STL.64 [R1+0x1d0], R24 ;  /* 0x0001d01801007387 */ /* 0x0001e80000100a00 */
[----:B------:R1:W-:Y:S01]  /*28810*/  STL.64 [R1+0x1d8], R26 ;  /* 0x0001d81a01007387 */ /* 0x0003e20000100a00 */
[----:B------:R-:W-:Y:S02]  /*28820*/  IMAD.MOV.U32 R6, RZ, RZ, R27 ;  /* 0x000000ffff067224 */ /* 0x000fe400078e001b */
[----:B0-----:R-:W-:-:S05]  /*28830*/  IMAD.MOV.U32 R25, RZ, RZ, R24 ;  /* 0x000000ffff197224 */ /* 0x001fca00078e0018 */
[----:B------:R-:W-:Y:S04]  /*28840*/  STL [R1+0xb28], R25 ;  /* 0x000b281901007387 */ /* 0x000fe80000100800 */
[----:B-1----:R-:W2:Y:S04]  /*28850*/  LDL.LU R26, [R1+0x88] ;  /* 0x00008800011a7983 */ /* 0x002ea80000300800 */
[----:B------:R-:W2:Y:S04]  /*28860*/  LDL.LU R27, [R1+0x8c] ;  /* 0x00008c00011b7983 */ /* 0x000ea80000300800 */
[----:B------:R-:W-:Y:S01]  /*28870*/  STL [R1+0xb24], R6 ;  /* 0x000b240601007387 */ /* 0x000fe20000100800 */
[----:B--2---:R-:W-:-:S15]  /*28880*/  HMMA.16816.F32.BF16 R16, R8, R26, R16 ;  /* 0x0000001a0810723c */ /* 0x004fde0000041810 */
[----:B------:R-:W-:-:S08]  /*28890*/  NOP ;  /* 0x0000000000007918 */ /* 0x000fd00000000000 */
[----:B------:R-:W-:Y:S04]  /*288a0*/  STL.64 [R1+0x1c0], R16 ;  /* 0x0001c01001007387 */ /* 0x000fe80000100a00 */
[----:B------:R0:W-:Y:S04]  /*288b0*/  STL.64 [R1+0x1c8], R18 ;  /* 0x0001c81201007387 */ /* 0x0001e80000100a00 */
[----:B0-----:R-:W2:Y:S04]  /*288c0*/  LDL.LU R19, [R1+0x274] ;  /* 0x0002740001137983 */ /* 0x001ea80000300800 */
[----:B------:R-:W4:Y:S04]  /*288d0*/  LDL.LU R6, [R1+0x26c] ;  /* 0x00026c0001067983 */ /* 0x000f280000300800 */
[----:B------:R-:W2:Y:S04]  /*288e0*/  LDL.LU R25, [R1+0x288] ;  /* 0x0002880001197983 */ /* 0x000ea80000300800 */
[----:B------:R-:W4:Y:S04]  /*288f0*/  LDL.LU R5, [R1+0x264] ;  /* 0x0002640001057983 */ /* 0x000f280000300800 */
[----:B------:R-:W2:Y:S04]  /*28900*/  LDL.LU R24, [R1+0x284] ;  /* 0x0002840001187983 */ /* 0x000ea80000300800 */
[----:B------:R-:W4:Y:S04]  /*28910*/  LDL.LU R26, [R1+0x25c] ;  /* 0x00025c00011a7983 */ /* 0x000f280000300800 */
[----:B------:R-:W4:Y:S01]  /*28920*/  LDL.LU R27, [R1+0x280] ;  /* 0x00028000011b7983 */ /* 0x000f220000300800 */
[----:B---3--:R-:W-:-:S15]  /*28930*/  HMMA.16816.F32.BF16 R12, R8, R14, R20 ;  /* 0x0000000e080c723c */ /* 0x008fde0000041814 */
[----:B------:R-:W-:-:S09]  /*28940*/  NOP ;  /* 0x0000000000007918 */ /* 0x000fd20000000000 */
[----:B------:R-:W-:Y:S02]  /*28950*/  IMAD.MOV.U32 R7, RZ, RZ, R15 ;  /* 0x000000ffff077224 */ /* 0x000fe400078e000f */
[----:B------:R-:W-:Y:S02]  /*28960*/  IMAD.MOV.U32 R20, RZ, RZ, R13 ;  /* 0x000000ffff147224 */ /* 0x000fe400078e000d */
[----:B------:R-:W-:Y:S01]  /*28970*/  IMAD.MOV.U32 R17, RZ, RZ, R12 ;  /* 0x000000ffff117224 */ /* 0x000fe200078e000c */
[----:B----4-:R0:W-:Y:S04]  /*28980*/  STL.64 [R1+0xbd8], R26 ;  /* 0x000bd81a01007387 */ /* 0x0101e80000100a00 */
[----:B--2---:R-:W-:Y:S04]  /*28990*/  STL.64 [R1+0xbd0], R24 ;  /* 0x000bd01801007387 */ /* 0x004fe80000100a00 */
[----:B0-----:R-:W2:Y:S04]  /*289a0*/  LDL.LU R26, [R1+0x68] ;  /* 0x00006800011a7983 */ /* 0x001ea80000300800 */
[----:B------:R-:W3:Y:S04]  /*289b0*/  LDL.LU R3, [R1+0x254] ;  /* 0x0002540001037983 */ /* 0x000ee80000300800 */
[----:B------:R-:W4:Y:S04]  /*289c0*/  LDL.LU R2, [R1+0x278] ;  /* 0x0002780001027983 */ /* 0x000f280000300800 */
[----:B------:R-:W3:Y:S01]  /*289d0*/  LDL.LU R29, [R1+0x24c] ;  /* 0x00024c00011d7983 */ /* 0x000ee20000300800 */
[----:B------:R-:W-:-:S03]  /*289e0*/  IMAD.MOV.U32 R27, RZ, RZ, R28 ;  /* 0x000000ffff1b7224 */ /* 0x000fc600078e001c */
[----:B------:R-:W3:Y:S04]  /*289f0*/  LDL.LU R0, [R1+0x270] ;  /* 0x0002700001007983 */ /* 0x000ee80000300800 */
[----:B------:R-:W3:Y:S04]  /*28a00*/  LDL.LU R28, [R1+0x244] ;  /* 0x00024400011c7983 */ /* 0x000ee80000300800 */
[----:B------:R0:W-:Y:S04]  /*28a10*/  STL [R1+0xb2c], R16 ;  /* 0x000b2c1001007387 */ /* 0x0001e80000100800 */
[----:B0-----:R-:W4:Y:S04]  /*28a20*/  LDL.LU R16, [R1+0x290] ;  /* 0x0002900001107983 */ /* 0x001f280000300800 */
[----:B------:R-:W-:Y:S04]  /*28a30*/  STL.64 [R1+0x1b0], R12 ;  /* 0x0001b00c01007387 */ /* 0x000fe80000100a00 */
[----:B------:R0:W-:Y:S04]  /*28a40*/  STL.64 [R1+0x1b8], R14 ;  /* 0x0001b80e01007387 */ /* 0x0001e80000100a00 */
[----:B0-----:R-:W2:Y:S04]  /*28a50*/  LDL.LU.64 R14, [R1+0xbe8] ;  /* 0x000be800010e7983 */ /* 0x001ea80000300a00 */
[----:B------:R-:W2:Y:S04]  /*28a60*/  LDL.LU.64 R12, [R1+0xbe0] ;  /* 0x000be000010c7983 */ /* 0x000ea80000300a00 */
[----:B------:R-:W3:Y:S04]  /*28a70*/  LDL.LU R21, [R1+0x29c] ;  /* 0x00029c0001157983 */ /* 0x000ee80000300800 */
[----:B------:R-:W4:Y:S04]  /*28a80*/  LDL.LU R22, [R1+0x298] ;  /* 0x0002980001167983 */ /* 0x000f280000300800 */
[----:B------:R-:W4:Y:S04]  /*28a90*/  LDL.LU R23, [R1+0x294] ;  /* 0x0002940001177983 */ /* 0x000f280000300800 */
[----:B------:R-:W-:Y:S04]  /*28aa0*/  STL [R1+0xb38], R17 ;  /* 0x000b381101007387 */ /* 0x000fe80000100800 */
[----:B------:R0:W-:Y:S04]  /*28ab0*/  STL [R1+0xb34], R20 ;  /* 0x000b341401007387 */ /* 0x0001e80000100800 */
[----:B------:R-:W-:Y:S01]  /*28ac0*/  STL [R1+0xb30], R7 ;  /* 0x000b300701007387 */ /* 0x000fe20000100800 */
[----:B------:R-:W-:-:S02]  /*28ad0*/  IADD3 R19, P1, R19, UR13, RZ ;  /* 0x0000000d13137c10 */ /* 0x000fc4000ff3e0ff */
[----:B------:R-:W-:Y:S01]  /*28ae0*/  IADD3 R6, P4, R6, UR13, RZ ;  /* 0x0000000d06067c10 */ /* 0x000fe2000ff9e0ff */
[----:B0-----:R-:W0:Y:S01]  /*28af0*/  LDC R20, c[0x0][0x230] ;  /* 0x00008c00ff147b82 */ /* 0x001e220000000800 */
[----:B--2---:R-:W-:-:S15]  /*28b00*/  HMMA.16816.F32.BF16 R24, R8, R26, R12 ;  /* 0x0000001a0818723c */ /* 0x004fde000004180c */
[----:B------:R-:W-:-:S08]  /*28b10*/  NOP ;  /* 0x0000000000007918 */ /* 0x000fd00000000000 */
[----:B------:R-:W-:Y:S01]  /*28b20*/  STL.64 [R1+0x1a0], R24 ;  /* 0x0001a01801007387 */ /* 0x000fe20000100a00 */
[----:B------:R-:W-:Y:S02]  /*28b30*/  IMAD.MOV.U32 R4, RZ, RZ, R27 ;  /* 0x000000ffff047224 */ /* 0x000fe400078e001b */
[----:B------:R-:W-:Y:S01]  /*28b40*/  IMAD.MOV.U32 R8, RZ, RZ, R26 ;  /* 0x000000ffff087224 */ /* 0x000fe200078e001a */
[----:B------:R1:W-:Y:S01]  /*28b50*/  STL.64 [R1+0x1a8], R26 ;  /* 0x0001a81a01007387 */ /* 0x0003e20000100a00 */
[----:B------:R-:W-:Y:S02]  /*28b60*/  IMAD.MOV.U32 R12, RZ, RZ, R25 ;  /* 0x000000ffff0c7224 */ /* 0x000fe400078e0019 */
[----:B------:R-:W-:Y:S01]  /*28b70*/  IMAD.MOV.U32 R18, RZ, RZ, R24 ;  /* 0x000000ffff127224 */ /* 0x000fe200078e0018 */
[----:B-1----:R-:W2:Y:S04]  /*28b80*/  LDL.LU.64 R26, [R1+0xbd8] ;  /* 0x000bd800011a7983 */ /* 0x002ea80000300a00 */
[----:B------:R-:W2:Y:S01]  /*28b90*/  LDL.LU.64 R24, [R1+0xbd0] ;  /* 0x000bd00001187983 */ /* 0x000ea20000300a00 */
[----:B---3--:R-:W-:-:S03]  /*28ba0*/  IADD3 R21, P3, R21, UR13, RZ ;  /* 0x0000000d15157c10 */ /* 0x008fc6000ff7e0ff */
[----:B------:R-:W-:Y:S01]  /*28bb0*/  STL [R1+0xb48], R18 ;  /* 0x000b481201007387 */ /* 0x000fe20000100800 */
[----:B----4-:R-:W-:-:S03]  /*28bc0*/  IADD3 R22, P6, R22, UR13, RZ ;  /* 0x0000000d16167c10 */ /* 0x010fc6000ffde0ff */
[----:B------:R-:W-:Y:S01]  /*28bd0*/  STL [R1+0xb44], R12 ;  /* 0x000b440c01007387 */ /* 0x000fe20000100800 */
[----:B------:R-:W-:-:S03]  /*28be0*/  IADD3 R23, P5, R23, UR13, RZ ;  /* 0x0000000d17177c10 */ /* 0x000fc6000ffbe0ff */
[----:B------:R-:W-:Y:S01]  /*28bf0*/  STL [R1+0xb40], R8 ;  /* 0x000b400801007387 */ /* 0x000fe20000100800 */
[----:B------:R-:W-:-:S03]  /*28c00*/  IADD3 R16, P2, R16, UR13, RZ ;  /* 0x0000000d10107c10 */ /* 0x000fc6000ff5e0ff */
[----:B------:R1:W-:Y:S04]  /*28c10*/  STL [R1+0xb3c], R4 ;  /* 0x000b3c0401007387 */ /* 0x0003e80000100800 */
[----:B------:R-:W-:Y:S04]  /*28c20*/  STL [R1+0x29c], R21 ;  /* 0x00029c1501007387 */ /* 0x000fe80000100800 */
[----:B------:R-:W-:Y:S04]  /*28c30*/  STL [R1+0x298], R22 ;  /* 0x0002981601007387 */ /* 0x000fe80000100800 */
[----:B------:R-:W-:Y:S04]  /*28c40*/  STL [R1+0x294], R23 ;  /* 0x0002941701007387 */ /* 0x000fe80000100800 */
[----:B------:R-:W-:Y:S04]  /*28c50*/  STL [R1+0x290], R16 ;  /* 0x0002901001007387 */ /* 0x000fe80000100800 */
[----:B------:R-:W-:Y:S04]  /*28c60*/  STL [R1+0x274], R19 ;  /* 0x0002741301007387 */ /* 0x000fe80000100800 */
[----:B------:R-:W-:Y:S01]  /*28c70*/  STL [R1+0x26c], R6 ;  /* 0x00026c0601007387 */ /* 0x000fe20000100800 */
[----:B------:R-:W-:-:S02]  /*28c80*/  IADD3.X R2, R2, UR8, RZ, P2, !PT ;  /* 0x0000000802027c10 */ /* 0x000fc400097fe4ff */
[----:B--2---:R-:W-:Y:S02]  /*28c90*/  IADD3.X R25, R25, UR8, RZ, P3, !PT ;  /* 0x0000000819197c10 */ /* 0x004fe40009ffe4ff */
[----:B------:R-:W-:Y:S02]  /*28ca0*/  IADD3 R5, P3, R5, UR13, RZ ;  /* 0x0000000d05057c10 */ /* 0x000fe4000ff7e0ff */
[----:B------:R-:W-:Y:S02]  /*28cb0*/  IADD3.X R24, R24, UR8, RZ, P6, !PT ;  /* 0x0000000818187c10 */ /* 0x000fe4000b7fe4ff */
[----:B------:R-:W-:Y:S02]  /*28cc0*/  IADD3 R26, P6, R26, UR13, RZ ;  /* 0x0000000d1a1a7c10 */ /* 0x000fe4000ffde0ff */
[----:B------:R-:W-:Y:S01]  /*28cd0*/  IADD3.X R27, R27, UR8, RZ, P5, !PT ;  /* 0x000000081b1b7c10 */ /* 0x000fe2000affe4ff */
[----:B------:R-:W-:Y:S01]  /*28ce0*/  STL [R1+0x288], R25 ;  /* 0x0002881901007387 */ /* 0x000fe20000100800 */
[----:B------:R-:W-:-:S03]  /*28cf0*/  IADD3 R3, P5, R3, UR13, RZ ;  /* 0x0000000d03037c10 */ /* 0x000fc6000ffbe0ff */
[----:B------:R-:W-:Y:S04]  /*28d00*/  STL [R1+0x264], R5 ;  /* 0x0002640501007387 */ /* 0x000fe80000100800 */
[----:B------:R-:W-:Y:S04]  /*28d10*/  STL [R1+0x284], R24 ;  /* 0x0002841801007387 */ /* 0x000fe80000100800 */
[----:B------:R-:W-:Y:S04]  /*28d20*/  STL [R1+0x25c], R26 ;  /* 0x00025c1a01007387 */ /* 0x000fe80000100800 */
[----:B------:R-:W-:Y:S04]  /*28d30*/  STL [R1+0x280], R27 ;  /* 0x0002801b01007387 */ /* 0x000fe80000100800 */
[----:B------:R-:W-:Y:S04]  /*28d40*/  STL [R1+0x254], R3 ;  /* 0x0002540301007387 */ /* 0x000fe80000100800 */
[----:B------:R-:W-:Y:S04]  /*28d50*/  STL [R1+0x278], R2 ;  /* 0x0002780201007387 */ /* 0x000fe80000100800 */
[----:B-1----:R-:W2:Y:S01]  /*28d60*/  LDL.LU R4, [R1+0x260] ;  /* 0x0002600001047983 */ /* 0x002ea20000300800 */
[----:B------:R-:W-:-:S02]  /*28d70*/  IADD3 R29, P2, R29, UR13, RZ ;  /* 0x0000000d1d1d7c10 */ /* 0x000fc4000ff5e0ff */
[----:B------:R-:W-:-:S03]  /*28d80*/  IADD3.X R0, R0, UR8, RZ, P1, !PT ;  /* 0x0000000800007c10 */ /* 0x000fc60008ffe4ff */
[----:B------:R-:W-:Y:S04]  /*28d90*/  STL [R1+0x24c], R29 ;  /* 0x00024c1d01007387 */ /* 0x000fe80000100800 */
[----:B--2---:R1:W-:Y:S04]  /*28da0*/  STL [R1+0xbc8], R4 ;  /* 0x000bc80401007387 */ /* 0x0043e80000100800 */
[----:B------:R-:W-:Y:S04]  /*28db0*/  STL [R1+0x270], R0 ;  /* 0x0002700001007387 */ /* 0x000fe80000100800 */
[----:B-1----:R-:W2:Y:S01]  /*28dc0*/  LDL.LU R4, [R1+0x23c] ;  /* 0x00023c0001047983 */ /* 0x002ea20000300800 */
[----:B------:R-:W-:-:S05]  /*28dd0*/  IADD3 R28, P1, R28, UR13, RZ ;  /* 0x0000000d1c1c7c10 */ /* 0x000fca000ff3e0ff */
[----:B------:R-:W-:Y:S01]  /*28de0*/  STL [R1+0x244], R28 ;  /* 0x0002441c01007387 */ /* 0x000fe20000100800 */
[----:B0-----:R-:W-:-:S05]  /*28df0*/  VIADD R20, R20, 0x7f ;  /* 0x0000007f14147836 */ /* 0x001fca0000000000 */
[----:B------:R-:W-:Y:S01]  /*28e00*/  SHF.R.S32.HI R17, RZ, 0x1f, R20 ;  /* 0x0000001fff117819 */ /* 0x000fe20000011414 */
[----:B------:R-:W-:-:S03]  /*28e10*/  UIADD3 UR4, UR4, 0x1, URZ ;  /* 0x0000000104047890 */ /* 0x000fc6000fffe03f */
[----:B------:R-:W-:Y:S01]  /*28e20*/  LEA.HI R17, R17, R20, RZ, 0x7 ;  /* 0x0000001411117211 */ /* 0x000fe200078f38ff */
[----:B--2---:R0:W-:Y:S04]  /*28e30*/  STL [R1+0xbcc], R4 ;  /* 0x000bcc0401007387 */ /* 0x0041e80000100800 */
[----:B0-----:R-:W2:Y:S04]  /*28e40*/  LDL.LU R4, [R1+0x268] ;  /* 0x0002680001047983 */ /* 0x001ea80000300800 */
[----:B------:R-:W3:Y:S04]  /*28e50*/  LDL.LU R8, [R1+0x234] ;  /* 0x0002340001087983 */ /* 0x000ee80000300800 */
[----:B------:R-:W4:Y:S04]  /*28e60*/  LDL.LU R12, [R1+0x258] ;  /* 0x00025800010c7983 */ /* 0x000f280000300800 */
[----:B------:R-:W3:Y:S04]  /*28e70*/  LDL.LU R18, [R1+0x22c] ;  /* 0x00022c0001127983 */ /* 0x000ee80000300800 */
[----:B------:R-:W3:Y:S04]  /*28e80*/  LDL.LU R9, [R1+0x250] ;  /* 0x0002500001097983 */ /* 0x000ee80000300800 */
[----:B------:R-:W3:Y:S01]  /*28e90*/  LDL.LU R10, [R1+0x224] ;  /* 0x00022400010a7983 */ /* 0x000ee20000300800 */
[----:B------:R-:W-:-:S03]  /*28ea0*/  SHF.R.S32.HI R17, RZ, 0x7, R17 ;  /* 0x00000007ff117819 */ /* 0x000fc60000011411 */
[----:B------:R-:W3:Y:S04]  /*28eb0*/  LDL.LU R11, [R1+0x248] ;  /* 0x00024800010b7983 */ /* 0x000ee80000300800 */
[----:B------:R-:W3:Y:S04]  /*28ec0*/  LDL.LU R13, [R1+0xa2c] ;  /* 0x000a2c00010d7983 */ /* 0x000ee80000300800 */
[----:B------:R-:W3:Y:S04]  /*28ed0*/  LDL.LU R14, [R1+0x240] ;  /* 0x00024000010e7983 */ /* 0x000ee80000300800 */
[----:B------:R-:W3:Y:S04]  /*28ee0*/  LDL.LU R15, [R1+0x2b8] ;  /* 0x0002b800010f7983 */ /* 0x000ee80000300800 */
[----:B------:R-:W3:Y:S01]  /*28ef0*/  LDL.LU R7, [R1+0x238] ;  /* 0x0002380001077983 */ /* 0x000ee20000300800 */
[----:B------:R-:W-:-:S03]  /*28f00*/  ISETP.NE.U32.AND P0, PT, R17, UR4, PT ;  /* 0x0000000411007c0c */ /* 0x000fc6000bf05070 */
[----:B------:R-:W3:Y:S04]  /*28f10*/  LDL.LU R20, [R1+0xa24] ;  /* 0x000a240001147983 */ /* 0x000ee80000300800 */
        /* <DEDUP_REMOVED lines=16> */
[----:B------:R-:W3:Y:S01]  /*29020*/  LDL.LU R28, [R1+0x2a8] ;  /* 0x0002a800011c7983 */ /* 0x000ee20000300800 */
[----:B--2---:R-:W-:-:S05]  /*29030*/  IADD3.X R4, R4, UR8, RZ, P4, !PT ;  /* 0x0000000804047c10 */ /* 0x004fca000a7fe4ff */
[----:B------:R0:W-:Y:S04]  /*29040*/  STL [R1+0x268], R4 ;  /* 0x0002680401007387 */ /* 0x0001e80000100800 */
[----:B0-----:R-:W2:Y:S02]  /*29050*/  LDL.LU R4, [R1+0xbcc] ;  /* 0x000bcc0001047983 */ /* 0x001ea40000300800 */
[----:B--2---:R-:W-:-:S05]  /*29060*/  IADD3 R4, P4, R4, UR13, RZ ;  /* 0x0000000d04047c10 */ /* 0x004fca000ff9e0ff */
[----:B------:R0:W-:Y:S04]  /*29070*/  STL [R1+0x23c], R4 ;  /* 0x00023c0401007387 */ /* 0x0001e80000100800 */
[----:B0-----:R-:W2:Y:S01]  /*29080*/  LDL.LU R4, [R1+0xbc8] ;  /* 0x000bc80001047983 */ /* 0x001ea20000300800 */
[----:B----4-:R-:W-:Y:S02]  /*29090*/  IADD3.X R12, R12, UR8, RZ, P6, !PT ;  /* 0x000000080c0c7c10 */ /* 0x010fe4000b7fe4ff */
[----:B---3--:R-:W-:Y:S02]  /*290a0*/  IADD3 R18, P6, R18, UR13, RZ ;  /* 0x0000000d12127c10 */ /* 0x008fe4000ffde0ff */
[----:B------:R-:W-:Y:S02]  /*290b0*/  IADD3.X R9, R9, UR8, RZ, P5, !PT ;  /* 0x0000000809097c10 */ /* 0x000fe4000affe4ff */
[----:B------:R-:W-:-:S02]  /*290c0*/  IADD3 R10, P5, R10, UR13, RZ ;  /* 0x0000000d0a0a7c10 */ /* 0x000fc4000ffbe0ff */
[----:B------:R-:W-:Y:S02]  /*290d0*/  IADD3.X R11, R11, UR8, RZ, P2, !PT ;  /* 0x000000080b0b7c10 */ /* 0x000fe400097fe4ff */
[----:B------:R-:W-:Y:S02]  /*290e0*/  IADD3 R13, P2, R13, UR12, RZ ;  /* 0x0000000c0d0d7c10 */ /* 0x000fe4000ff5e0ff */
[----:B------:R-:W-:Y:S02]  /*290f0*/  IADD3.X R14, R14, UR8, RZ, P1, !PT ;  /* 0x000000080e0e7c10 */ /* 0x000fe40008ffe4ff */
[----:B------:R-:W-:Y:S02]  /*29100*/  IADD3 R15, P1, R15, UR12, RZ ;  /* 0x0000000c0f0f7c10 */ /* 0x000fe4000ff3e0ff */
        /* <DEDUP_REMOVED lines=12> */
[----:B--2---:R-:W-:Y:S02]  /*291d0*/  IADD3.X R4, R4, UR8, RZ, P3, !PT ;  /* 0x0000000804047c10 */ /* 0x004fe40009ffe4ff */
[----:B------:R-:W-:-:S03]  /*291e0*/  IADD3 R8, P3, R8, UR13, RZ ;  /* 0x0000000d08087c10 */ /* 0x000fc6000ff7e0ff */
[----:B------:R0:W-:Y:S04]  /*291f0*/  STL [R1+0x260], R4 ;  /* 0x0002600401007387 */ /* 0x0001e80000100800 */
[----:B------:R-:W-:Y:S04]  /*29200*/  STL [R1+0x234], R8 ;  /* 0x0002340801007387 */ /* 0x000fe80000100800 */
[----:B------:R-:W-:Y:S04]  /*29210*/  STL [R1+0x258], R12 ;  /* 0x0002580c01007387 */ /* 0x000fe80000100800 */
[----:B------:R-:W-:Y:S04]  /*29220*/  STL [R1+0x22c], R18 ;  /* 0x00022c1201007387 */ /* 0x000fe80000100800 */
[----:B------:R-:W-:Y:S04]  /*29230*/  STL [R1+0x250], R9 ;  /* 0x0002500901007387 */ /* 0x000fe80000100800 */
[----:B------:R-:W-:Y:S04]  /*29240*/  STL [R1+0x224], R10 ;  /* 0x0002240a01007387 */ /* 0x000fe80000100800 */
[----:B------:R-:W-:Y:S04]  /*29250*/  STL [R1+0x248], R11 ;  /* 0x0002480b01007387 */ /* 0x000fe80000100800 */
[----:B------:R-:W-:Y:S01]  /*29260*/  STL [R1+0xa2c], R13 ;  /* 0x000a2c0d01007387 */ /* 0x000fe20000100800 */
[----:B------:R-:W-:-:S03]  /*29270*/  IADD3.X R17, R17, UR8, RZ, P3, !PT ;  /* 0x0000000811117c10 */ /* 0x000fc60009ffe4ff */
        /* <DEDUP_REMOVED lines=21> */
[----:B0-----:R-:W2:Y:S01]  /*293d0*/  LDL.LU R4, [R1+0x9ec] ;  /* 0x0009ec0001047983 */ /* 0x001ea20000300800 */
[----:B------:R-:W-:-:S02]  /*293e0*/  IADD3.X R29, R29, UR9, RZ, P6, !PT ;  /* 0x000000091d1d7c10 */ /* 0x000fc4000b7fe4ff */
[----:B------:R-:W-:-:S03]  /*293f0*/  IADD3 R0, P6, R0, UR12, RZ ;  /* 0x0000000c00007c10 */ /* 0x000fc6000ffde0ff */
[----:B------:R-:W-:Y:S04]  /*29400*/  STL [R1+0x2ac], R29 ;  /* 0x0002ac1d01007387 */ /* 0x000fe80000100800 */
[----:B--2---:R0:W-:Y:S04]  /*29410*/  STL [R1+0xbc0], R4 ;  /* 0x000bc00401007387 */ /* 0x0041e80000100800 */
[----:B------:R-:W-:Y:S04]  /*29420*/  STL [R1+0x9fc], R0 ;  /* 0x0009fc0001007387 */ /* 0x000fe80000100800 */
[----:B0-----:R-:W2:Y:S01]  /*29430*/  LDL.LU R4, [R1+0x2a4] ;  /* 0x0002a40001047983 */ /* 0x001ea20000300800 */
[----:B------:R-:W-:-:S05]  /*29440*/  IADD3.X R28, R28, UR9, RZ, P5, !PT ;  /* 0x000000091c1c7c10 */ /* 0x000fca000affe4ff */
[----:B------:R-:W-:Y:S04]  /*29450*/  STL [R1+0x2a8], R28 ;  /* 0x0002a81c01007387 */ /* 0x000fe80000100800 */
[----:B--2---:R0:W-:Y:S04]  /*29460*/  STL [R1+0xbc4], R4 ;  /* 0x000bc40401007387 */ /* 0x0041e80000100800 */
[----:B0-----:R-:W2:Y:S04]  /*29470*/  LDL.LU R4, [R1+0x9f4] ;  /* 0x0009f40001047983 */ /* 0x001ea80000300800 */
[----:B------:R-:W3:Y:S04]  /*29480*/  LDL.LU R8, [R1+0x2a0] ;  /* 0x0002a00001087983 */ /* 0x000ee80000300800 */
        /* <DEDUP_REMOVED lines=27> */
[----:B--2---:R-:W-:-:S05]  /*29640*/  IADD3 R4, P5, R4, UR12, RZ ;  /* 0x0000000c04047c10 */ /* 0x004fca000ffbe0ff */
[----:B------:R0:W-:Y:S04]  /*29650*/  STL [R1+0x9f4], R4 ;  /* 0x0009f40401007387 */ /* 0x0001e80000100800 */
[----:B0-----:R-:W2:Y:S02]  /*29660*/  LDL.LU R4, [R1+0xbc4] ;  /* 0x000bc40001047983 */ /* 0x001ea40000300800 */
[----:B--2---:R-:W-:-:S05]  /*29670*/  IADD3.X R4, R4, UR9, RZ, P2, !PT ;  /* 0x0000000904047c10 */ /* 0x004fca00097fe4ff */
[----:B------:R0:W-:Y:S04]  /*29680*/  STL [R1+0x2a4], R4 ;  /* 0x0002a40401007387 */ /* 0x0001e80000100800 */
[----:B0-----:R-:W2:Y:S01]  /*29690*/  LDL.LU R4, [R1+0xbc0] ;  /* 0x000bc00001047983 */ /* 0x001ea20000300800 */
[----:B---3--:R-:W-:Y:S02]  /*296a0*/  IADD3.X R8, R8, UR9, RZ, P1, !PT ;  /* 0x0000000908087c10 */ /* 0x008fe40008ffe4ff */
[----:B----4-:R-:W-:Y:S02]  /*296b0*/  IADD3 R12, P1, R12, UR12, RZ ;  /* 0x0000000c0c0c7c10 */ /* 0x010fe4000ff3e0ff */
        /* <DEDUP_REMOVED lines=19> */
[----:B--2---:R-:W-:-:S05]  /*297f0*/  IADD3 R4, P2, R4, UR12, RZ ;  /* 0x0000000c04047c10 */ /* 0x004fca000ff5e0ff */
[----:B------:R0:W-:Y:S04]  /*29800*/  STL [R1+0x9ec], R4 ;  /* 0x0009ec0401007387 */ /* 0x0001e80000100800 */
        /* <DEDUP_REMOVED lines=29> */
[----:B0-----:R-:W2:Y:S01]  /*299e0*/  LDL.LU R4, [R1+0x998] ;  /* 0x0009980001047983 */ /* 0x001ea20000300800 */
[----:B------:R-:W-:-:S02]  /*299f0*/  IADD3 R29, P1, R29, UR12, RZ ;  /* 0x0000000c1d1d7c10 */ /* 0x000fc4000ff3e0ff */
[----:B------:R-:W-:-:S03]  /*29a00*/  IADD3.X R0, R0, UR9, RZ, P4, !PT ;  /* 0x0000000900007c10 */ /* 0x000fc6000a7fe4ff */
[----:B------:R-:W-:Y:S04]  /*29a10*/  STL [R1+0x984], R29 ;  /* 0x0009841d01007387 */ /* 0x000fe80000100800 */
[----:B--2---:R0:W-:Y:S04]  /*29a20*/  STL [R1+0xbb8], R4 ;  /* 0x000bb80401007387 */ /* 0x0041e80000100800 */
[----:B------:R-:W-:Y:S04]  /*29a30*/  STL [R1+0x9a8], R0 ;  /* 0x0009a80001007387 */ /* 0x000fe80000100800 */
[----:B0-----:R-:W2:Y:S01]  /*29a40*/  LDL.LU R4, [R1+0x974] ;  /* 0x0009740001047983 */ /* 0x001ea20000300800 */
[----:B------:R-:W-:-:S05]  /*29a50*/  IADD3 R28, P4, R28, UR12, RZ ;  /* 0x0000000c1c1c7c10 */ /* 0x000fca000ff9e0ff */
[----:B------:R-:W-:Y:S04]  /*29a60*/  STL [R1+0x97c], R28 ;  /* 0x00097c1c01007387 */ /* 0x000fe80000100800 */
[----:B--2---:R0:W-:Y:S04]  /*29a70*/  STL [R1+0xbbc], R4 ;  /* 0x000bbc0401007387 */ /* 0x0041e80000100800 */
[----:B0-----:R-:W2:Y:S04]  /*29a80*/  LDL.LU R4, [R1+0x9a0] ;  /* 0x0009a00001047983 */ /* 0x001ea80000300800 */
[----:B------:R-:W3:Y:S04]  /*29a90*/  LDL.LU R8, [R1+0x96c] ;  /* 0x00096c0001087983 */ /* 0x000ee80000300800 */
[----:B------:R-:W4:Y:S04]  /*29aa0*/  LDL.LU R12, [R1+0x990] ;  /* 0x00099000010c7983 */ /* 0x000f280000300800 */
        /* <DEDUP_REMOVED lines=1315> */
[----:B--2---:R-:W-:-:S05]  /*2ece0*/  IADD3 R4, P1, R4, UR12, RZ ;  /* 0x0000000c04047c10 */ /* 0x004fca000ff3e0ff */
        /* <DEDUP_REMOVED lines=27> */
[----:B------:R0:W-:Y:S04]  /*2eea0*/  STL [R1+0x2f0], R27 ;  /* 0x0002f01b01007387 */ /* 0x0001e80000100800 */
[----:B------:R-:W-:Y:S04]  /*2eeb0*/  STL [R1+0xa44], R3 ;  /* 0x000a440301007387 */ /* 0x000fe80000100800 */
[----:B------:R-:W-:Y:S04]  /*2eec0*/  STL [R1+0x2e8], R2 ;  /* 0x0002e80201007387 */ /* 0x000fe80000100800 */
[----:B0-----:R-:W2:Y:S04]  /*2eed0*/  LDL.LU R27, [R1+0x2d8] ;  /* 0x0002d800011b7983 */ /* 0x001ea80000300800 */
[----:B------:R-:W-:Y:S04]  /*2eee0*/  STL [R1+0xa4c], R29 ;  /* 0x000a4c1d01007387 */ /* 0x000fe80000100800 */
[----:B------:R-:W3:Y:S01]  /*2eef0*/  LDL.LU R18, [R1+0x2d4] ;  /* 0x0002d40001127983 */ /* 0x000ee20000300800 */
[----:B------:R-:W-:-:S02]  /*2ef00*/  IADD3.X R0, R0, UR9, RZ, P3, !PT ;  /* 0x0000000900007c10 */ /* 0x000fc40009ffe4ff */
[----:B------:R-:W-:-:S03]  /*2ef10*/  IADD3 R28, P3, R28, UR12, RZ ;  /* 0x0000000c1c1c7c10 */ /* 0x000fc6000ff7e0ff */
[----:B------:R-:W-:Y:S04]  /*2ef20*/  STL [R1+0x2e0], R0 ;  /* 0x0002e00001007387 */ /* 0x000fe80000100800 */
[----:B---3--:R0:W-:Y:S04]  /*2ef30*/  STL [R1+0xb4c], R18 ;  /* 0x000b4c1201007387 */ /* 0x0081e80000100800 */
[----:B------:R1:W-:Y:S04]  /*2ef40*/  STL [R1+0xa54], R28 ;  /* 0x000a541c01007387 */ /* 0x0003e80000100800 */
[----:B0-----:R-:W3:Y:S04]  /*2ef50*/  LDL.LU R18, [R1+0xa5c] ;  /* 0x000a5c0001127983 */ /* 0x001ee80000300800 */
        /* <DEDUP_REMOVED lines=23> */
[----:B--2---:R-:W-:-:S03]  /*2f0d0*/  IADD3.X R27, R27, UR9, RZ, P6, !PT ;  /* 0x000000091b1b7c10 */ /* 0x004fc6000b7fe4ff */
[----:B------:R-:W2:Y:S04]  /*2f0e0*/  LDL.LU R23, [R1+0xa58] ;  /* 0x000a580001177983 */ /* 0x000ea80000300800 */
[----:B------:R-:W2:Y:S04]  /*2f0f0*/  LDL.LU R19, [R1+0xa60] ;  /* 0x000a600001137983 */ /* 0x000ea80000300800 */
[----:B------:R-:W2:Y:S04]  /*2f100*/  LDL.LU R5, [R1+0xa68] ;  /* 0x000a680001057983 */ /* 0x000ea80000300800 */
[----:B------:R-:W2:Y:S04]  /*2f110*/  LDL.LU R26, [R1+0xa70] ;  /* 0x000a7000011a7983 */ /* 0x000ea80000300800 */
[----:B------:R0:W-:Y:S04]  /*2f120*/  STL [R1+0x2d8], R27 ;  /* 0x0002d81b01007387 */ /* 0x0001e80000100800 */
[----:B0-----:R-:W2:Y:S01]  /*2f130*/  LDL.LU R27, [R1+0x27c] ;  /* 0x00027c00011b7983 */ /* 0x001ea20000300800 */
[----:B---3--:R-:W-:-:S05]  /*2f140*/  IADD3 R18, P6, R18, UR12, RZ ;  /* 0x0000000c12127c10 */ /* 0x008fca000ffde0ff */
[----:B------:R0:W-:Y:S04]  /*2f150*/  STL [R1+0xa5c], R18 ;  /* 0x000a5c1201007387 */ /* 0x0001e80000100800 */
[----:B0-----:R-:W3:Y:S01]  /*2f160*/  LDL.LU R18, [R1+0xb4c] ;  /* 0x000b4c0001127983 */ /* 0x001ee20000300800 */
[----:B----4-:R-:W-:Y:S02]  /*2f170*/  IADD3.X R8, R8, UR9, RZ, P2, !PT ;  /* 0x0000000908087c10 */ /* 0x010fe400097fe4ff */
        /* <DEDUP_REMOVED lines=11> */
[----:B---3--:R-:W-:Y:S02]  /*2f230*/  IADD3.X R18, R18, UR9, RZ, P5, !PT ;  /* 0x0000000912127c10 */ /* 0x008fe4000affe4ff */
[----:B------:R-:W-:-:S03]  /*2f240*/  IADD3 R12, P5, R12, UR12, RZ ;  /* 0x0000000c0c0c7c10 */ /* 0x000fc6000ffbe0ff */
[----:B------:R0:W-:Y:S04]  /*2f250*/  STL [R1+0x2d4], R18 ;  /* 0x0002d41201007387 */ /* 0x0001e80000100800 */
[----:B0-----:R0:W5:Y:S04]  /*2f260*/  LDL.LU R18, [R1+0xb48] ;  /* 0x000b480001127983 */ /* 0x0011680000300800 */
[----:B------:R1:W-:Y:S04]  /*2f270*/  STL [R1+0xa64], R12 ;  /* 0x000a640c01007387 */ /* 0x0003e80000100800 */
[----:B-1----:R0:W5:Y:S04]  /*2f280*/  LDL.LU R12, [R1+0xb44] ;  /* 0x000b4400010c7983 */ /* 0x0021680000300800 */
[----:B------:R1:W-:Y:S04]  /*2f290*/  STL [R1+0x2d0], R8 ;  /* 0x0002d00801007387 */ /* 0x0003e80000100800 */
[----:B-1----:R0:W5:Y:S04]  /*2f2a0*/  LDL.LU R8, [R1+0xb40] ;  /* 0x000b400001087983 */ /* 0x0021680000300800 */
[----:B------:R1:W-:Y:S04]  /*2f2b0*/  STL [R1+0xa6c], R4 ;  /* 0x000a6c0401007387 */ /* 0x0003e80000100800 */
[----:B-1----:R0:W5:Y:S04]  /*2f2c0*/  LDL.LU R4, [R1+0xb3c] ;  /* 0x000b3c0001047983 */ /* 0x0021680000300800 */
[----:B------:R1:W-:Y:S04]  /*2f2d0*/  STL [R1+0x2cc], R17 ;  /* 0x0002cc1101007387 */ /* 0x0003e80000100800 */
[----:B-1----:R0:W5:Y:S04]  /*2f2e0*/  LDL.LU R17, [R1+0xb38] ;  /* 0x000b380001117983 */ /* 0x0021680000300800 */
[----:B------:R1:W-:Y:S01]  /*2f2f0*/  STL [R1+0xa74], R20 ;  /* 0x000a741401007387 */ /* 0x0003e20000100800 */
[----:B------:R-:W-:-:S03]  /*2f300*/  IADD3.X R2, R2, UR9, RZ, P5, !PT ;  /* 0x0000000902027c10 */ /* 0x000fc6000affe4ff */
[----:B-1----:R0:W5:Y:S04]  /*2f310*/  LDL.LU R20, [R1+0xb34] ;  /* 0x000b340001147983 */ /* 0x0021680000300800 */
[----:B------:R1:W-:Y:S01]  /*2f320*/  STL [R1+0x2c8], R7 ;  /* 0x0002c80701007387 */ /* 0x0003e20000100800 */
[----:B------:R-:W-:-:S03]  /*2f330*/  IADD3 R0, P5, R0, UR12, RZ ;  /* 0x0000000c00007c10 */ /* 0x000fc6000ffbe0ff */
[----:B-1----:R0:W5:Y:S04]  /*2f340*/  LDL.LU R7, [R1+0xb30] ;  /* 0x000b300001077983 */ /* 0x0021680000300800 */
        /* <DEDUP_REMOVED lines=17> */
[----:B-1----:R-:W3:Y:S01]  /*2f460*/  LDL.LU R28, [R1+0xb0c] ;  /* 0x000b0c00011c7983 */ /* 0x002ee20000300800 */
[----:B------:R-:W-:-:S02]  /*2f470*/  IADD3.X R9, R9, UR9, RZ, P1, !PT ;  /* 0x0000000909097c10 */ /* 0x000fc40008ffe4ff */
[----:B------:R-:W-:Y:S02]  /*2f480*/  IADD3 R10, P1, R10, UR12, RZ ;  /* 0x0000000c0a0a7c10 */ /* 0x000fe4000ff3e0ff */
[----:B------:R-:W-:Y:S02]  /*2f490*/  IADD3.X R11, R11, UR9, RZ, P4, !PT ;  /* 0x000000090b0b7c10 */ /* 0x000fe4000a7fe4ff */
[----:B------:R-:W-:Y:S02]  /*2f4a0*/  IADD3 R13, P4, R13, UR12, RZ ;  /* 0x0000000c0d0d7c10 */ /* 0x000fe4000ff9e0ff */
[----:B------:R-:W-:Y:S01]  /*2f4b0*/  IADD3.X R14, R14, UR9, RZ, P3, !PT ;  /* 0x000000090e0e7c10 */ /* 0x000fe20009ffe4ff */
[----:B------:R-:W-:Y:S01]  /*2f4c0*/  STL [R1+0xa38], R9 ;  /* 0x000a380901007387 */ /* 0x000fe20000100800 */
[----:B------:R-:W-:-:S03]  /*2f4d0*/  IADD3 R15, P3, R15, UR12, RZ ;  /* 0x0000000c0f0f7c10 */ /* 0x000fc6000ff7e0ff */
[----:B------:R-:W-:Y:S01]  /*2f4e0*/  STL [R1+0xa88], R10 ;  /* 0x000a880a01007387 */ /* 0x000fe20000100800 */
[----:B------:R-:W-:-:S03]  /*2f4f0*/  IADD3.X R21, R21, UR9, RZ, P6, !PT ;  /* 0x0000000915157c10 */ /* 0x000fc6000b7fe4ff */
[----:B------:R-:W-:Y:S01]  /*2f500*/  STL [R1+0xa40], R11 ;  /* 0x000a400b01007387 */ /* 0x000fe20000100800 */
[----:B------:R-:W-:-:S03]  /*2f510*/  IADD3 R22, P6, R22, UR13, RZ ;  /* 0x0000000d16167c10 */ /* 0x000fc6000ffde0ff */
[----:B------:R-:W-:Y:S01]  /*2f520*/  STL [R1+0xa84], R13 ;  /* 0x000a840d01007387 */ /* 0x000fe20000100800 */
[----:B--2---:R-:W-:-:S03]  /*2f530*/  IADD3.X R23, R23, UR9, RZ, P5, !PT ;  /* 0x0000000917177c10 */ /* 0x004fc6000affe4ff */
[----:B------:R-:W-:Y:S01]  /*2f540*/  STL [R1+0xa48], R14 ;  /* 0x000a480e01007387 */ /* 0x000fe20000100800 */
[----:B------:R-:W-:-:S03]  /*2f550*/  IADD3.X R19, R19, UR9, RZ, P2, !PT ;  /* 0x0000000913137c10 */ /* 0x000fc600097fe4ff */
[----:B------:R-:W-:Y:S04]  /*2f560*/  STL [R1+0xa80], R15 ;  /* 0x000a800f01007387 */ /* 0x000fe80000100800 */
[----:B------:R-:W-:Y:S04]  /*2f570*/  STL [R1+0xa50], R21 ;  /* 0x000a501501007387 */ /* 0x000fe80000100800 */
[----:B------:R-:W-:Y:S04]  /*2f580*/  STL [R1+0x28c], R22 ;  /* 0x00028c1601007387 */ /* 0x000fe80000100800 */
[----:B------:R-:W-:Y:S04]  /*2f590*/  STL [R1+0xa58], R23 ;  /* 0x000a581701007387 */ /* 0x000fe80000100800 */
[----:B------:R-:W-:Y:S01]  /*2f5a0*/  STL [R1+0xa60], R19 ;  /* 0x000a601301007387 */ /* 0x000fe20000100800 */
[----:B------:R-:W-:-:S02]  /*2f5b0*/  IADD3.X R5, R5, UR9, RZ, P1, !PT ;  /* 0x0000000905057c10 */ /* 0x000fc40008ffe4ff */
[----:B------:R-:W-:Y:S02]  /*2f5c0*/  IADD3.X R26, R26, UR9, RZ, P4, !PT ;  /* 0x000000091a1a7c10 */ /* 0x000fe4000a7fe4ff */
[----:B------:R-:W-:Y:S02]  /*2f5d0*/  IADD3.X R27, R27, UR8, RZ, P6, !PT ;  /* 0x000000081b1b7c10 */ /* 0x000fe4000b7fe4ff */
[----:B---3--:R-:W-:-:S05]  /*2f5e0*/  IADD3.X R28, R28, UR9, RZ, P3, !PT ;  /* 0x000000091c1c7c10 */ /* 0x008fca0009ffe4ff */
[----:B------:R1:W-:Y:S02]  /*2f5f0*/  STL [R1+0xa78], R28 ;  /* 0x000a781c01007387 */ /* 0x0003e40000100800 */
[----:B-1----:R-:W1:Y:S02]  /*2f600*/  S2R R28, SR_TID.X ;  /* 0x00000000001c7919 */ /* 0x002e640000002100 */
[----:B------:R0:W-:Y:S04]  /*2f610*/  STL [R1+0xa68], R5 ;  /* 0x000a680501007387 */ /* 0x0001e80000100800 */
[----:B------:R0:W-:Y:S04]  /*2f620*/  STL [R1+0xa70], R26 ;  /* 0x000a701a01007387 */ /* 0x0001e80000100800 */
[----:B------:R0:W-:Y:S01]  /*2f630*/  STL [R1+0x27c], R27 ;  /* 0x00027c1b01007387 */ /* 0x0001e20000100800 */
[----:B-1----:R-:W-:-:S05]  /*2f640*/  LOP3.LUT R28, R28, 0x7f, RZ, 0xc0, !PT ;  /* 0x0000007f1c1c7812 */ /* 0x002fca00078ec0ff */
[----:B------:R-:W-:Y:S01]  /*2f650*/  IMAD.SHL.U32 R28, R28, 0x2, RZ ;  /* 0x000000021c1c7824 */ /* 0x000fe200078e00ff */
[----:B0-----:R-:W-:Y:S06]  /*2f660*/  @P0 BRA `(.L_x_2) ;  /* 0xfffffea000dc0947 */ /* 0x001fec000383ffff */
[----:B-----5:R0:W-:Y:S04]  /*2f670*/  STL [R1+0xb14], R24 ;  /* 0x000b141801007387 */ /* 0x0201e80000100800 */
[----:B------:R1:W-:Y:S01]  /*2f680*/  STL [R1+0xb10], R0 ;  /* 0x000b100001007387 */ /* 0x0003e20000100800 */
[----:B0-----:R-:W-:-:S03]  /*2f690*/  IMAD.MOV.U32 R24, RZ, RZ, R4 ;  /* 0x000000ffff187224 */ /* 0x001fc600078e0004 */
[----:B-1----:R-:W2:Y:S04]  /*2f6a0*/  LDL.LU R0, [R1+0x1cc] ;  /* 0x0001cc0001007983 */ /* 0x002ea80000300800 */
[----:B------:R0:W-:Y:S04]  /*2f6b0*/  STL [R1+0xb0c], R2 ;  /* 0x000b0c0201007387 */ /* 0x0001e80000100800 */
[----:B0-----:R-:W3:Y:S04]  /*2f6c0*/  LDL.LU R2, [R1+0x1ec] ;  /* 0x0001ec0001027983 */ /* 0x001ee80000300800 */
        /* <DEDUP_REMOVED lines=11> */
[----:B------:R-:W-:-:S03]  /*2f780*/  F2FP.BF16.F32.PACK_AB R7, R24, R7 ;  /* 0x000000071807723e */ /* 0x000fc600000010ff */
[----:B------:R-:W4:Y:S04]  /*2f790*/  LDL.LU R23, [R1+0x1d4] ;  /* 0x0001d40001177983 */ /* 0x000f280000300800 */
[----:B------:R-:W4:Y:S04]  /*2f7a0*/  LDL.LU R19, [R1+0x1e4] ;  /* 0x0001e40001137983 */ /* 0x000f280000300800 */
[----:B------:R-:W4:Y:S04]  /*2f7b0*/  LDL.LU R26, [R1+0x1f4] ;  /* 0x0001f400011a7983 */ /* 0x000f280000300800 */
[----:B------:R-:W4:Y:S04]  /*2f7c0*/  LDL.LU R27, [R1+0x204] ;  /* 0x00020400011b7983 */ /* 0x000f280000300800 */
[----:B------:R-:W4:Y:S01]  /*2f7d0*/  LDL.LU R24, [R1+0xb14] ;  /* 0x000b140001187983 */ /* 0x000f220000300800 */
[----:B--2---:R-:W-:-:S03]  /*2f7e0*/  F2FP.BF16.F32.PACK_AB R6, R0, R6 ;  /* 0x000000060006723e */ /* 0x004fc600000010ff */
[----:B------:R-:W2:Y:S01]  /*2f7f0*/  LDL.LU R0, [R1+0xb10] ;  /* 0x000b100001007983 */ /* 0x000ea20000300800 */
[----:B---3--:R-:W-:-:S03]  /*2f800*/  F2FP.BF16.F32.PACK_AB R5, R2, R5 ;  /* 0x000000050205723e */ /* 0x008fc600000010ff */
[----:B------:R-:W2:Y:S01]  /*2f810*/  LDL.LU R2, [R1+0xb0c] ;  /* 0x000b0c0001027983 */ /* 0x000ea20000300800 */
[----:B----4-:R-:W-:Y:S02]  /*2f820*/  F2FP.BF16.F32.PACK_AB R4, R28, R4 ;  /* 0x000000041c04723e */ /* 0x010fe400000010ff */
[----:B------:R-:W-:Y:S02]  /*2f830*/  F2FP.BF16.F32.PACK_AB R11, R8, R11 ;  /* 0x0000000b080b723e */ /* 0x000fe400000010ff */
[----:B------:R-:W-:Y:S02]  /*2f840*/  F2FP.BF16.F32.PACK_AB R10, R9, R10 ;  /* 0x0000000a090a723e */ /* 0x000fe400000010ff */
[----:B------:R-:W-:Y:S02]  /*2f850*/  F2FP.BF16.F32.PACK_AB R9, R13, R14 ;  /* 0x0000000e0d09723e */ /* 0x000fe400000010ff */
[----:B------:R-:W-:Y:S02]  /*2f860*/  F2FP.BF16.F32.PACK_AB R8, R15, R21 ;  /* 0x000000150f08723e */ /* 0x000fe400000010ff */
[----:B------:R-:W-:-:S02]  /*2f870*/  F2FP.BF16.F32.PACK_AB R15, R12, R20 ;  /* 0x000000140c0f723e */ /* 0x000fc400000010ff */
[----:B------:R-:W-:Y:S02]  /*2f880*/  F2FP.BF16.F32.PACK_AB R14, R22, R23 ;  /* 0x00000017160e723e */ /* 0x000fe400000010ff */
[----:B------:R-:W-:Y:S02]  /*2f890*/  F2FP.BF16.F32.PACK_AB R13, R19, R26 ;  /* 0x0000001a130d723e */ /* 0x000fe400000010ff */
[----:B------:R-:W-:Y:S02]  /*2f8a0*/  F2FP.BF16.F32.PACK_AB R19, R18, R17 ;  /* 0x000000111213723e */ /* 0x000fe400000010ff */
[----:B------:R-:W-:Y:S02]  /*2f8b0*/  F2FP.BF16.F32.PACK_AB R18, R16, R25 ;  /* 0x000000191012723e */ /* 0x000fe400000010ff */
[----:B------:R-:W-:Y:S02]  /*2f8c0*/  F2FP.BF16.F32.PACK_AB R12, R27, R29 ;  /* 0x0000001d1b0c723e */ /* 0x000fe400000010ff */
[----:B------:R-:W-:-:S02]  /*2f8d0*/  F2FP.BF16.F32.PACK_AB R17, R24, R3 ;  /* 0x000000031811723e */ /* 0x000fc400000010ff */
[----:B--2---:R-:W-:-:S07]  /*2f8e0*/  F2FP.BF16.F32.PACK_AB R16, R2, R0 ;  /* 0x000000000210723e */ /* 0x004fce00000010ff */
.L_x_1:
[----:B------:R-:W2:Y:S01]  /*2f8f0*/  LDL.LU R24, [R1+0xafc] ;  /* 0x000afc0001187983 */ /* 0x000ea20000300800 */
[----:B0-----:R-:W0:Y:S01]  /*2f900*/  S2R R0, SR_TID.X ;  /* 0x0000000000007919 */ /* 0x001e220000002100 */
[----:B------:R-:W1:Y:S01]  /*2f910*/  S2UR UR5, SR_CgaCtaId ;  /* 0x00000000000579c3 */ /* 0x000e620000008800 */
[----:B------:R-:W-:Y:S01]  /*2f920*/  UMOV UR4, 0x400 ;  /* 0x0000040000047882 */ /* 0x000fe20000000000 */
[----:B------:R-:W-:Y:S01]  /*2f930*/  ULDC.64 UR8, c[0x0][0x228] ;  /* 0x00008a0000087ab9 */ /* 0x000fe20000000a00 */
[----:B------:R-:W3:Y:S01]  /*2f940*/  LDL.LU R23, [R1+0xaf8] ;  /* 0x000af80001177983 */ /* 0x000ee20000300800 */
[----:B------:R-:W-:-:S03]  /*2f950*/  ULDC.64 UR6, c[0x0][0x220] ;  /* 0x0000880000067ab9 */ /* 0x000fc60000000a00 */
[----:B------:R-:W4:Y:S04]  /*2f960*/  LDL.LU R21, [R1+0xb04] ;  /* 0x000b040001157983 */ /* 0x000f280000300800 */
[----:B------:R-:W5:Y:S01]  /*2f970*/  LDL.LU R22, [R1+0x134] ;  /* 0x0001340001167983 */ /* 0x000f620000300800 */
[----:B-1----:R-:W-:-:S03]  /*2f980*/  ULEA UR4, UR5, UR4, 0x18 ;  /* 0x0000000405047291 */ /* 0x002fc6000f8ec03f */
[----:B------:R-:W-:Y:S01]  /*2f990*/  ULDC UR5, c[0x0][0x244] ;  /* 0x0000910000057ab9 */ /* 0x000fe20000000800 */
[C---:B0-----:R-:W-:Y:S01]  /*2f9a0*/  IMAD.SHL.U32 R2, R0.reuse, 0x100, RZ ;  /* 0x0000010000027824 */ /* 0x041fe200078e00ff */
[C---:B------:R-:W-:Y:S01]  /*2f9b0*/  LOP3.LUT R3, R0.reuse, 0x60, RZ, 0xc0, !PT ;  /* 0x0000006000037812 */ /* 0x040fe200078ec0ff */
[----:B------:R-:W-:Y:S01]  /*2f9c0*/  IMAD.SHL.U32 R20, R0, 0x4, RZ ;  /* 0x0000000400147824 */ /* 0x000fe200078e00ff */
[----:B------:R-:W-:-:S04]  /*2f9d0*/  SHF.R.U32.HI R28, RZ, 0x4, R0 ;  /* 0x00000004ff1c7819 */ /* 0x000fc80000011600 */
[----:B------:R-:W-:Y:S02]  /*2f9e0*/  LOP3.LUT R20, R20, 0x70, RZ, 0xc0, !PT ;  /* 0x0000007014147812 */ /* 0x000fe400078ec0ff */
[----:B------:R-:W-:-:S03]  /*2f9f0*/  SGXT.U32 R28, R28, 0x3 ;  /* 0x000000031c1c781a */ /* 0x000fc60000000000 */
[----:B------:R-:W-:Y:S02]  /*2fa00*/  IMAD R3, R3, 0x10, R20 ;  /* 0x0000001003037824 */ /* 0x000fe400078e0214 */
[----:B------:R-:W-:-:S05]  /*2fa10*/  IMAD.SHL.U32 R20, R0, 0x400, RZ ;  /* 0x0000040000147824 */ /* 0x000fca00078e00ff */
[----:B------:R-:W-:Y:S01]  /*2fa20*/  LOP3.LUT R20, R20, 0x1800, RZ, 0xc0, !PT ;  /* 0x0000180014147812 */ /* 0x000fe200078ec0ff */
[----:B------:R-:W-:Y:S01]  /*2fa30*/  BAR.SYNC.DEFER_BLOCKING 0x0 ;  /* 0x0000000000007b1d */ /* 0x000fe20000010000 */
[----:B--2---:R-:W-:-:S05]  /*2fa40*/  LOP3.LUT R2, R24, 0x1800, R2, 0xf8, !PT ;  /* 0x0000180018027812 */ /* 0x004fca00078ef802 */
[----:B------:R-:W0:Y:S01]  /*2fa50*/  S2R R24, SR_TID.X ;  /* 0x0000000000187919 */ /* 0x000e220000002100 */
[----:B------:R-:W-:Y:S02]  /*2fa60*/  LOP3.LUT R2, R2, R3, RZ, 0x3c, !PT ;  /* 0x0000000302027212 */ /* 0x000fe400078e3cff */
[----:B---3--:R-:W-:-:S03]  /*2fa70*/  LOP3.LUT R3, R20, 0x1f0, R23, 0xf8, !PT ;  /* 0x000001f014037812 */ /* 0x008fc600078ef817 */
[----:B------:R-:W-:Y:S01]  /*2fa80*/  STS.128 [R2+UR4], R16 ;  /* 0x0000001002007988 */ /* 0x000fe20008000c04 */
[----:B------:R-:W1:Y:S01]  /*2fa90*/  LDC R20, c[0x0][0x248] ;  /* 0x00009200ff147b82 */ /* 0x000e620000000800 */
[----:B----4-:R-:W-:Y:S02]  /*2faa0*/  ISETP.GE.AND P0, PT, R21, UR8, PT ;  /* 0x0000000815007c0c */ /* 0x010fe4000bf06270 */
[----:B------:R-:W-:Y:S01]  /*2fab0*/  STS.128 [R2+UR4+0x100], R12 ;  /* 0x0001000c02007988 */ /* 0x000fe20008000c04 */
[----:B-----5:R-:W-:-:S03]  /*2fac0*/  LOP3.LUT R29, R22, 0x28, R28, 0xfe, !PT ;  /* 0x00000028161d7812 */ /* 0x020fc600078efe1c */
[----:B------:R-:W-:Y:S01]  /*2fad0*/  STS.128 [R2+UR4+0x80], R8 ;  /* 0x0000800802007988 */ /* 0x000fe20008000c04 */
[C-C-:B------:R-:W-:Y:S02]  /*2fae0*/  LOP3.LUT R26, R22.reuse, 0x18, R28.reuse, 0xfe, !PT ;  /* 0x00000018161a7812 */ /* 0x140fe400078efe1c */
[C---:B------:R-:W-:Y:S01]  /*2faf0*/  LOP3.LUT R27, R22.reuse, 0x20, R28, 0xfe, !PT ;  /* 0x00000020161b7812 */ /* 0x040fe200078efe1c */
[----:B------:R2:W-:Y:S01]  /*2fb00*/  STS.128 [R2+UR4+0x180], R4 ;  /* 0x0001800402007988 */ /* 0x0005e20008000c04 */
[--C-:B0-----:R-:W-:Y:S02]  /*2fb10*/  SHF.R.U32.HI R23, RZ, 0x4, R24.reuse ;  /* 0x00000004ff177819 */ /* 0x101fe40000011618 */
[----:B------:R-:W-:Y:S02]  /*2fb20*/  SHF.R.U32.HI R24, RZ, 0x4, R24 ;  /* 0x00000004ff187819 */ /* 0x000fe40000011618 */
[C-C-:B--2---:R-:W-:Y:S01]  /*2fb30*/  LOP3.LUT R6, R22.reuse, 0x30, R28.reuse, 0xfe, !PT ;  /* 0x0000003016067812 */ /* 0x144fe200078efe1c */
[----:B------:R-:W-:Y:S01]  /*2fb40*/  VIADD R23, R23, 0x38 ;  /* 0x0000003817177836 */ /* 0x000fe20000000000 */
[----:B------:R-:W-:Y:S01]  /*2fb50*/  LOP3.LUT R7, R22, 0x50, R28, 0xfe, !PT ;  /* 0x0000005016077812 */ /* 0x000fe200078efe1c */
[----:B------:R-:W-:-:S03]  /*2fb60*/  VIADD R24, R24, 0x78 ;  /* 0x0000007818187836 */ /* 0x000fc60000000000 */
[C---:B------:R-:W-:Y:S02]  /*2fb70*/  LOP3.LUT R2, R22.reuse, R23, RZ, 0xfc, !PT ;  /* 0x0000001716027212 */ /* 0x040fe400078efcff */
[C---:B------:R-:W-:Y:S02]  /*2fb80*/  LOP3.LUT R4, R22.reuse, R24, RZ, 0xfc, !PT ;  /* 0x0000001816047212 */ /* 0x040fe400078efcff */
[C-C-:B------:R-:W-:Y:S02]  /*2fb90*/  LOP3.LUT R24, R22.reuse, 0xf0, R28.reuse, 0xfe, !PT ;  /* 0x000000f016187812 */ /* 0x140fe400078efe1c */
[C---:B------:R-:W-:Y:S01]  /*2fba0*/  LOP3.LUT R23, R22.reuse, 0x10, R28, 0xfe, !PT ;  /* 0x0000001016177812 */ /* 0x040fe200078efe1c */
[----:B------:R0:W-:Y:S01]  /*2fbb0*/  STL [R1+0x24], R4 ;  /* 0x0000240401007387 */ /* 0x0001e20000100800 */
[----:B------:R-:W-:Y:S02]  /*2fbc0*/  BAR.SYNC.DEFER_BLOCKING 0x0 ;  /* 0x0000000000007b1d */ /* 0x000fe40000010000 */
[C---:B------:R-:W-:Y:S01]  /*2fbd0*/  ISETP.LT.AND P3, PT, R23.reuse, UR9, !P0 ;  /* 0x0000000917007c0c */ /* 0x040fe2000c761270 */
[----:B-1----:R-:W-:Y:S01]  /*2fbe0*/  IMAD R23, R23, R20, RZ ;  /* 0x0000001417177224 */ /* 0x002fe200078e02ff */
[--C-:B0-----:R-:W-:Y:S01]  /*2fbf0*/  LOP3.LUT R4, R3, 0x60, R0.reuse, 0x78, !PT ;  /* 0x0000006003047812 */ /* 0x101fe200078e7800 */
[----:B------:R-:W-:Y:S01]  /*2fc00*/  IMAD R3, R21, UR5, RZ ;  /* 0x0000000515037c24 */ /* 0x000fe2000f8e02ff */
[----:B------:R-:W-:Y:S01]  /*2fc10*/  SHF.R.U32.HI R0, RZ, 0x4, R0 ;  /* 0x00000004ff007819 */ /* 0x000fe20000011600 */
[----:B------:R0:W-:Y:S01]  /*2fc20*/  STL [R1+0x4], R2 ;  /* 0x0000040201007387 */ /* 0x0001e20000100800 */
[----:B------:R-:W-:-:S02]  /*2fc30*/  LOP3.LUT R21, R22, 0x8, R28, 0xfe, !PT ;  /* 0x0000000816157812 */ /* 0x000fc400078efe1c */
[C-C-:B------:R-:W-:Y:S02]  /*2fc40*/  LOP3.LUT R5, R22.reuse, 0xb8, R0.reuse, 0xfe, !PT ;  /* 0x000000b816057812 */ /* 0x140fe400078efe00 */
[C---:B------:R-:W-:Y:S01]  /*2fc50*/  ISETP.LT.AND P2, PT, R21.reuse, UR9, !P0 ;  /* 0x0000000915007c0c */ /* 0x040fe2000c741270 */
[----:B------:R-:W-:Y:S01]  /*2fc60*/  IMAD R21, R21, R20, RZ ;  /* 0x0000001415157224 */ /* 0x000fe200078e02ff */
[C---:B0-----:R-:W-:Y:S02]  /*2fc70*/  LOP3.LUT R2, R22.reuse, 0xf8, R0, 0xfe, !PT ;  /* 0x000000f816027812 */ /* 0x041fe400078efe00 */
[C---:B------:R-:W-:Y:S01]  /*2fc80*/  LEA R0, P1, R3.reuse, UR6, 0x1 ;  /* 0x0000000603007c11 */ /* 0x040fe2000f8208ff */
[----:B------:R-:W0:Y:S03]  /*2fc90*/  LDS.128 R16, [R4+UR4] ;  /* 0x0000000404107984 */ /* 0x000e260008000c00 */
[----:B------:R-:W-:Y:S01]  /*2fca0*/  LEA.HI.X.SX32 R3, R3, UR7, 0x1, P1 ;  /* 0x0000000703037c11 */ /* 0x000fe200088f0eff */
[----:B------:R-:W1:Y:S04]  /*2fcb0*/  LDS.128 R12, [R4+UR4+0x200] ;  /* 0x00020004040c7984 */ /* 0x000e680008000c00 */
[----:B------:R2:W-:Y:S04]  /*2fcc0*/  STL [R1+0x2c], R2 ;  /* 0x00002c0201007387 */ /* 0x0005e80000100800 */
[----:B------:R3:W-:Y:S04]  /*2fcd0*/  STL [R1+0x28], R5 ;  /* 0x0000280501007387 */ /* 0x0007e80000100800 */
[----:B------:R-:W4:Y:S01]  /*2fce0*/  LDS.128 R8, [R4+UR4+0x400] ;  /* 0x0004000404087984 */ /* 0x000f220008000c00 */
[----:B--2---:R-:W-:-:S02]  /*2fcf0*/  LOP3.LUT R2, R22, R28, RZ, 0xfc, !PT ;  /* 0x0000001c16027212 */ /* 0x004fc400078efcff */
[--C-:B---3--:R-:W-:Y:S02]  /*2fd00*/  LOP3.LUT R5, R22, 0x40, R28.reuse, 0xfe, !PT ;  /* 0x0000004016057812 */ /* 0x108fe400078efe1c */
[C---:B------:R-:W-:Y:S01]  /*2fd10*/  ISETP.LT.AND P4, PT, R2.reuse, UR9, !P0 ;  /* 0x0000000902007c0c */ /* 0x040fe2000c781270 */
[----:B------:R-:W-:Y:S01]  /*2fd20*/  IMAD R2, R2, R20, RZ ;  /* 0x0000001402027224 */ /* 0x000fe200078e02ff */
[----:B0-----:R0:W-:Y:S04]  /*2fd30*/  STL [R1+0xb30], R17 ;  /* 0x000b301101007387 */ /* 0x0011e80000100800 */
[----:B------:R2:W-:Y:S04]  /*2fd40*/  STL [R1+0xb28], R18 ;  /* 0x000b281201007387 */ /* 0x0005e80000100800 */
[----:B------:R3:W-:Y:S01]  /*2fd50*/  STL [R1+0xb14], R19 ;  /* 0x000b141301007387 */ /* 0x0007e20000100800 */
[----:B0-----:R-:W-:-:S03]  /*2fd60*/  LOP3.LUT R17, R22, 0x48, R28, 0xfe, !PT ;  /* 0x0000004816117812 */ /* 0x001fc600078efe1c */
[----:B------:R0:W-:Y:S01]  /*2fd70*/  STL [R1+0xb34], R29 ;  /* 0x000b341d01007387 */ /* 0x0001e20000100800 */
[----:B--2---:R-:W-:-:S03]  /*2fd80*/  LOP3.LUT R18, R22, 0x90, R28, 0xfe, !PT ;  /* 0x0000009016127812 */ /* 0x004fc600078efe1c */
[----:B------:R2:W-:Y:S01]  /*2fd90*/  STL [R1], R6 ;  /* 0x0000000601007387 */ /* 0x0005e20000100800 */
[----:B---3--:R-:W-:-:S03]  /*2fda0*/  LOP3.LUT R19, R22, 0xd0, R28, 0xfe, !PT ;  /* 0x000000d016137812 */ /* 0x008fc600078efe1c */
[----:B------:R3:W-:Y:S01]  /*2fdb0*/  STL [R1+0x8], R5 ;  /* 0x0000080501007387 */ /* 0x0007e20000100800 */
[----:B0-----:R-:W-:-:S03]  /*2fdc0*/  LOP3.LUT R29, R22, 0x80, R28, 0xfe, !PT ;  /* 0x00000080161d7812 */ /* 0x001fc600078efe1c */
[----:B------:R-:W-:Y:S01]  /*2fdd0*/  STL [R1+0x10], R7 ;  /* 0x0000100701007387 */ /* 0x000fe20000100800 */
[C-C-:B--2---:R-:W-:Y:S02]  /*2fde0*/  LOP3.LUT R6, R22.reuse, 0x60, R28.reuse, 0xfe, !PT ;  /* 0x0000006016067812 */ /* 0x144fe400078efe1c */
[----:B------:R-:W-:Y:S02]  /*2fdf0*/  ISETP.LT.AND P5, PT, R29, UR9, !P0 ;  /* 0x000000091d007c0c */ /* 0x000fe4000c7a1270 */
[----:B---3--:R-:W-:-:S05]  /*2fe00*/  LOP3.LUT R5, R22, 0x58, R28, 0xfe, !PT ;  /* 0x0000005816057812 */ /* 0x008fca00078efe1c */
[----:B------:R0:W-:Y:S04]  /*2fe10*/  STL [R1+0x14], R5 ;  /* 0x0000140501007387 */ /* 0x0001e80000100800 */
[----:B------:R-:W-:Y:S04]  /*2fe20*/  STL [R1+0x1c], R6 ;  /* 0x00001c0601007387 */ /* 0x000fe80000100800 */
[----:B-1----:R1:W-:Y:S01]  /*2fe30*/  STL [R1+0xb24], R14 ;  /* 0x000b240e01007387 */ /* 0x0023e20000100800 */
[----:B0-----:R-:W-:-:S05]  /*2fe40*/  LOP3.LUT R5, R22, 0x88, R28, 0xfe, !PT ;  /* 0x0000008816057812 */ /* 0x001fca00078efe1c */
[----:B------:R-:W-:Y:S01]  /*2fe50*/  STL [R1+0x30], R5 ;  /* 0x0000300501007387 */ /* 0x000fe20000100800 */
[----:B-1----:R-:W-:-:S03]  /*2fe60*/  LOP3.LUT R14, R22, 0x98, R28, 0xfe, !PT ;  /* 0x00000098160e7812 */ /* 0x002fc600078efe1c */
[----:B------:R-:W0:Y:S04]  /*2fe70*/  LDS.128 R4, [R4+UR4+0x600] ;  /* 0x0006000404047984 */ /* 0x000e280008000c00 */
[----:B------:R1:W-:Y:S04]  /*2fe80*/  STL [R1+0xb18], R15 ;  /* 0x000b180f01007387 */ /* 0x0003e80000100800 */
[----:B------:R2:W-:Y:S04]  /*2fe90*/  STL [R1+0xb2c], R18 ;  /* 0x000b2c1201007387 */ /* 0x0005e80000100800 */
[----:B----4-:R3:W-:Y:S01]  /*2fea0*/  STL [R1+0xb20], R10 ;  /* 0x000b200a01007387 */ /* 0x0107e20000100800 */
[----:B-1----:R-:W-:-:S03]  /*2feb0*/  LOP3.LUT R15, R22, 0xc8, R28, 0xfe, !PT ;  /* 0x000000c8160f7812 */ /* 0x002fc600078efe1c */
[----:B------:R1:W-:Y:S01]  /*2fec0*/  STL [R1+0xb10], R11 ;  /* 0x000b100b01007387 */ /* 0x0003e20000100800 */
[C-C-:B--2---:R-:W-:Y:S02]  /*2fed0*/  LOP3.LUT R18, R22.reuse, 0xd8, R28.reuse, 0xfe, !PT ;  /* 0x000000d816127812 */ /* 0x144fe400078efe1c */
[C-C-:B---3--:R-:W-:Y:S02]  /*2fee0*/  LOP3.LUT R10, R22.reuse, 0xa0, R28.reuse, 0xfe, !PT ;  /* 0x000000a0160a7812 */ /* 0x148fe400078efe1c */
[C-C-:B-1----:R-:W-:Y:S01]  /*2fef0*/  LOP3.LUT R11, R22.reuse, 0xa8, R28.reuse, 0xfe, !PT ;  /* 0x000000a8160b7812 */ /* 0x142fe200078efe1c */
[----:B0-----:R0:W-:Y:S04]  /*2ff00*/  STL [R1+0xb1c], R6 ;  /* 0x000b1c0601007387 */ /* 0x0011e80000100800 */
[----:B------:R1:W-:Y:S04]  /*2ff10*/  STL [R1+0xb0c], R7 ;  /* 0x000b0c0701007387 */ /* 0x0003e80000100800 */
[----:B------:R2:W-:Y:S01]  /*2ff20*/  STL [R1+0x38], R11 ;  /* 0x0000380b01007387 */ /* 0x0005e20000100800 */
[----:B0-----:R-:W-:-:S02]  /*2ff30*/  LOP3.LUT R6, R22, 0xb0, R28, 0xfe, !PT ;  /* 0x000000b016067812 */ /* 0x001fc400078efe1c */
[C-C-:B-1----:R-:W-:Y:S02]  /*2ff40*/  LOP3.LUT R7, R22.reuse, 0xc0, R28.reuse, 0xfe, !PT ;  /* 0x000000c016077812 */ /* 0x142fe400078efe1c */
[----:B--2---:R-:W-:-:S03]  /*2ff50*/  LOP3.LUT R11, R22, 0xe0, R28, 0xfe, !PT ;  /* 0x000000e0160b7812 */ /* 0x004fc600078efe1c */
[----:B------:R0:W-:Y:S04]  /*2ff60*/  STL [R1+0x44], R7 ;  /* 0x0000440701007387 */ /* 0x0001e80000100800 */
[----:B------:R1:W-:Y:S04]  /*2ff70*/  STL [R1+0x58], R18 ;  /* 0x0000581201007387 */ /* 0x0003e80000100800 */
[----:B------:R2:W-:Y:S01]  /*2ff80*/  STL [R1+0x34], R24 ;  /* 0x0000341801007387 */ /* 0x0005e20000100800 */
[----:B0-----:R-:W-:-:S03]  /*2ff90*/  LOP3.LUT R7, R22, 0xe8, R28, 0xfe, !PT ;  /* 0x000000e816077812 */ /* 0x001fc600078efe1c */
[----:B------:R-:W3:Y:S01]  /*2ffa0*/  LDL.LU R29, [R1+0xb34] ;  /* 0x000b3400011d7983 */ /* 0x000ee20000300800 */
[C-C-:B-1----:R-:W-:Y:S02]  /*2ffb0*/  LOP3.LUT R18, R22.reuse, 0x70, R28.reuse, 0xfe, !PT ;  /* 0x0000007016127812 */ /* 0x142fe400078efe1c */
[----:B------:R-:W-:Y:S02]  /*2ffc0*/  LOP3.LUT R28, R22, 0x68, R28, 0xfe, !PT ;  /* 0x00000068161c7812 */ /* 0x000fe400078efe1c */
[----:B--2---:R-:W-:-:S04]  /*2ffd0*/  LEA R24, P1, R2, R0, 0x1 ;  /* 0x0000000002187211 */ /* 0x004fc800078208ff */
[-C--:B------:R-:W-:Y:S02]  /*2ffe0*/  LEA.HI.X.SX32 R25, R2, R3.reuse, 0x1, P1 ;  /* 0x0000000302197211 */ /* 0x080fe400008f0eff */
[C---:B------:R-:W-:Y:S01]  /*2fff0*/  ISETP.LT.AND P1, PT, R26.reuse, UR9, !P0 ;  /* 0x000000091a007c0c */ /* 0x040fe2000c721270 */
[----:B------:R-:W-:Y:S01]  /*30000*/  IMAD R26, R26, R20, RZ ;  /* 0x000000141a1a7224 */ /* 0x000fe200078e02ff */
[-C--:B------:R-:W-:Y:S01]  /*30010*/  LEA R20, P6, R21, R0.reuse, 0x1 ;  /* 0x0000000015147211 */ /* 0x080fe200078c08ff */
[----:B------:R0:W-:Y:S01]  /*30020*/  @P4 STG.E.U16 desc[UR10][R24.64], R16 ;  /* 0x0000001018004986 */ /* 0x0001e2000c10150a */
[----:B------:R-:W-:Y:S01]  /*30030*/  LEA R22, P4, R23, R0, 0x1 ;  /* 0x0000000017167211 */ /* 0x000fe200078808ff */
[----:B0-----:R-:W0:Y:S01]  /*30040*/  LDC R25, c[0x0][0x248] ;  /* 0x00009200ff197b82 */ /* 0x001e220000000800 */
[-C--:B------:R-:W-:Y:S02]  /*30050*/  LEA.HI.X.SX32 R21, R21, R3.reuse, 0x1, P6 ;  /* 0x0000000315157211 */ /* 0x080fe400030f0eff */
[----:B------:R-:W-:-:S02]  /*30060*/  LEA.HI.X.SX32 R23, R23, R3, 0x1, P4 ;  /* 0x0000000317177211 */ /* 0x000fc400020f0eff */
[CC--:B------:R-:W-:Y:S02]  /*30070*/  LEA R24, P6, R26.reuse, R0.reuse, 0x1 ;  /* 0x000000001a187211 */ /* 0x0c0fe400078c08ff */
[C---:B------:R-:W-:Y:S01]  /*30080*/  ISETP.LT.AND P4, PT, R27.reuse, UR9, !P0 ;  /* 0x000000091b007c0c */ /* 0x040fe2000c781270 */
[----:B------:R1:W-:Y:S04]  /*30090*/  @P2 STG.E.U16 desc[UR10][R20.64], R12 ;  /* 0x0000000c14002986 */ /* 0x0003e8000c10150a */
[----:B------:R2:W-:Y:S01]  /*300a0*/  @P3 STG.E.U16 desc[UR10][R22.64], R8 ;  /* 0x0000000816003986 */ /* 0x0005e2000c10150a */
[----:B0-----:R-:W-:Y:S01]  /*300b0*/  IMAD R27, R27, R25, RZ ;  /* 0x000000191b1b7224 */ /* 0x001fe200078e02ff */
[----:B------:R-:W-:Y:S02]  /*300c0*/  LEA.HI.X.SX32 R25, R26, R3, 0x1, P6 ;  /* 0x000000031a197211 */ /* 0x000fe400030f0eff */
[----:B------:R-:W4:Y:S02]  /*300d0*/  LDL.LU R26, [R1+0x8] ;  /* 0x00000800011a7983 */ /* 0x000f240000300800 */
[----:B-1----:R-:W-:-:S02]  /*300e0*/  LEA R20, P3, R27, R0, 0x1 ;  /* 0x000000001b147211 */ /* 0x002fc400078608ff */
[----:B------:R0:W-:Y:S02]  /*300f0*/  @P1 STG.E.U16 desc[UR10][R24.64], R4 ;  /* 0x0000000418001986 */ /* 0x0001e4000c10150a */
[----:B------:R-:W-:Y:S02]  /*30100*/  LEA.HI.X.SX32 R21, R27, R3, 0x1, P3 ;  /* 0x000000031b157211 */ /* 0x000fe400018f0eff */
[----:B--2---:R-:W2:Y:S04]  /*30110*/  LDL.LU R23, [R1] ;  /* 0x0000000001177983 */ /* 0x004ea80000300800 */
[----:B------:R-:W5:Y:S01]  /*30120*/  LDL.LU R27, [R1+0x30] ;  /* 0x00003000011b7983 */ /* 0x000f620000300800 */
[----:B0-----:R-:W-:-:S03]  /*30130*/  PRMT R4, R16, 0x7632, R4 ;  /* 0x0000763210047816 */ /* 0x001fc60000000004 */
[----:B------:R-:W5:Y:S01]  /*30140*/  LDL.LU R25, [R1+0x1c] ;  /* 0x00001c0001197983 */ /* 0x000f620000300800 */
[----:B------:R-:W0:Y:S03]  /*30150*/  LDC R24, c[0x0][0x248] ;  /* 0x00009200ff187b82 */ /* 0x000e260000000800 */
[----:B------:R1:W-:Y:S02]  /*30160*/  @P4 STG.E.U16 desc[UR10][R20.64], R4 ;  /* 0x0000000414004986 */ /* 0x0003e4000c10150a */
[----:B-1----:R-:W-:Y:S02]  /*30170*/  PRMT R4, R12, 0x7632, R4 ;  /* 0x000076320c047816 */ /* 0x002fe40000000004 */
[----:B------:R-:W4:Y:S01]  /*30180*/  LDL.LU R12, [R1+0x4] ;  /* 0x00000400010c7983 */ /* 0x000f220000300800 */
[C---:B---3--:R-:W-:Y:S01]  /*30190*/  ISETP.LT.AND P2, PT, R29.reuse, UR9, !P0 ;  /* 0x000000091d007c0c */ /* 0x048fe2000c741270 */
[----:B0-----:R-:W-:-:S05]  /*301a0*/  IMAD R29, R29, R24, RZ ;  /* 0x000000181d1d7224 */ /* 0x001fca00078e02ff */
[----:B------:R-:W-:Y:S02]  /*301b0*/  LEA R22, P1, R29, R0, 0x1 ;  /* 0x000000001d167211 */ /* 0x000fe400078208ff */
[C---:B--2---:R-:W-:Y:S01]  /*301c0*/  ISETP.LT.AND P3, PT, R23.reuse, UR9, !P0 ;  /* 0x0000000917007c0c */ /* 0x044fe2000c761270 */
[----:B------:R-:W-:Y:S01]  /*301d0*/  IMAD R16, R23, R24, RZ ;  /* 0x0000001817107224 */ /* 0x000fe200078e02ff */
[-C--:B------:R-:W-:Y:S02]  /*301e0*/  LEA.HI.X.SX32 R23, R29, R3.reuse, 0x1, P1 ;  /* 0x000000031d177211 */ /* 0x080fe400008f0eff */
[----:B------:R-:W2:Y:S02]  /*301f0*/  LDL.LU R29, [R1+0x14] ;  /* 0x00001400011d7983 */ /* 0x000ea40000300800 */
[C---:B------:R-:W-:Y:S02]  /*30200*/  LEA R20, P4, R16.reuse, R0, 0x1 ;  /* 0x0000000010147211 */ /* 0x040fe400078808ff */
[----:B------:R0:W-:Y:S02]  /*30210*/  @P2 STG.E.U16 desc[UR10][R22.64], R4 ;  /* 0x0000000416002986 */ /* 0x0001e4000c10150a */
[----:B------:R-:W-:-:S02]  /*30220*/  LEA.HI.X.SX32 R21, R16, R3, 0x1, P4 ;  /* 0x0000000310157211 */ /* 0x000fc400020f0eff */
[----:B------:R-:W3:Y:S01]  /*30230*/  LDL.LU R16, [R1+0x10] ;  /* 0x0000100001107983 */ /* 0x000ee20000300800 */
[----:B------:R-:W-:Y:S02]  /*30240*/  ISETP.LT.AND P4, PT, R17, UR9, !P0 ;  /* 0x0000000911007c0c */ /* 0x000fe4000c781270 */
[C---:B----4-:R-:W-:Y:S01]  /*30250*/  ISETP.LT.AND P1, PT, R12.reuse, UR9, !P0 ;  /* 0x000000090c007c0c */ /* 0x050fe2000c721270 */
[----:B------:R-:W-:-:S05]  /*30260*/  IMAD R12, R12, R24, RZ ;  /* 0x000000180c0c7224 */ /* 0x000fca00078e02ff */
[----:B0-----:R-:W-:-:S04]  /*30270*/  LEA R22, P2, R12, R0, 0x1 ;  /* 0x000000000c167211 */ /* 0x001fc800078408ff */
[----:B------:R-:W-:Y:S02]  /*30280*/  LEA.HI.X.SX32 R23, R12, R3, 0x1, P2 ;  /* 0x000000030c177211 */ /* 0x000fe400010f0eff */
[----:B------:R-:W-:Y:S01]  /*30290*/  PRMT R12, R4, 0x7632, R12 ;  /* 0x00007632040c7816 */ /* 0x000fe2000000000c */
[----:B------:R-:W-:Y:S02]  /*302a0*/  IMAD R4, R17, R24, RZ ;  /* 0x0000001811047224 */ /* 0x000fe400078e02ff */
[----:B------:R-:W4:Y:S01]  /*302b0*/  LDL.LU R17, [R1+0xb30] ;  /* 0x000b300001117983 */ /* 0x000f220000300800 */
[----:B------:R-:W-:-:S05]  /*302c0*/  PRMT R8, R8, 0x7632, R8 ;  /* 0x0000763208087816 */ /* 0x000fca0000000008 */
[----:B------:R0:W-:Y:S01]  /*302d0*/  @P3 STG.E.U16 desc[UR10][R20.64], R8 ;  /* 0x0000000814003986 */ /* 0x0001e2000c10150a */
[----:B------:R-:W-:-:S03]  /*302e0*/  ISETP.LT.AND P3, PT, R26, UR9, !P0 ;  /* 0x000000091a007c0c */ /* 0x000fc6000c761270 */
[----:B------:R1:W-:Y:S01]  /*302f0*/  @P1 STG.E.U16 desc[UR10][R22.64], R12 ;  /* 0x0000000c16001986 */ /* 0x0003e2000c10150a */
[----:B0-----:R-:W-:-:S03]  /*30300*/  IMAD R8, R26, R24, RZ ;  /* 0x000000181a087224 */ /* 0x001fc600078e02ff */
[----:B------:R-:W5:Y:S01]  /*30310*/  LDL.LU R26, [R1+0x24] ;  /* 0x00002400011a7983 */ /* 0x000f620000300800 */
[-C--:B-1----:R-:W-:Y:S02]  /*30320*/  LEA R22, P6, R4, R0.reuse, 0x1 ;  /* 0x0000000004167211 */ /* 0x082fe400078c08ff */
[----:B------:R-:W-:Y:S02]  /*30330*/  LEA R20, P2, R8, R0, 0x1 ;  /* 0x0000000008147211 */ /* 0x000fe400078408ff */
[-C--:B------:R-:W-:Y:S02]  /*30340*/  LEA.HI.X.SX32 R23, R4, R3.reuse, 0x1, P6 ;  /* 0x0000000304177211 */ /* 0x080fe400030f0eff */
[----:B------:R-:W-:Y:S01]  /*30350*/  LEA.HI.X.SX32 R21, R8, R3, 0x1, P2 ;  /* 0x0000000308157211 */ /* 0x000fe200010f0eff */
[CC--:B--2---:R-:W-:Y:S01]  /*30360*/  IMAD R4, R29.reuse, R24.reuse, RZ ;  /* 0x000000181d047224 */ /* 0x0c4fe200078e02ff */
[----:B------:R-:W-:Y:S01]  /*30370*/  ISETP.LT.AND P2, PT, R29, UR9, !P0 ;  /* 0x000000091d007c0c */ /* 0x000fe2000c741270 */
[C---:B---3--:R-:W-:Y:S01]  /*30380*/  IMAD R8, R16.reuse, R24, RZ ;  /* 0x0000001810087224 */ /* 0x048fe200078e02ff */
[----:B------:R-:W-:Y:S01]  /*30390*/  ISETP.LT.AND P1, PT, R16, UR9, !P0 ;  /* 0x0000000910007c0c */ /* 0x000fe2000c721270 */
[----:B----4-:R0:W-:Y:S04]  /*303a0*/  @P3 STG.E.U16 desc[UR10][R20.64], R17 ;  /* 0x0000001114003986 */ /* 0x0101e8000c10150a */
[----:B------:R1:W-:Y:S01]  /*303b0*/  @P4 STG.E.U16 desc[UR10][R22.64], R13 ;  /* 0x0000000d16004986 */ /* 0x0003e2000c10150a */
[----:B0-----:R-:W-:-:S02]  /*303c0*/  LEA R20, P3, R8, R0, 0x1 ;  /* 0x0000000008147211 */ /* 0x001fc400078608ff */
[----:B-1----:R-:W-:Y:S02]  /*303d0*/  LEA R22, P6, R4, R0, 0x1 ;  /* 0x0000000004167211 */ /* 0x002fe400078c08ff */
[-C--:B------:R-:W-:Y:S02]  /*303e0*/  LEA.HI.X.SX32 R21, R8, R3.reuse, 0x1, P3 ;  /* 0x0000000308157211 */ /* 0x080fe400018f0eff */
[----:B------:R-:W-:Y:S01]  /*303f0*/  LEA.HI.X.SX32 R23, R4, R3, 0x1, P6 ;  /* 0x0000000304177211 */ /* 0x000fe200030f0eff */
[C---:B------:R-:W-:Y:S01]  /*30400*/  IMAD R4, R18.reuse, R24, RZ ;  /* 0x0000001812047224 */ /* 0x040fe200078e02ff */
[----:B-----5:R-:W-:Y:S01]  /*30410*/  ISETP.LT.AND P3, PT, R27, UR9, !P0 ;  /* 0x000000091b007c0c */ /* 0x020fe2000c761270 */
[----:B------:R0:W-:Y:S04]  /*30420*/  @P1 STG.E.U16 desc[UR10][R20.64], R9 ;  /* 0x0000000914001986 */ /* 0x0001e8000c10150a */
[----:B------:R-:W-:Y:S01]  /*30430*/  @P2 STG.E.U16 desc[UR10][R22.64], R5 ;  /* 0x0000000516002986 */ /* 0x000fe2000c10150a */
[----:B------:R-:W-:-:S03]  /*30440*/  ISETP.LT.AND P2, PT, R18, UR9, !P0 ;  /* 0x0000000912007c0c */ /* 0x000fc6000c741270 */
[----:B------:R-:W2:Y:S04]  /*30450*/  LDL.LU R27, [R1+0x38] ;  /* 0x00003800011b7983 */ /* 0x000ea80000300800 */
[----:B------:R-:W3:Y:S01]  /*30460*/  LDL.LU R18, [R1+0xb2c] ;  /* 0x000b2c0001127983 */ /* 0x000ee20000300800 */
[CC--:B------:R-:W-:Y:S01]  /*30470*/  IMAD R8, R25.reuse, R24.reuse, RZ ;  /* 0x0000001819087224 */ /* 0x0c0fe200078e02ff */
[----:B------:R-:W-:Y:S02]  /*30480*/  ISETP.LT.AND P4, PT, R25, UR9, !P0 ;  /* 0x0000000919007c0c */ /* 0x000fe4000c781270 */
[C---:B------:R-:W-:Y:S01]  /*30490*/  ISETP.LT.AND P1, PT, R28.reuse, UR9, !P0 ;  /* 0x000000091c007c0c */ /* 0x040fe2000c721270 */
[----:B------:R-:W-:Y:S01]  /*304a0*/  IMAD R28, R28, R24, RZ ;  /* 0x000000181c1c7224 */ /* 0x000fe200078e02ff */
[----:B0-----:R-:W-:Y:S01]  /*304b0*/  LEA R20, P6, R8, R0, 0x1 ;  /* 0x0000000008147211 */ /* 0x001fe200078c08ff */
[----:B------:R-:W4:Y:S01]  /*304c0*/  LDL.LU R25, [R1+0x44] ;  /* 0x0000440001197983 */ /* 0x000f220000300800 */
[----:B------:R-:W-:-:S02]  /*304d0*/  PRMT R17, R17, 0x7632, R17 ;  /* 0x0000763211117816 */ /* 0x000fc40000000011 */
[-C--:B------:R-:W-:Y:S02]  /*304e0*/  LEA.HI.X.SX32 R21, R8, R3.reuse, 0x1, P6 ;  /* 0x0000000308157211 */ /* 0x080fe400030f0eff */
[CC--:B------:R-:W-:Y:S02]  /*304f0*/  LEA R16, P6, R28.reuse, R0.reuse, 0x1 ;  /* 0x000000001c107211 */ /* 0x0c0fe400078c08ff */
[----:B------:R-:W-:Y:S01]  /*30500*/  PRMT R13, R13, 0x7632, R13 ;  /* 0x000076320d0d7816 */ /* 0x000fe2000000000d */
[----:B------:R0:W-:Y:S01]  /*30510*/  @P4 STG.E.U16 desc[UR10][R20.64], R17 ;  /* 0x0000001114004986 */ /* 0x0001e2000c10150a */
[----:B------:R-:W-:Y:S02]  /*30520*/  PRMT R9, R9, 0x7632, R9 ;  /* 0x0000763209097816 */ /* 0x000fe40000000009 */
[----:B0-----:R-:W-:Y:S02]  /*30530*/  LEA.HI.X.SX32 R17, R28, R3, 0x1, P6 ;  /* 0x000000031c117211 */ /* 0x001fe400030f0eff */
[----:B------:R-:W-:-:S03]  /*30540*/  LEA R12, P6, R4, R0, 0x1 ;  /* 0x00000000040c7211 */ /* 0x000fc600078c08ff */
[----:B------:R0:W-:Y:S02]  /*30550*/  @P1 STG.E.U16 desc[UR10][R16.64], R13 ;  /* 0x0000000d10001986 */ /* 0x0001e4000c10150a */
[----:B0-----:R-:W-:-:S05]  /*30560*/  LEA.HI.X.SX32 R13, R4, R3, 0x1, P6 ;  /* 0x00000003040d7211 */ /* 0x001fca00030f0eff */
[----:B------:R0:W-:Y:S01]  /*30570*/  @P2 STG.E.U16 desc[UR10][R12.64], R9 ;  /* 0x000000090c002986 */ /* 0x0001e2000c10150a */
[----:B------:R-:W-:Y:S02]  /*30580*/  ISETP.LT.AND P2, PT, R14, UR9, !P0 ;  /* 0x000000090e007c0c */ /* 0x000fe4000c741270 */
[----:B---3--:R-:W-:Y:S02]  /*30590*/  ISETP.LT.AND P1, PT, R18, UR9, !P0 ;  /* 0x0000000912007c0c */ /* 0x008fe4000c721270 */
[----:B------:R-:W3:Y:S04]  /*305a0*/  LDL.LU R18, [R1+0xb28] ;  /* 0x000b280001127983 */ /* 0x000ee80000300800 */
[----:B------:R-:W5:Y:S01]  /*305b0*/  LDL.LU R14, [R1+0xb24] ;  /* 0x000b2400010e7983 */ /* 0x000f620000300800 */
[C---:B------:R-:W-:Y:S01]  /*305c0*/  IMAD R20, R26.reuse, R24, RZ ;  /* 0x000000181a147224 */ /* 0x040fe200078e02ff */
[----:B------:R-:W-:Y:S01]  /*305d0*/  ISETP.LT.AND P4, PT, R26, UR9, !P0 ;  /* 0x000000091a007c0c */ /* 0x000fe2000c781270 */
[----:B------:R-:W-:Y:S01]  /*305e0*/  IMAD R2, R24, 0x80, R2 ;  /* 0x0000008018027824 */ /* 0x000fe200078e0202 */
[----:B0-----:R-:W-:Y:S01]  /*305f0*/  PRMT R13, R5, 0x7632, R13 ;  /* 0x00007632050d7816 */ /* 0x001fe2000000000d */
[----:B------:R-:W4:Y:S01]  /*30600*/  LDL.LU R26, [R1+0x28] ;  /* 0x00002800011a7983 */ /* 0x000f220000300800 */
[----:B------:R-:W-:Y:S01]  /*30610*/  LEA R8, P6, R20, R0, 0x1 ;  /* 0x0000000014087211 */ /* 0x000fe200078c08ff */
[----:B------:R-:W-:-:S03]  /*30620*/  IMAD R12, R24, 0x8, R2 ;  /* 0x00000008180c7824 */ /* 0x000fc600078e0202 */
[----:B------:R-:W-:Y:S02]  /*30630*/  LEA.HI.X.SX32 R9, R20, R3, 0x1, P6 ;  /* 0x0000000314097211 */ /* 0x000fe400030f0eff */
[----:B------:R-:W-:-:S03]  /*30640*/  LEA R4, P6, R2, R0, 0x1 ;  /* 0x0000000002047211 */ /* 0x000fc600078c08ff */
[----:B------:R0:W-:Y:S01]  /*30650*/  @P4 STG.E.U16 desc[UR10][R8.64], R13 ;  /* 0x0000000d08004986 */ /* 0x0001e2000c10150a */
[----:B------:R-:W-:Y:S02]  /*30660*/  LEA.HI.X.SX32 R5, R2, R3, 0x1, P6 ;  /* 0x0000000302057211 */ /* 0x000fe400030f0eff */
[----:B------:R-:W-:Y:S02]  /*30670*/  ISETP.LT.AND P4, PT, R10, UR9, !P0 ;  /* 0x000000090a007c0c */ /* 0x000fe4000c781270 */
[----:B------:R-:W4:Y:S01]  /*30680*/  LDL.LU R10, [R1+0xb20] ;  /* 0x000b2000010a7983 */ /* 0x000f220000300800 */
[----:B0-----:R-:W-:-:S04]  /*30690*/  LEA R8, P6, R12, R0, 0x1 ;  /* 0x000000000c087211 */ /* 0x001fc800078c08ff */
[----:B------:R-:W-:Y:S01]  /*306a0*/  LEA.HI.X.SX32 R9, R12, R3, 0x1, P6 ;  /* 0x000000030c097211 */ /* 0x000fe200030f0eff */
[----:B---3--:R0:W-:Y:S04]  /*306b0*/  @P5 STG.E.U16 desc[UR10][R4.64], R18 ;  /* 0x0000001204005986 */ /* 0x0081e8000c10150a */
[----:B-----5:R1:W-:Y:S01]  /*306c0*/  @P3 STG.E.U16 desc[UR10][R8.64], R14 ;  /* 0x0000000e08003986 */ /* 0x0203e2000c10150a */
[----:B------:R-:W-:-:S03]  /*306d0*/  ISETP.LT.AND P3, PT, R6, UR9, !P0 ;  /* 0x0000000906007c0c */ /* 0x000fc6000c761270 */
[----:B------:R-:W3:Y:S01]  /*306e0*/  LDL.LU R6, [R1+0xb1c] ;  /* 0x000b1c0001067983 */ /* 0x000ee20000300800 */
[----:B------:R-:W-:-:S04]  /*306f0*/  IMAD R2, R24, 0x8, R12 ;  /* 0x0000000818027824 */ /* 0x000fc800078e020c */
[----:B------:R-:W-:Y:S01]  /*30700*/  IMAD R12, R24, 0x8, R2 ;  /* 0x00000008180c7824 */ /* 0x000fe200078e0202 */
[----:B0-----:R-:W-:-:S04]  /*30710*/  LEA R4, P6, R2, R0, 0x1 ;  /* 0x0000000002047211 */ /* 0x001fc800078c08ff */
[-C--:B------:R-:W-:Y:S01]  /*30720*/  LEA.HI.X.SX32 R5, R2, R3.reuse, 0x1, P6 ;  /* 0x0000000302057211 */ /* 0x080fe200030f0eff */
[----:B------:R-:W-:Y:S01]  /*30730*/  IMAD R2, R24, 0x8, R12 ;  /* 0x0000000818027824 */ /* 0x000fe200078e020c */
[CC--:B-1----:R-:W-:Y:S02]  /*30740*/  LEA R8, P6, R12.reuse, R0.reuse, 0x1 ;  /* 0x000000000c087211 */ /* 0x0c2fe400078c08ff */
[----:B--2---:R-:W-:Y:S01]  /*30750*/  ISETP.LT.AND P5, PT, R27, UR9, !P0 ;  /* 0x000000091b007c0c */ /* 0x004fe2000c7a1270 */
[----:B----4-:R0:W-:Y:S01]  /*30760*/  @P1 STG.E.U16 desc[UR10][R4.64], R10 ;  /* 0x0000000a04001986 */ /* 0x0101e2000c10150a */
[----:B------:R-:W-:Y:S01]  /*30770*/  LEA.HI.X.SX32 R9, R12, R3, 0x1, P6 ;  /* 0x000000030c097211 */ /* 0x000fe200030f0eff */
[----:B------:R-:W-:Y:S01]  /*30780*/  IMAD R12, R24, 0x8, R2 ;  /* 0x00000008180c7824 */ /* 0x000fe200078e0202 */
[----:B------:R-:W-:Y:S01]  /*30790*/  PRMT R18, R18, 0x7632, R18 ;  /* 0x0000763212127816 */ /* 0x000fe20000000012 */
[----:B------:R-:W2:Y:S01]  /*307a0*/  LDL.LU R27, [R1+0x58] ;  /* 0x00005800011b7983 */ /* 0x000ea20000300800 */
[----:B0-----:R-:W-:-:S04]  /*307b0*/  LEA R4, P6, R2, R0, 0x1 ;  /* 0x0000000002047211 */ /* 0x001fc800078c08ff */
[----:B------:R-:W-:Y:S02]  /*307c0*/  LEA.HI.X.SX32 R5, R2, R3, 0x1, P6 ;  /* 0x0000000302057211 */ /* 0x000fe400030f0eff */
[----:B------:R-:W-:Y:S02]  /*307d0*/  PRMT R14, R14, 0x7632, R14 ;  /* 0x000076320e0e7816 */ /* 0x000fe4000000000e */
[----:B------:R-:W-:Y:S01]  /*307e0*/  ISETP.LT.AND P1, PT, R25, UR9, !P0 ;  /* 0x0000000919007c0c */ /* 0x000fe2000c721270 */
[----:B---3--:R0:W-:Y:S01]  /*307f0*/  @P2 STG.E.U16 desc[UR10][R8.64], R6 ;  /* 0x0000000608002986 */ /* 0x0081e2000c10150a */
[----:B------:R-:W-:-:S03]  /*30800*/  ISETP.LT.AND P2, PT, R15, UR9, !P0 ;  /* 0x000000090f007c0c */ /* 0x000fc6000c741270 */
[----:B------:R1:W-:Y:S04]  /*30810*/  @P4 STG.E.U16 desc[UR10][R4.64], R18 ;  /* 0x0000001204004986 */ /* 0x0003e8000c10150a */
[----:B------:R-:W3:Y:S01]  /*30820*/  LDL.LU R15, [R1+0xb18] ;  /* 0x000b1800010f7983 */ /* 0x000ee20000300800 */
[----:B0-----:R-:W-:-:S03]  /*30830*/  LEA R8, P6, R12, R0, 0x1 ;  /* 0x000000000c087211 */ /* 0x001fc600078c08ff */
[----:B------:R-:W4:Y:S01]  /*30840*/  LDL.LU R25, [R1+0x2c] ;  /* 0x00002c0001197983 */ /* 0x000f220000300800 */
[----:B------:R-:W-:-:S05]  /*30850*/  LEA.HI.X.SX32 R9, R12, R3, 0x1, P6 ;  /* 0x000000030c097211 */ /* 0x000fca00030f0eff */
[----:B------:R-:W-:Y:S01]  /*30860*/  @P5 STG.E.U16 desc[UR10][R8.64], R14 ;  /* 0x0000000e08005986 */ /* 0x000fe2000c10150a */
[----:B------:R-:W-:-:S03]  /*30870*/  ISETP.LT.AND P5, PT, R19, UR9, !P0 ;  /* 0x0000000913007c0c */ /* 0x000fc6000c7a1270 */
[----:B------:R-:W5:Y:S01]  /*30880*/  LDL.LU R19, [R1+0xb14] ;  /* 0x000b140001137983 */ /* 0x000f620000300800 */
[----:B------:R-:W-:Y:S01]  /*30890*/  IMAD R2, R24, 0x8, R12 ;  /* 0x0000000818027824 */ /* 0x000fe200078e020c */
[C---:B------:R-:W-:Y:S01]  /*308a0*/  ISETP.LT.AND P4, PT, R26.reuse, UR9, !P0 ;  /* 0x000000091a007c0c */ /* 0x040fe2000c781270 */
[----:B------:R-:W-:Y:S01]  /*308b0*/  IMAD R13, R26, R24, RZ ;  /* 0x000000181a0d7224 */ /* 0x000fe200078e02ff */
[----:B------:R-:W-:Y:S01]  /*308c0*/  PRMT R10, R10, 0x7632, R10 ;  /* 0x000076320a0a7816 */ /* 0x000fe2000000000a */
[----:B------:R-:W4:Y:S01]  /*308d0*/  LDL.LU R26, [R1+0x34] ;  /* 0x00003400011a7983 */ /* 0x000f220000300800 */
[----:B-1----:R-:W-:-:S04]  /*308e0*/  LEA R4, P6, R2, R0, 0x1 ;  /* 0x0000000002047211 */ /* 0x002fc800078c08ff */
[-C--:B------:R-:W-:Y:S01]  /*308f0*/  LEA.HI.X.SX32 R5, R2, R3.reuse, 0x1, P6 ;  /* 0x0000000302057211 */ /* 0x080fe200030f0eff */
[----:B------:R-:W-:Y:S01]  /*30900*/  IMAD R2, R24, 0x10, R2 ;  /* 0x0000001018027824 */ /* 0x000fe200078e0202 */
[CC--:B------:R-:W-:Y:S02]  /*30910*/  LEA R12, P6, R13.reuse, R0.reuse, 0x1 ;  /* 0x000000000d0c7211 */ /* 0x0c0fe400078c08ff */
[----:B------:R-:W-:Y:S01]  /*30920*/  PRMT R17, R6, 0x7632, R17 ;  /* 0x0000763206117816 */ /* 0x000fe20000000011 */
[----:B------:R-:W-:Y:S01]  /*30930*/  @P3 STG.E.U16 desc[UR10][R4.64], R10 ;  /* 0x0000000a04003986 */ /* 0x000fe2000c10150a */
[----:B------:R-:W-:Y:S01]  /*30940*/  LEA.HI.X.SX32 R13, R13, R3, 0x1, P6 ;  /* 0x000000030d0d7211 */ /* 0x000fe200030f0eff */
[----:B------:R-:W-:Y:S01]  /*30950*/  IMAD R6, R24, 0x8, R2 ;  /* 0x0000000818067824 */ /* 0x000fe200078e0202 */
[----:B------:R-:W-:-:S03]  /*30960*/  LEA R16, P3, R2, R0, 0x1 ;  /* 0x0000000002107211 */ /* 0x000fc600078608ff */
[----:B------:R0:W-:Y:S01]  /*30970*/  @P4 STG.E.U16 desc[UR10][R12.64], R17 ;  /* 0x000000110c004986 */ /* 0x0001e2000c10150a */
[----:B------:R-:W-:-:S04]  /*30980*/  LEA R20, P6, R6, R0, 0x1 ;  /* 0x0000000006147211 */ /* 0x000fc800078c08ff */
[-C--:B------:R-:W-:Y:S02]  /*30990*/  LEA.HI.X.SX32 R21, R6, R3.reuse, 0x1, P6 ;  /* 0x0000000306157211 */ /* 0x080fe400030f0eff */
[----:B0-----:R-:W-:Y:S01]  /*309a0*/  LEA.HI.X.SX32 R17, R2, R3, 0x1, P3 ;  /* 0x0000000302117211 */ /* 0x001fe200018f0eff */
[----:B------:R-:W-:-:S04]  /*309b0*/  IMAD R2, R24, 0x8, R6 ;  /* 0x0000000818027824 */ /* 0x000fc800078e0206 */
[----:B------:R-:W-:Y:S01]  /*309c0*/  IMAD R6, R24, 0x8, R2 ;  /* 0x0000000818067824 */ /* 0x000fe200078e0202 */
[----:B------:R-:W-:Y:S02]  /*309d0*/  ISETP.LT.AND P3, PT, R11, UR9, !P0 ;  /* 0x000000090b007c0c */ /* 0x000fe4000c761270 */
[----:B------:R-:W4:Y:S04]  /*309e0*/  LDL.LU R11, [R1+0xb10] ;  /* 0x000b1000010b7983 */ /* 0x000f280000300800 */
[----:B-----5:R-:W-:Y:S04]  /*309f0*/  @P1 STG.E.U16 desc[UR10][R16.64], R19 ;  /* 0x0000001310001986 */ /* 0x020fe8000c10150a */
[----:B---3--:R0:W-:Y:S01]  /*30a00*/  @P2 STG.E.U16 desc[UR10][R20.64], R15 ;  /* 0x0000000f14002986 */ /* 0x0081e2000c10150a */
[----:B------:R-:W-:-:S04]  /*30a10*/  LEA R12, P2, R6, R0, 0x1 ;  /* 0x00000000060c7211 */ /* 0x000fc800078408ff */
[----:B------:R-:W-:Y:S02]  /*30a20*/  LEA.HI.X.SX32 R13, R6, R3, 0x1, P2 ;  /* 0x00000003060d7211 */ /* 0x000fe400010f0eff */
[----:B------:R-:W-:Y:S02]  /*30a30*/  ISETP.LT.AND P2, PT, R7, UR9, !P0 ;  /* 0x0000000907007c0c */ /* 0x000fe4000c741270 */
[----:B------:R-:W3:Y:S01]  /*30a40*/  LDL.LU R7, [R1+0xb0c] ;  /* 0x000b0c0001077983 */ /* 0x000ee20000300800 */
[----:B------:R-:W-:Y:S01]  /*30a50*/  IMAD R9, R24, 0x8, R6 ;  /* 0x0000000818097824 */ /* 0x000fe200078e0206 */
[----:B------:R-:W-:-:S03]  /*30a60*/  LEA R4, P1, R2, R0, 0x1 ;  /* 0x0000000002047211 */ /* 0x000fc600078208ff */
[----:B------:R-:W-:Y:S01]  /*30a70*/  IMAD R10, R24, 0x8, R9 ;  /* 0x00000008180a7824 */ /* 0x000fe200078e0209 */
[----:B------:R-:W-:Y:S02]  /*30a80*/  LEA.HI.X.SX32 R5, R2, R3, 0x1, P1 ;  /* 0x0000000302057211 */ /* 0x000fe400008f0eff */
[----:B------:R-:W-:Y:S01]  /*30a90*/  LEA R8, P1, R9, R0, 0x1 ;  /* 0x0000000009087211 */ /* 0x000fe200078208ff */
[----:B------:R-:W-:-:S03]  /*30aa0*/  IMAD R14, R24, 0x8, R10 ;  /* 0x00000008180e7824 */ /* 0x000fc600078e020a */
[-C--:B------:R-:W-:Y:S02]  /*30ab0*/  LEA.HI.X.SX32 R9, R9, R3.reuse, 0x1, P1 ;  /* 0x0000000309097211 */ /* 0x080fe400008f0eff */
[C---:B0-----:R-:W-:Y:S02]  /*30ac0*/  LEA R20, P1, R14.reuse, R0, 0x1 ;  /* 0x000000000e147211 */ /* 0x041fe400078208ff */
[----:B--2---:R-:W-:Y:S02]  /*30ad0*/  ISETP.LT.AND P4, PT, R27, UR9, !P0 ;  /* 0x000000091b007c0c */ /* 0x004fe4000c781270 */
[----:B------:R-:W-:Y:S02]  /*30ae0*/  LEA.HI.X.SX32 R21, R14, R3, 0x1, P1 ;  /* 0x000000030e157211 */ /* 0x000fe400008f0eff */
[----:B----4-:R-:W-:Y:S02]  /*30af0*/  ISETP.LT.AND P1, PT, R25, UR9, !P0 ;  /* 0x0000000919007c0c */ /* 0x010fe4000c721270 */
[----:B------:R-:W-:-:S02]  /*30b00*/  ISETP.LT.AND P0, PT, R26, UR9, !P0 ;  /* 0x000000091a007c0c */ /* 0x000fc4000c701270 */
[C---:B------:R-:W-:Y:S01]  /*30b10*/  LEA R16, P6, R10.reuse, R0, 0x1 ;  /* 0x000000000a107211 */ /* 0x040fe200078c08ff */
[----:B------:R-:W-:Y:S01]  /*30b20*/  IMAD R18, R25, R24, RZ ;  /* 0x0000001819127224 */ /* 0x000fe200078e02ff */
[----:B------:R-:W-:Y:S02]  /*30b30*/  PRMT R19, R19, 0x7632, R19 ;  /* 0x0000763213137816 */ /* 0x000fe40000000013 */
[----:B------:R-:W-:Y:S02]  /*30b40*/  LEA.HI.X.SX32 R17, R10, R3, 0x1, P6 ;  /* 0x000000030a117211 */ /* 0x000fe400030f0eff */
[----:B------:R-:W-:Y:S01]  /*30b50*/  PRMT R15, R15, 0x7632, R15 ;  /* 0x000076320f0f7816 */ /* 0x000fe2000000000f */
[----:B------:R0:W-:Y:S01]  /*30b60*/  @P5 STG.E.U16 desc[UR10][R4.64], R11 ;  /* 0x0000000b04005986 */ /* 0x0001e2000c10150a */
[----:B------:R-:W-:Y:S02]  /*30b70*/  PRMT R10, R11, 0x7632, R10 ;  /* 0x000076320b0a7816 */ /* 0x000fe4000000000a */
[----:B------:R-:W-:-:S04]  /*30b80*/  LEA R2, P6, R18, R0, 0x1 ;  /* 0x0000000012027211 */ /* 0x000fc800078c08ff */
[----:B------:R-:W-:Y:S01]  /*30b90*/  LEA.HI.X.SX32 R3, R18, R3, 0x1, P6 ;  /* 0x0000000312037211 */ /* 0x000fe200030f0eff */
[----:B---3--:R0:W-:Y:S04]  /*30ba0*/  @P4 STG.E.U16 desc[UR10][R12.64], R7 ;  /* 0x000000070c004986 */ /* 0x0081e8000c10150a */
[----:B------:R0:W-:Y:S04]  /*30bb0*/  @P3 STG.E.U16 desc[UR10][R8.64], R19 ;  /* 0x0000001308003986 */ /* 0x0001e8000c10150a */
[----:B------:R0:W-:Y:S04]  /*30bc0*/  @P2 STG.E.U16 desc[UR10][R16.64], R15 ;  /* 0x0000000f10002986 */ /* 0x0001e8000c10150a */
[----:B------:R0:W-:Y:S01]  /*30bd0*/  @P0 STG.E.U16 desc[UR10][R20.64], R10 ;  /* 0x0000000a14000986 */ /* 0x0001e2000c10150a */
[----:B------:R-:W-:Y:S05]  /*30be0*/  @!P1 EXIT ;  /* 0x000000000000994d */ /* 0x000fea0003800000 */
[----:B0-----:R-:W-:-:S05]  /*30bf0*/  PRMT R7, R7, 0x7632, R7 ;  /* 0x0000763207077816 */ /* 0x001fca0000000007 */
[----:B------:R-:W-:Y:S01]  /*30c00*/  STG.E.U16 desc[UR10][R2.64], R7 ;  /* 0x0000000702007986 */ /* 0x000fe2000c10150a */
[----:B------:R-:W-:Y:S05]  /*30c10*/  EXIT ;  /* 0x000000000000794d */ /* 0x000fea0003800000 */
.L_x_3:
[----:B------:R-:W-:-:S00]  /*30c20*/  BRA `(.L_x_3) ;  /* 0xfffffffc00fc7947 */ /* 0x000fc0000383ffff */
[----:B------:R-:W-:-:S00]  /*30c30*/  NOP ;  /* 0x0000000000007918 */ /* 0x000fc00000000000 */
        /* <DEDUP_REMOVED lines=12> */
.L_x_4:


//--------------------- .nv.shared.matmul_kernel  --------------------------
	.section	.nv.shared.matmul_kernel,"aw",@nobits
	.sectionflags	@""
	.align	16
	.zero		1024


//--------------------- .nv.shared.reserved.0     --------------------------
	.section	.nv.shared.reserved.0,"aw",@nobits
	.weak		__nv_reservedSMEM_offset_0_alias
	.size		__nv_reservedSMEM_offset_0_alias, 0, 0
	.other		__nv_reservedSMEM_offset_0_alias,@"STO_CUDA_RESERVED_SHARED STV_DEFAULT"
__nv_reservedSMEM_offset_0_alias:
	.zero		0


//--------------------- .nv.constant0.matmul_kernel --------------------------
	.section	.nv.constant0.matmul_kernel,"a",@progbits
	.sectionflags	@""
	.align	4
.nv.constant0.matmul_kernel:
	.zero		608


//--------------------- SYMBOLS --------------------------

	.type		.nv.reservedSmem.offset0,@object
	.size		.nv.reservedSmem.offset0,0x4
